	.target	sm_90a

	.elftype	@"ET_EXEC"


//--------------------- .note.nv.tkinfo           --------------------------
	.section	.note.nv.tkinfo,"",@"SHT_NOTE"
	.sectionflags	@"SHF_NOTE_NV_TKINFO"
	.tkinfo
        /*0018*/ 	.word	0x00000002
        /*0030*/ 	.string	""
        /*0030*/ 	.string	"ptxas"
        /*0030*/ 	.string	"Cuda compilation tools, release 13.0, V13.0.88"
        /*0030*/ 	.string	"Build cuda_13.0.r13.0/compiler.36424714_0"
        /*0030*/ 	.string	"-v  -suppress-debug-info  -lineinfo  -arch sm_90a "



//--------------------- .note.nv.cuinfo           --------------------------
	.section	.note.nv.cuinfo,"",@"SHT_NOTE"
	.sectionflags	@"SHF_NOTE_NV_CUINFO"
        /*0018*/ 	.short	0x0002
        /*001a*/ 	.short	0x005a
        /*001c*/ 	.short	0x0082
	.zero		2


//--------------------- .nv.info                  --------------------------
	.section	.nv.info,"",@"SHT_CUDA_INFO"
	.align	4


	//----- nvinfo : EIATTR_REGCOUNT
	.align		4
        /*0000*/ 	.byte	0x04, 0x2f
        /*0002*/ 	.short	(.L_1 - .L_0)
	.align		4
.L_0:
        /*0004*/ 	.word	index@(matmul_kernel)
        /*0008*/ 	.word	0x000000ff


	//----- nvinfo : EIATTR_FRAME_SIZE
	.align		4
.L_1:
        /*000c*/ 	.byte	0x04, 0x11
        /*000e*/ 	.short	(.L_3 - .L_2)
	.align		4
.L_2:
        /*0010*/ 	.word	index@(matmul_kernel)
        /*0014*/ 	.word	0x00003e80


	//----- nvinfo : EIATTR_MIN_STACK_SIZE
	.align		4
.L_3:
        /*0018*/ 	.byte	0x04, 0x12
        /*001a*/ 	.short	(.L_5 - .L_4)
	.align		4
.L_4:
        /*001c*/ 	.word	index@(matmul_kernel)
        /*0020*/ 	.word	0x00003e80
.L_5:


//--------------------- .nv.compat                --------------------------
	.section	.nv.compat,"",@"SHT_CUDA_COMPAT_INFO"
	.align	4
        /*0000*/ 	.byte	0x02, 0x09, 0x01, 0x00, 0x02, 0x02, 0x01, 0x00, 0x02, 0x05, 0x05, 0x00, 0x03, 0x07, 0x01, 0x01
        /*0010*/ 	.byte	0x02, 0x03, 0x00, 0x00, 0x02, 0x06, 0x01, 0x00, 0x04, 0x0b, 0x08, 0x00, 0x00, 0x00, 0x00, 0x00
        /*0020*/ 	.byte	0x00, 0x00, 0x00, 0x00


//--------------------- .nv.info.matmul_kernel    --------------------------
	.section	.nv.info.matmul_kernel,"",@"SHT_CUDA_INFO"
	.sectionflags	@""
	.align	4


	//----- nvinfo : EIATTR_CUDA_API_VERSION
	.align		4
        /*0000*/ 	.byte	0x04, 0x37
        /*0002*/ 	.short	(.L_7 - .L_6)
.L_6:
        /*0004*/ 	.word	0x00000082


	//----- nvinfo : EIATTR_KPARAM_INFO
	.align		4
.L_7:
        /*0008*/ 	.byte	0x04, 0x17
        /*000a*/ 	.short	(.L_9 - .L_8)
.L_8:
        /*000c*/ 	.word	0x00000000
        /*0010*/ 	.short	0x000d
        /*0012*/ 	.short	0x0048
        /*0014*/ 	.byte	0x00, 0xf4, 0x21, 0x00


	//----- nvinfo : EIATTR_KPARAM_INFO
	.align		4
.L_9:
        /*0018*/ 	.byte	0x04, 0x17
        /*001a*/ 	.short	(.L_11 - .L_10)
.L_10:
        /*001c*/ 	.word	0x00000000
        /*0020*/ 	.short	0x000c
        /*0022*/ 	.short	0x0040
        /*0024*/ 	.byte	0x00, 0xf4, 0x21, 0x00


	//----- nvinfo : EIATTR_KPARAM_INFO
	.align		4
.L_11:
        /*0028*/ 	.byte	0x04, 0x17
        /*002a*/ 	.short	(.L_13 - .L_12)
.L_12:
        /*002c*/ 	.word	0x00000000
        /*0030*/ 	.short	0x000b
        /*0032*/ 	.short	0x0038
        /*0034*/ 	.byte	0x00, 0xf0, 0x11, 0x00


	//----- nvinfo : EIATTR_KPARAM_INFO
	.align		4
.L_13:
        /*0038*/ 	.byte	0x04, 0x17
        /*003a*/ 	.short	(.L_15 - .L_14)
.L_14:
        /*003c*/ 	.word	0x00000000
        /*0040*/ 	.short	0x000a
        /*0042*/ 	.short	0x0034
        /*0044*/ 	.byte	0x00, 0xf0, 0x11, 0x00


	//----- nvinfo : EIATTR_KPARAM_INFO
	.align		4
.L_15:
        /*0048*/ 	.byte	0x04, 0x17
        /*004a*/ 	.short	(.L_17 - .L_16)
.L_16:
        /*004c*/ 	.word	0x00000000
        /*0050*/ 	.short	0x0009
        /*0052*/ 	.short	0x0030
        /*0054*/ 	.byte	0x00, 0xf0, 0x11, 0x00


	//----- nvinfo : EIATTR_KPARAM_INFO
	.align		4
.L_17:
        /*0058*/ 	.byte	0x04, 0x17
        /*005a*/ 	.short	(.L_19 - .L_18)
.L_18:
        /*005c*/ 	.word	0x00000000
        /*0060*/ 	.short	0x0008
        /*0062*/ 	.short	0x002c
        /*0064*/ 	.byte	0x00, 0xf0, 0x11, 0x00


	//----- nvinfo : EIATTR_KPARAM_INFO
	.align		4
.L_19:
        /*0068*/ 	.byte	0x04, 0x17
        /*006a*/ 	.short	(.L_21 - .L_20)
.L_20:
        /*006c*/ 	.word	0x00000000
        /*0070*/ 	.short	0x0007
        /*0072*/ 	.short	0x0028
        /*0074*/ 	.byte	0x00, 0xf0, 0x11, 0x00


	//----- nvinfo : EIATTR_KPARAM_INFO
	.align		4
.L_21:
        /*0078*/ 	.byte	0x04, 0x17
        /*007a*/ 	.short	(.L_23 - .L_22)
.L_22:
        /*007c*/ 	.word	0x00000000
        /*0080*/ 	.short	0x0006
        /*0082*/ 	.short	0x0024
        /*0084*/ 	.byte	0x00, 0xf0, 0x11, 0x00


	//----- nvinfo : EIATTR_KPARAM_INFO
	.align		4
.L_23:
        /*0088*/ 	.byte	0x04, 0x17
        /*008a*/ 	.short	(.L_25 - .L_24)
.L_24:
        /*008c*/ 	.word	0x00000000
        /*0090*/ 	.short	0x0005
        /*0092*/ 	.short	0x0020
        /*0094*/ 	.byte	0x00, 0xf0, 0x11, 0x00


	//----- nvinfo : EIATTR_KPARAM_INFO
	.align		4
.L_25:
        /*0098*/ 	.byte	0x04, 0x17
        /*009a*/ 	.short	(.L_27 - .L_26)
.L_26:
        /*009c*/ 	.word	0x00000000
        /*00a0*/ 	.short	0x0004
        /*00a2*/ 	.short	0x001c
        /*00a4*/ 	.byte	0x00, 0xf0, 0x11, 0x00


	//----- nvinfo : EIATTR_KPARAM_INFO
	.align		4
.L_27:
        /*00a8*/ 	.byte	0x04, 0x17
        /*00aa*/ 	.short	(.L_29 - .L_28)
.L_28:
        /*00ac*/ 	.word	0x00000000
        /*00b0*/ 	.short	0x0003
        /*00b2*/ 	.short	0x0018
        /*00b4*/ 	.byte	0x00, 0xf0, 0x11, 0x00


	//----- nvinfo : EIATTR_KPARAM_INFO
	.align		4
.L_29:
        /*00b8*/ 	.byte	0x04, 0x17
        /*00ba*/ 	.short	(.L_31 - .L_30)
.L_30:
        /*00bc*/ 	.word	0x00000000
        /*00c0*/ 	.short	0x0002
        /*00c2*/ 	.short	0x0010
        /*00c4*/ 	.byte	0x00, 0xf4, 0x21, 0x00


	//----- nvinfo : EIATTR_KPARAM_INFO
	.align		4
.L_31:
        /*00c8*/ 	.byte	0x04, 0x17
        /*00ca*/ 	.short	(.L_33 - .L_32)
.L_32:
        /*00cc*/ 	.word	0x00000000
        /*00d0*/ 	.short	0x0001
        /*00d2*/ 	.short	0x0008
        /*00d4*/ 	.byte	0x00, 0xf4, 0x21, 0x00


	//----- nvinfo : EIATTR_KPARAM_INFO
	.align		4
.L_33:
        /*00d8*/ 	.byte	0x04, 0x17
        /*00da*/ 	.short	(.L_35 - .L_34)
.L_34:
        /*00dc*/ 	.word	0x00000000
        /*00e0*/ 	.short	0x0000
        /*00e2*/ 	.short	0x0000
        /*00e4*/ 	.byte	0x00, 0xf4, 0x21, 0x00


	//----- nvinfo : EIATTR_SPARSE_MMA_MASK
	.align		4
.L_35:
        /*00e8*/ 	.byte	0x03, 0x50
        /*00ea*/ 	.short	0x0000


	//----- nvinfo : EIATTR_MAXREG_COUNT
	.align		4
        /*00ec*/ 	.byte	0x03, 0x1b
        /*00ee*/ 	.short	0x00ff


	//----- nvinfo : EIATTR_NUM_BARRIERS
	.align		4
        /*00f0*/ 	.byte	0x02, 0x4c
        /*00f2*/ 	.byte	0x01
	.zero		1


	//----- nvinfo : EIATTR_ANNOTATIONS
	.align		4
        /*00f4*/ 	.byte	0x04, 0x55
        /*00f6*/ 	.short	(.L_37 - .L_36)


	//   ....[0]....
.L_36:
        /*00f8*/ 	.word	0x00000001
        /*00fc*/ 	.byte	0x00, 0x0a, 0x00, 0x00, 0x01, 0x00, 0x00, 0x00, 0x50, 0x0a, 0x00, 0x00, 0x01, 0x00, 0x00, 0x00
        /* <DEDUP_REMOVED lines=2198> */
        /*8a6c*/ 	.byte	0x10, 0x72, 0x02, 0x00, 0x01, 0x00, 0x00, 0x00, 0x20, 0x72, 0x02, 0x00


	//----- nvinfo : EIATTR_MERCURY_ISA_VERSION
	.align		4
.L_37:
        /*8a78*/ 	.byte	0x03, 0x5f
        /*8a7a*/ 	.short	0x0101


	//----- nvinfo : EIATTR_EXIT_INSTR_OFFSETS
	.align		4
        /*8a7c*/ 	.byte	0x04, 0x1c
        /*8a7e*/ 	.short	(.L_39 - .L_38)


	//   ....[0]....
.L_38:
        /*8a80*/ 	.word	0x000a3b50


	//   ....[1]....
        /*8a84*/ 	.word	0x000a3b70


	//----- nvinfo : EIATTR_REQNTID
	.align		4
.L_39:
        /*8a88*/ 	.byte	0x04, 0x10
        /*8a8a*/ 	.short	(.L_41 - .L_40)
.L_40:
        /*8a8c*/ 	.word	0x00000040
        /*8a90*/ 	.word	0x00000001
        /*8a94*/ 	.word	0x00000001


	//----- nvinfo : EIATTR_CBANK_PARAM_SIZE
	.align		4
.L_41:
        /*8a98*/ 	.byte	0x03, 0x19
        /*8a9a*/ 	.short	0x0050


	//----- nvinfo : EIATTR_PARAM_CBANK
	.align		4
        /*8a9c*/ 	.byte	0x04, 0x0a
        /*8a9e*/ 	.short	(.L_43 - .L_42)
	.align		4
.L_42:
        /*8aa0*/ 	.word	index@(.nv.constant0.matmul_kernel)
        /*8aa4*/ 	.short	0x0210
        /*8aa6*/ 	.short	0x0050


	//----- nvinfo : EIATTR_SW_WAR
	.align		4
.L_43:
        /*8aa8*/ 	.byte	0x04, 0x36
        /*8aaa*/ 	.short	(.L_45 - .L_44)
.L_44:
        /*8aac*/ 	.word	0x00000008
.L_45:


//--------------------- .nv.callgraph             --------------------------
	.section	.nv.callgraph,"",@"SHT_CUDA_CALLGRAPH"
	.align	4
	.sectionentsize	8
	.align		4
        /*0000*/ 	.word	0x00000000
	.align		4
        /*0004*/ 	.word	0xffffffff
	.align		4
        /*0008*/ 	.word	0x00000000
	.align		4
        /*000c*/ 	.word	0xfffffffe
	.align		4
        /*0010*/ 	.word	0x00000000
	.align		4
        /*0014*/ 	.word	0xfffffffd
	.align		4
        /*0018*/ 	.word	0x00000000
	.align		4
        /*001c*/ 	.word	0xfffffffc


//--------------------- .text.matmul_kernel       --------------------------
	.section	.text.matmul_kernel,"ax",@progbits
	.align	128
        .global         matmul_kernel
        .type           matmul_kernel,@function
        .size           matmul_kernel,(.L_x_3 - matmul_kernel)
        .other          matmul_kernel,@"STO_CUDA_ENTRY STV_DEFAULT"
matmul_kernel:
.text.matmul_kernel:
[----:B------:R-:W1:Y:S08]  /*0000*/  LDC R1, c[0x0][0x28] ;  /* 0x00000a00ff017b82 */ /* 0x000e700000000800 */
[----:B------:R-:W2:Y:S01]  /*0010*/  LDC.64 R4, c[0x0][0x228] ;  /* 0x00008a00ff047b82 */ /* 0x000ea20000000a00 */
[----:B------:R-:W3:Y:S01]  /*0020*/  S2R R7, SR_CTAID.X ;  /* 0x0000000000077919 */ /* 0x000ee20000002500 */
[----:B-1----:R-:W-:Y:S01]  /*0030*/  VIADD R1, R1, 0xffffc180 ;  /* 0xffffc18001017836 */ /* 0x002fe20000000000 */
[----:B------:R-:W-:Y:S01]  /*0040*/  ULDC UR7, c[0x0][0x230] ;  /* 0x00008c0000077ab9 */ /* 0x000fe20000000800 */
[----:B------:R-:W-:Y:S01]  /*0050*/  ULDC UR5, c[0x0][0x230] ;  /* 0x00008c0000057ab9 */ /* 0x000fe20000000800 */
[----:B------:R-:W1:Y:S01]  /*0060*/  S2R R71, SR_TID.X ;  /* 0x0000000000477919 */ /* 0x000e620000002100 */
[----:B------:R-:W-:Y:S01]  /*0070*/  UIADD3 UR7, UR7, 0x3f, URZ ;  /* 0x0000003f07077890 */ /* 0x000fe2000fffe03f */
[----:B------:R-:W-:Y:S01]  /*0080*/  ULDC UR27, c[0x0][0x240] ;  /* 0x00009000001b7ab9 */ /* 0x000fe20000000800 */
[----:B------:R-:W-:-:S02]  /*0090*/  ULDC UR25, c[0x0][0x240] ;  /* 0x0000900000197ab9 */ /* 0x000fc40000000800 */
[----:B------:R-:W-:Y:S01]  /*00a0*/  UISETP.GT.AND UP0, UPT, UR7, 0x3f, UPT ;  /* 0x0000003f0700788c */ /* 0x000fe2000bf04270 */
[----:B------:R-:W-:Y:S01]  /*00b0*/  ULDC UR28, c[0x0][0x240] ;  /* 0x00009000001c7ab9 */ /* 0x000fe20000000800 */
[----:B------:R-:W-:Y:S02]  /*00c0*/  ULDC UR40, c[0x0][0x240] ;  /* 0x0000900000287ab9 */ /* 0x000fe40000000800 */
[----:B------:R-:W-:Y:S01]  /*00d0*/  USEL UR4, URZ, 0x4, !UP0 ;  /* 0x000000043f047887 */ /* 0x000fe2000c000000 */
[----:B------:R-:W-:Y:S01]  /*00e0*/  ULDC UR29, c[0x0][0x240] ;  /* 0x00009000001d7ab9 */ /* 0x000fe20000000800 */
[----:B------:R-:W-:Y:S01]  /*00f0*/  ULDC UR30, c[0x0][0x240] ;  /* 0x00009000001e7ab9 */ /* 0x000fe20000000800 */
[----:B------:R-:W-:Y:S01]  /*0100*/  ULDC UR31, c[0x0][0x240] ;  /* 0x00009000001f7ab9 */ /* 0x000fe20000000800 */
[----:B------:R-:W-:Y:S01]  /*0110*/  ULDC UR32, c[0x0][0x240] ;  /* 0x0000900000207ab9 */ /* 0x000fe20000000800 */
[----:B------:R-:W-:Y:S01]  /*0120*/  ULDC UR33, c[0x0][0x240] ;  /* 0x0000900000217ab9 */ /* 0x000fe20000000800 */
[----:B------:R-:W-:Y:S01]  /*0130*/  ULDC UR34, c[0x0][0x240] ;  /* 0x0000900000227ab9 */ /* 0x000fe20000000800 */
[----:B------:R-:W-:Y:S01]  /*0140*/  ULDC UR35, c[0x0][0x240] ;  /* 0x0000900000237ab9 */ /* 0x000fe20000000800 */
[----:B------:R-:W-:Y:S01]  /*0150*/  ULDC UR36, c[0x0][0x240] ;  /* 0x0000900000247ab9 */ /* 0x000fe20000000800 */
[----:B--2---:R-:W-:Y:S01]  /*0160*/  VIADD R0, R5, 0x7f ;  /* 0x0000007f05007836 */ /* 0x004fe20000000000 */
[----:B------:R-:W-:Y:S01]  /*0170*/  IABS R13, R4 ;  /* 0x00000004000d7213 */ /* 0x000fe20000000000 */
[----:B------:R-:W-:Y:S01]  /*0180*/  ULDC UR37, c[0x0][0x240] ;  /* 0x0000900000257ab9 */ /* 0x000fe20000000800 */
[----:B------:R-:W-:Y:S01]  /*0190*/  LOP3.LUT R229, RZ, R5, RZ, 0x33, !PT ;  /* 0x00000005ffe57212 */ /* 0x000fe200078e33ff */
[----:B------:R-:W-:Y:S01]  /*01a0*/  ULDC UR39, c[0x0][0x240] ;  /* 0x0000900000277ab9 */ /* 0x000fe20000000800 */
[----:B------:R-:W-:Y:S01]  /*01b0*/  SHF.R.S32.HI R3, RZ, 0x1f, R0 ;  /* 0x0000001fff037819 */ /* 0x000fe20000011400 */
[----:B------:R-:W-:Y:S01]  /*01c0*/  ULDC UR38, c[0x0][0x240] ;  /* 0x0000900000267ab9 */ /* 0x000fe20000000800 */
[----:B------:R-:W-:Y:S01]  /*01d0*/  ULDC UR41, c[0x0][0x240] ;  /* 0x0000900000297ab9 */ /* 0x000fe20000000800 */
[----:B------:R-:W-:Y:S01]  /*01e0*/  ULDC UR42, c[0x0][0x240] ;  /* 0x00009000002a7ab9 */ /* 0x000fe20000000800 */
[----:B------:R-:W-:Y:S01]  /*01f0*/  LEA.HI R3, R3, R0, RZ, 0x7 ;  /* 0x0000000003037211 */ /* 0x000fe200078f38ff */
[----:B------:R-:W-:Y:S01]  /*0200*/  ULDC UR43, c[0x0][0x240] ;  /* 0x00009000002b7ab9 */ /* 0x000fe20000000800 */
[----:B---3--:R-:W-:Y:S01]  /*0210*/  IABS R10, R7 ;  /* 0x00000007000a7213 */ /* 0x008fe20000000000 */
[----:B------:R-:W-:Y:S01]  /*0220*/  ULDC UR44, c[0x0][0x240] ;  /* 0x00009000002c7ab9 */ /* 0x000fe20000000800 */
[----:B------:R-:W-:Y:S01]  /*0230*/  SHF.R.S32.HI R3, RZ, 0x7, R3 ;  /* 0x00000007ff037819 */ /* 0x000fe20000011403 */
[----:B------:R-:W-:Y:S01]  /*0240*/  ULDC UR45, c[0x0][0x240] ;  /* 0x00009000002d7ab9 */ /* 0x000fe20000000800 */
[----:B-1----:R-:W-:Y:S01]  /*0250*/  LOP3.LUT R14, R71, 0x3f, RZ, 0xc0, !PT ;  /* 0x0000003f470e7812 */ /* 0x002fe200078ec0ff */
[----:B------:R-:W-:Y:S01]  /*0260*/  ULDC UR46, c[0x0][0x240] ;  /* 0x00009000002e7ab9 */ /* 0x000fe20000000800 */
[----:B------:R-:W-:Y:S01]  /*0270*/  ULDC UR47, c[0x0][0x240] ;  /* 0x00009000002f7ab9 */ /* 0x000fe20000000800 */
[----:B------:R-:W-:Y:S01]  /*0280*/  IMAD.SHL.U32 R6, R3, 0x8, RZ ;  /* 0x0000000803067824 */ /* 0x000fe200078e00ff */
[----:B------:R-:W-:Y:S01]  /*0290*/  ULDC UR48, c[0x0][0x240] ;  /* 0x0000900000307ab9 */ /* 0x000fe20000000800 */
[----:B------:R-:W-:Y:S01]  /*02a0*/  ULDC UR49, c[0x0][0x240] ;  /* 0x0000900000317ab9 */ /* 0x000fe20000000800 */
[----:B------:R-:W-:Y:S01]  /*02b0*/  ULDC UR50, c[0x0][0x240] ;  /* 0x0000900000327ab9 */ /* 0x000fe20000000800 */
[----:B------:R-:W-:Y:S01]  /*02c0*/  ULDC UR51, c[0x0][0x240] ;  /* 0x0000900000337ab9 */ /* 0x000fe20000000800 */
[-C--:B------:R-:W-:Y:S01]  /*02d0*/  IABS R9, R6.reuse ;  /* 0x0000000600097213 */ /* 0x080fe20000000000 */
[----:B------:R-:W-:Y:S01]  /*02e0*/  ULDC UR26, c[0x0][0x240] ;  /* 0x00009000001a7ab9 */ /* 0x000fe20000000800 */
[----:B------:R-:W-:Y:S01]  /*02f0*/  IABS R12, R6 ;  /* 0x00000006000c7213 */ /* 0x000fe20000000000 */
[----:B------:R-:W-:Y:S01]  /*0300*/  ULDC UR52, c[0x0][0x240] ;  /* 0x0000900000347ab9 */ /* 0x000fe20000000800 */
[----:B------:R-:W1:Y:S01]  /*0310*/  I2F.RP R0, R9 ;  /* 0x0000000900007306 */ /* 0x000e620000209400 */
        /* <DEDUP_REMOVED lines=14> */
[----:B-1----:R-:W1:Y:S01]  /*0400*/  MUFU.RCP R0, R0 ;  /* 0x0000000000007308 */ /* 0x002e620000001000 */
        /* <DEDUP_REMOVED lines=13> */
[----:B-1----:R-:W-:Y:S01]  /*04e0*/  VIADD R2, R0, 0xffffffe ;  /* 0x0ffffffe00027836 */ /* 0x002fe20000000000 */
[----:B------:R-:W-:-:S03]  /*04f0*/  IADD3 R0, RZ, -R12, RZ ;  /* 0x8000000cff007210 */ /* 0x000fc60007ffe0ff */
[----:B------:R1:W2:Y:S02]  /*0500*/  F2I.FTZ.U32.TRUNC.NTZ R3, R2 ;  /* 0x0000000200037305 */ /* 0x0002a4000021f000 */
[----:B-1----:R-:W-:Y:S02]  /*0510*/  IMAD.MOV.U32 R2, RZ, RZ, RZ ;  /* 0x000000ffff027224 */ /* 0x002fe400078e00ff */
[----:B--2---:R-:W-:-:S04]  /*0520*/  IMAD.MOV R8, RZ, RZ, -R3 ;  /* 0x000000ffff087224 */ /* 0x004fc800078e0a03 */
[----:B------:R-:W-:Y:S02]  /*0530*/  IMAD R11, R8, R9, RZ ;  /* 0x00000009080b7224 */ /* 0x000fe400078e02ff */
[----:B------:R-:W-:Y:S02]  /*0540*/  IMAD.MOV.U32 R8, RZ, RZ, R10 ;  /* 0x000000ffff087224 */ /* 0x000fe400078e000a */
[----:B------:R-:W-:-:S06]  /*0550*/  IMAD.HI.U32 R3, R3, R11, R2 ;  /* 0x0000000b03037227 */ /* 0x000fcc00078e0002 */
[----:B------:R-:W-:-:S04]  /*0560*/  IMAD.HI.U32 R3, R3, R8, RZ ;  /* 0x0000000803037227 */ /* 0x000fc800078e00ff */
[----:B------:R-:W-:-:S05]  /*0570*/  IMAD R0, R3, R0, R8 ;  /* 0x0000000003007224 */ /* 0x000fca00078e0208 */
[----:B------:R-:W-:-:S13]  /*0580*/  ISETP.GT.U32.AND P1, PT, R9, R0, PT ;  /* 0x000000000900720c */ /* 0x000fda0003f24070 */
[----:B------:R-:W-:Y:S02]  /*0590*/  @!P1 IMAD.IADD R0, R0, 0x1, -R9 ;  /* 0x0000000100009824 */ /* 0x000fe400078e0a09 */
[----:B------:R-:W-:Y:S01]  /*05a0*/  @!P1 VIADD R3, R3, 0x1 ;  /* 0x0000000103039836 */ /* 0x000fe20000000000 */
[----:B------:R-:W-:Y:S02]  /*05b0*/  ISETP.NE.AND P1, PT, R6, RZ, PT ;  /* 0x000000ff0600720c */ /* 0x000fe40003f25270 */
[----:B------:R-:W-:Y:S02]  /*05c0*/  ISETP.GE.U32.AND P0, PT, R0, R9, PT ;  /* 0x000000090000720c */ /* 0x000fe40003f06070 */
[----:B------:R-:W-:-:S04]  /*05d0*/  LOP3.LUT R0, R7, R6, RZ, 0x3c, !PT ;  /* 0x0000000607007212 */ /* 0x000fc800078e3cff */
[----:B------:R-:W-:Y:S01]  /*05e0*/  ISETP.GE.AND P2, PT, R0, RZ, PT ;  /* 0x000000ff0000720c */ /* 0x000fe20003f46270 */
[----:B------:R-:W-:-:S06]  /*05f0*/  VIADD R0, R4, 0x1ff ;  /* 0x000001ff04007836 */ /* 0x000fcc0000000000 */
[----:B------:R-:W-:-:S04]  /*0600*/  @P0 VIADD R3, R3, 0x1 ;  /* 0x0000000103030836 */ /* 0x000fc80000000000 */
[----:B------:R-:W-:Y:S01]  /*0610*/  IMAD.MOV.U32 R2, RZ, RZ, R3 ;  /* 0x000000ffff027224 */ /* 0x000fe200078e0003 */
[----:B------:R-:W-:-:S03]  /*0620*/  SHF.R.S32.HI R3, RZ, 0x1f, R0 ;  /* 0x0000001fff037819 */ /* 0x000fc60000011400 */
[----:B------:R-:W-:Y:S01]  /*0630*/  @!P2 IMAD.MOV R2, RZ, RZ, -R2 ;  /* 0x000000ffff02a224 */ /* 0x000fe200078e0a02 */
[----:B------:R-:W-:Y:S02]  /*0640*/  @!P1 LOP3.LUT R2, RZ, R6, RZ, 0x33, !PT ;  /* 0x00000006ff029212 */ /* 0x000fe400078e33ff */
[----:B------:R-:W-:-:S03]  /*0650*/  LEA.HI R3, R3, R0, RZ, 0x9 ;  /* 0x0000000003037211 */ /* 0x000fc600078f48ff */
[----:B------:R-:W-:Y:S02]  /*0660*/  IMAD.SHL.U32 R10, R2, 0x8, RZ ;  /* 0x00000008020a7824 */ /* 0x000fe400078e00ff */
[----:B------:R-:W-:-:S03]  /*0670*/  IMAD.MOV R2, RZ, RZ, -R2 ;  /* 0x000000ffff027224 */ /* 0x000fc600078e0a02 */
[----:B------:R-:W-:Y:S01]  /*0680*/  LEA.HI.SX32 R3, R3, -R10, 0x17 ;  /* 0x8000000a03037211 */ /* 0x000fe200078fbaff */
[----:B------:R-:W-:Y:S02]  /*0690*/  IMAD R12, R6, R2, R7 ;  /* 0x00000002060c7224 */ /* 0x000fe400078e0207 */
[----:B------:R-:W-:Y:S01]  /*06a0*/  IMAD.MOV.U32 R2, RZ, RZ, RZ ;  /* 0x000000ffff027224 */ /* 0x000fe200078e00ff */
[----:B------:R-:W-:-:S04]  /*06b0*/  VIMNMX R11, R3, 0x8, PT ;  /* 0x00000008030b7848 */ /* 0x000fc80003fe0100 */
[-C--:B------:R-:W-:Y:S02]  /*06c0*/  IABS R8, R11.reuse ;  /* 0x0000000b00087213 */ /* 0x080fe40000000000 */
[----:B------:R-:W-:Y:S02]  /*06d0*/  IABS R6, R11 ;  /* 0x0000000b00067213 */ /* 0x000fe40000000000 */
[----:B------:R-:W1:Y:S08]  /*06e0*/  I2F.RP R0, R8 ;  /* 0x0000000800007306 */ /* 0x000e700000209400 */
[----:B-1----:R-:W1:Y:S02]  /*06f0*/  MUFU.RCP R0, R0 ;  /* 0x0000000000007308 */ /* 0x002e640000001000 */
[----:B-1----:R-:W-:-:S06]  /*0700*/  IADD3 R3, R0, 0xffffffe, RZ ;  /* 0x0ffffffe00037810 */ /* 0x002fcc0007ffe0ff */
[----:B------:R-:W1:Y:S02]  /*0710*/  F2I.FTZ.U32.TRUNC.NTZ R3, R3 ;  /* 0x0000000300037305 */ /* 0x000e64000021f000 */
[----:B-1----:R-:W-:-:S04]  /*0720*/  IMAD.MOV R9, RZ, RZ, -R3 ;  /* 0x000000ffff097224 */ /* 0x002fc800078e0a03 */
[----:B------:R-:W-:Y:S01]  /*0730*/  IMAD.MOV.U32 R7, RZ, RZ, R9 ;  /* 0x000000ffff077224 */ /* 0x000fe200078e0009 */
[----:B------:R-:W-:-:S03]  /*0740*/  IABS R9, R12 ;  /* 0x0000000c00097213 */ /* 0x000fc60000000000 */
[----:B------:R-:W-:-:S04]  /*0750*/  IMAD R7, R7, R8, RZ ;  /* 0x0000000807077224 */ /* 0x000fc800078e02ff */
[----:B------:R-:W-:-:S04]  /*0760*/  IMAD.HI.U32 R2, R3, R7, R2 ;  /* 0x0000000703027227 */ /* 0x000fc800078e0002 */
[----:B------:R-:W-:Y:S01]  /*0770*/  IMAD.MOV R3, RZ, RZ, -R6 ;  /* 0x000000ffff037224 */ /* 0x000fe200078e0a06 */
[----:B------:R-:W-:Y:S01]  /*0780*/  IABS R6, R5 ;  /* 0x0000000500067213 */ /* 0x000fe20000000000 */
[----:B------:R-:W-:-:S04]  /*0790*/  IMAD.HI.U32 R0, R2, R9, RZ ;  /* 0x0000000902007227 */ /* 0x000fc800078e00ff */
[----:B------:R-:W-:Y:S02]  /*07a0*/  IMAD.MOV.U32 R2, RZ, RZ, R6 ;  /* 0x000000ffff027224 */ /* 0x000fe400078e0006 */
[----:B------:R-:W-:Y:S01]  /*07b0*/  IMAD R3, R0, R3, R9 ;  /* 0x0000000300037224 */ /* 0x000fe200078e0209 */
[----:B------:R-:W1:Y:S04]  /*07c0*/  I2F.RP R6, R13 ;  /* 0x0000000d00067306 */ /* 0x000e680000209400 */
[----:B------:R-:W-:-:S04]  /*07d0*/  ISETP.GT.U32.AND P1, PT, R8, R3, PT ;  /* 0x000000030800720c */ /* 0x000fc80003f24070 */
[----:B------:R-:W2:Y:S08]  /*07e0*/  I2F.RP R7, R2 ;  /* 0x0000000200077306 */ /* 0x000eb00000209400 */
[----:B-1----:R-:W-:Y:S01]  /*07f0*/  MUFU.RCP R6, R6 ;  /* 0x0000000600067308 */ /* 0x002fe20000001000 */
[----:B------:R-:W-:Y:S01]  /*0800*/  @!P1 IMAD.IADD R3, R3, 0x1, -R8 ;  /* 0x0000000103039824 */ /* 0x000fe200078e0a08 */
[----:B------:R-:W-:-:S02]  /*0810*/  @!P1 IADD3 R0, R0, 0x1, RZ ;  /* 0x0000000100009810 */ /* 0x000fc40007ffe0ff */
[----:B------:R-:W-:Y:S02]  /*0820*/  ISETP.NE.AND P1, PT, R11, RZ, PT ;  /* 0x000000ff0b00720c */ /* 0x000fe40003f25270 */
[----:B------:R-:W-:Y:S02]  /*0830*/  ISETP.GE.U32.AND P0, PT, R3, R8, PT ;  /* 0x000000080300720c */ /* 0x000fe40003f06070 */
[----:B--2---:R-:W1:Y:S01]  /*0840*/  MUFU.RCP R7, R7 ;  /* 0x0000000700077308 */ /* 0x004e620000001000 */
[----:B------:R-:W-:-:S04]  /*0850*/  LOP3.LUT R3, R12, R11, RZ, 0x3c, !PT ;  /* 0x0000000b0c037212 */ /* 0x000fc800078e3cff */
[----:B------:R-:W-:-:S06]  /*0860*/  ISETP.GE.AND P2, PT, R3, RZ, PT ;  /* 0x000000ff0300720c */ /* 0x000fcc0003f46270 */
[----:B------:R-:W-:-:S04]  /*0870*/  @P0 VIADD R0, R0, 0x1 ;  /* 0x0000000100000836 */ /* 0x000fc80000000000 */
[----:B------:R-:W-:Y:S02]  /*0880*/  IMAD.MOV.U32 R252, RZ, RZ, R0 ;  /* 0x000000fffffc7224 */ /* 0x000fe400078e0000 */
[----:B-1----:R-:W-:Y:S02]  /*0890*/  VIADD R8, R7, 0xffffffe ;  /* 0x0ffffffe07087836 */ /* 0x002fe40000000000 */
[----:B------:R-:W-:Y:S02]  /*08a0*/  VIADD R7, R6, 0xffffffe ;  /* 0x0ffffffe06077836 */ /* 0x000fe40000000000 */
[----:B------:R1:W2:Y:S01]  /*08b0*/  F2I.FTZ.U32.TRUNC.NTZ R9, R8 ;  /* 0x0000000800097305 */ /* 0x0002a2000021f000 */
[----:B------:R-:W-:Y:S01]  /*08c0*/  @!P2 IMAD.MOV R252, RZ, RZ, -R252 ;  /* 0x000000fffffca224 */ /* 0x000fe200078e0afc */
[----:B------:R-:W-:Y:S01]  /*08d0*/  @!P1 LOP3.LUT R252, RZ, R11, RZ, 0x33, !PT ;  /* 0x0000000bfffc9212 */ /* 0x000fe200078e33ff */
[----:B------:R-:W-:-:S04]  /*08e0*/  IMAD.MOV.U32 R6, RZ, RZ, RZ ;  /* 0x000000ffff067224 */ /* 0x000fc800078e00ff */
[----:B------:R-:W-:Y:S01]  /*08f0*/  IMAD.MOV R0, RZ, RZ, -R252 ;  /* 0x000000ffff007224 */ /* 0x000fe200078e0afc */
[----:B------:R-:W3:Y:S01]  /*0900*/  F2I.FTZ.U32.TRUNC.NTZ R7, R7 ;  /* 0x0000000700077305 */ /* 0x000ee2000021f000 */
[----:B-1----:R-:W-:Y:S02]  /*0910*/  IMAD.MOV.U32 R8, RZ, RZ, RZ ;  /* 0x000000ffff087224 */ /* 0x002fe400078e00ff */
[----:B------:R-:W-:Y:S02]  /*0920*/  IMAD R0, R11, R0, R12 ;  /* 0x000000000b007224 */ /* 0x000fe400078e020c */
[----:B------:R-:W-:Y:S02]  /*0930*/  IMAD.SHL.U32 R252, R252, 0x80, RZ ;  /* 0x00000080fcfc7824 */ /* 0x000fe400078e00ff */
[----:B--2---:R-:W-:Y:S01]  /*0940*/  IMAD.MOV R3, RZ, RZ, -R9 ;  /* 0x000000ffff037224 */ /* 0x004fe200078e0a09 */
[----:B------:R-:W-:Y:S01]  /*0950*/  IADD3 R0, R10, R0, RZ ;  /* 0x000000000a007210 */ /* 0x000fe20007ffe0ff */
[C---:B------:R-:W-:Y:S01]  /*0960*/  VIADD R12, R252.reuse, 0x7f ;  /* 0x0000007ffc0c7836 */ /* 0x040fe20000000000 */
[C---:B------:R-:W-:Y:S01]  /*0970*/  IADD3 R25, R252.reuse, 0x6e, RZ ;  /* 0x0000006efc197810 */ /* 0x040fe20007ffe0ff */
[----:B------:R-:W-:Y:S01]  /*0980*/  IMAD R3, R3, R2, RZ ;  /* 0x0000000203037224 */ /* 0x000fe200078e02ff */
[----:B------:R-:W-:Y:S01]  /*0990*/  IADD3 R63, R252, 0x76, RZ ;  /* 0x00000076fc3f7810 */ /* 0x000fe20007ffe0ff */
[----:B------:R-:W-:Y:S01]  /*09a0*/  IMAD R45, R0, 0x200, R14 ;  /* 0x00000200002d7824 */ /* 0x000fe200078e020e */
[----:B------:R-:W-:Y:S01]  /*09b0*/  IABS R11, R12 ;  /* 0x0000000c000b7213 */ /* 0x000fe20000000000 */
[----:B---3--:R-:W-:Y:S01]  /*09c0*/  IMAD.MOV R10, RZ, RZ, -R7 ;  /* 0x000000ffff0a7224 */ /* 0x008fe200078e0a07 */
[----:B------:R-:W-:Y:S01]  /*09d0*/  ISETP.GE.AND P1, PT, R12, RZ, PT ;  /* 0x000000ff0c00720c */ /* 0x000fe20003f26270 */
[----:B------:R-:W-:Y:S01]  /*09e0*/  IMAD.HI.U32 R3, R9, R3, R8 ;  /* 0x0000000309037227 */ /* 0x000fe200078e0008 */
[----:B------:R-:W-:Y:S01]  /*09f0*/  IABS R231, R45 ;  /* 0x0000002d00e77213 */ /* 0x000fe20000000000 */
[----:B------:R-:W-:Y:S01]  /*0a00*/  STL [R1+0x17e4], R45 ;  /* 0x0017e42d01007387 */ /* 0x000fe20000100800 */
[----:B------:R-:W-:Y:S01]  /*0a10*/  IADD3 R233, R45, 0x1c0, RZ ;  /* 0x000001c02de97810 */ /* 0x000fe20007ffe0ff */
[----:B------:R-:W-:Y:S01]  /*0a20*/  IMAD R9, R10, R13, RZ ;  /* 0x0000000d0a097224 */ /* 0x000fe200078e02ff */
[----:B------:R-:W-:Y:S01]  /*0a30*/  IABS R64, R25 ;  /* 0x0000001900407213 */ /* 0x000fe20000000000 */
[----:B------:R-:W-:Y:S01]  /*0a40*/  IMAD.HI.U32 R8, R3, R11, RZ ;  /* 0x0000000b03087227 */ /* 0x000fe200078e00ff */
[----:B------:R1:W-:Y:S01]  /*0a50*/  STL [R1+0x2e68], R12 ;  /* 0x002e680c01007387 */ /* 0x0003e20000100800 */
[----:B------:R-:W-:-:S02]  /*0a60*/  IABS R54, R63 ;  /* 0x0000003f00367213 */ /* 0x000fc40000000000 */
[----:B------:R-:W-:Y:S01]  /*0a70*/  IMAD.HI.U32 R6, R7, R9, R6 ;  /* 0x0000000907067227 */ /* 0x000fe200078e0006 */
[----:B------:R-:W-:-:S03]  /*0a80*/  IADD3 R8, -R8, RZ, RZ ;  /* 0x000000ff08087210 */ /* 0x000fc60007ffe1ff */
[----:B------:R-:W-:Y:S02]  /*0a90*/  VIADD R43, R45, 0x40 ;  /* 0x000000402d2b7836 */ /* 0x000fe40000000000 */
[----:B------:R-:W-:-:S03]  /*0aa0*/  IMAD.HI.U32 R0, R6, R231, RZ ;  /* 0x000000e706007227 */ /* 0x000fc600078e00ff */
[----:B------:R-:W-:Y:S01]  /*0ab0*/  IABS R36, R43 ;  /* 0x0000002b00247213 */ /* 0x000fe20000000000 */
[----:B------:R-:W-:Y:S01]  /*0ac0*/  IMAD.MOV R0, RZ, RZ, -R0 ;  /* 0x000000ffff007224 */ /* 0x000fe200078e0a00 */
[----:B------:R-:W-:Y:S01]  /*0ad0*/  STL [R1+0x1fd8], R43 ;  /* 0x001fd82b01007387 */ /* 0x000fe20000100800 */
[C---:B------:R-:W-:Y:S02]  /*0ae0*/  IMAD R11, R2.reuse, R8, R11 ;  /* 0x00000008020b7224 */ /* 0x040fe400078e020b */
[----:B------:R-:W-:Y:S02]  /*0af0*/  IMAD R231, R13, R0, R231 ;  /* 0x000000000de77224 */ /* 0x000fe400078e02e7 */
[C---:B------:R-:W-:Y:S01]  /*0b00*/  VIADD R237, R45.reuse, 0x140 ;  /* 0x000001402ded7836 */ /* 0x040fe20000000000 */
[----:B------:R-:W-:Y:S01]  /*0b10*/  ISETP.GT.U32.AND P0, PT, R2, R11, PT ;  /* 0x0000000b0200720c */ /* 0x000fe20003f04070 */
[----:B------:R-:W-:Y:S01]  /*0b20*/  VIADD R41, R45, 0x80 ;  /* 0x000000802d297836 */ /* 0x000fe20000000000 */
[----:B------:R-:W-:Y:S01]  /*0b30*/  ISETP.GT.U32.AND P2, PT, R13, R231, PT ;  /* 0x000000e70d00720c */ /* 0x000fe20003f44070 */
[----:B------:R-:W-:Y:S01]  /*0b40*/  VIADD R39, R45, 0xc0 ;  /* 0x000000c02d277836 */ /* 0x000fe20000000000 */
[----:B------:R-:W-:Y:S01]  /*0b50*/  IABS R28, R237 ;  /* 0x000000ed001c7213 */ /* 0x000fe20000000000 */
[C---:B------:R-:W-:Y:S01]  /*0b60*/  IMAD.HI.U32 R7, R6.reuse, R36, RZ ;  /* 0x0000002406077227 */ /* 0x040fe200078e00ff */
[----:B------:R-:W-:Y:S01]  /*0b70*/  IABS R34, R41 ;  /* 0x0000002900227213 */ /* 0x000fe20000000000 */
[----:B------:R-:W-:Y:S01]  /*0b80*/  STL [R1+0x1fdc], R41 ;  /* 0x001fdc2901007387 */ /* 0x000fe20000100800 */
[----:B------:R-:W-:Y:S01]  /*0b90*/  IABS R32, R39 ;  /* 0x0000002700207213 */ /* 0x000fe20000000000 */
[----:B------:R-:W-:-:S02]  /*0ba0*/  IMAD.HI.U32 R9, R6, R28, RZ ;  /* 0x0000001c06097227 */ /* 0x000fc400078e00ff */
[----:B------:R-:W-:Y:S02]  /*0bb0*/  STL [R1+0x1fe0], R39 ;  /* 0x001fe02701007387 */ /* 0x000fe40000100800 */
[----:B------:R-:W-:Y:S02]  /*0bc0*/  @!P0 IMAD.IADD R11, R11, 0x1, -R2 ;  /* 0x000000010b0b8824 */ /* 0x000fe400078e0a02 */
[----:B------:R-:W-:Y:S02]  /*0bd0*/  @!P2 IMAD.IADD R231, R231, 0x1, -R13 ;  /* 0x00000001e7e7a824 */ /* 0x000fe400078e0a0d */
[----:B------:R-:W-:Y:S01]  /*0be0*/  IMAD.MOV R7, RZ, RZ, -R7 ;  /* 0x000000ffff077224 */ /* 0x000fe200078e0a07 */
[----:B------:R-:W-:Y:S01]  /*0bf0*/  ISETP.GT.U32.AND P3, PT, R2, R11, PT ;  /* 0x0000000b0200720c */ /* 0x000fe20003f64070 */
[----:B------:R-:W-:Y:S01]  /*0c00*/  IMAD.MOV R9, RZ, RZ, -R9 ;  /* 0x000000ffff097224 */ /* 0x000fe200078e0a09 */
[----:B------:R-:W-:Y:S01]  /*0c10*/  ISETP.GT.U32.AND P2, PT, R13, R231, PT ;  /* 0x000000e70d00720c */ /* 0x000fe20003f44070 */
[----:B------:R-:W-:-:S04]  /*0c20*/  IMAD.HI.U32 R0, R6, R34, RZ ;  /* 0x0000002206007227 */ /* 0x000fc800078e00ff */
[----:B------:R-:W-:Y:S01]  /*0c30*/  IMAD R36, R13, R7, R36 ;  /* 0x000000070d247224 */ /* 0x000fe200078e0224 */
[----:B------:R-:W-:Y:S01]  /*0c40*/  IADD3 R0, -R0, RZ, RZ ;  /* 0x000000ff00007210 */ /* 0x000fe20007ffe1ff */
[----:B------:R-:W-:-:S03]  /*0c50*/  IMAD.HI.U32 R7, R6, R32, RZ ;  /* 0x0000002006077227 */ /* 0x000fc600078e00ff */
[C---:B------:R-:W-:Y:S01]  /*0c60*/  ISETP.GT.U32.AND P0, PT, R13.reuse, R36, PT ;  /* 0x000000240d00720c */ /* 0x040fe20003f04070 */
[----:B------:R-:W-:Y:S02]  /*0c70*/  IMAD R28, R13, R9, R28 ;  /* 0x000000090d1c7224 */ /* 0x000fe400078e021c */
[----:B------:R-:W-:Y:S01]  /*0c80*/  IMAD.MOV R7, RZ, RZ, -R7 ;  /* 0x000000ffff077224 */ /* 0x000fe200078e0a07 */
[----:B------:R-:W-:Y:S01]  /*0c90*/  @!P2 IADD3 R231, R231, -R13, RZ ;  /* 0x8000000de7e7a210 */ /* 0x000fe20007ffe0ff */
[----:B------:R-:W-:Y:S01]  /*0ca0*/  VIADD R241, R45, 0x100 ;  /* 0x000001002df17836 */ /* 0x000fe20000000000 */
[C---:B------:R-:W-:Y:S01]  /*0cb0*/  ISETP.GT.U32.AND P2, PT, R13.reuse, R28, PT ;  /* 0x0000001c0d00720c */ /* 0x040fe20003f44070 */
[C---:B------:R-:W-:Y:S02]  /*0cc0*/  IMAD R34, R13.reuse, R0, R34 ;  /* 0x000000000d227224 */ /* 0x040fe400078e0222 */
[----:B------:R-:W-:Y:S01]  /*0cd0*/  IMAD R32, R13, R7, R32 ;  /* 0x000000070d207224 */ /* 0x000fe200078e0220 */
[----:B------:R-:W-:Y:S01]  /*0ce0*/  IABS R30, R241 ;  /* 0x000000f1001e7213 */ /* 0x000fe20000000000 */
[----:B------:R-:W-:Y:S01]  /*0cf0*/  VIADD R235, R45, 0x180 ;  /* 0x000001802deb7836 */ /* 0x000fe20000000000 */
[----:B------:R-:W-:Y:S01]  /*0d00*/  ISETP.GT.U32.AND P5, PT, R13, R34, PT ;  /* 0x000000220d00720c */ /* 0x000fe20003fa4070 */
[C---:B------:R-:W-:Y:S01]  /*0d10*/  VIADD R0, R252.reuse, 0x1 ;  /* 0x00000001fc007836 */ /* 0x040fe20000000000 */
[----:B------:R-:W-:Y:S01]  /*0d20*/  STL [R1+0x1fe4], R241 ;  /* 0x001fe4f101007387 */ /* 0x000fe20000100800 */
[----:B------:R-:W-:Y:S01]  /*0d30*/  @!P3 IMAD.IADD R11, R11, 0x1, -R2 ;  /* 0x000000010b0bb824 */ /* 0x000fe200078e0a02 */
[----:B------:R-:W-:Y:S01]  /*0d40*/  ISETP.GT.U32.AND P3, PT, R13, R32, PT ;  /* 0x000000200d00720c */ /* 0x000fe20003f64070 */
[----:B------:R-:W-:Y:S01]  /*0d50*/  VIADD R7, R252, 0x2 ;  /* 0x00000002fc077836 */ /* 0x000fe20000000000 */
[----:B------:R-:W-:Y:S01]  /*0d60*/  IABS R26, R235 ;  /* 0x000000eb001a7213 */ /* 0x000fe20000000000 */
[----:B------:R-:W-:Y:S01]  /*0d70*/  IMAD.HI.U32 R8, R6, R30, RZ ;  /* 0x0000001e06087227 */ /* 0x000fe200078e00ff */
[----:B------:R-:W-:Y:S01]  /*0d80*/  ISETP.GE.AND P4, PT, R0, RZ, PT ;  /* 0x000000ff0000720c */ /* 0x000fe20003f86270 */
[----:B------:R-:W-:Y:S01]  /*0d90*/  STL [R1+0x1fe8], R237 ;  /* 0x001fe8ed01007387 */ /* 0x000fe20000100800 */
[----:B------:R-:W-:Y:S01]  /*0da0*/  IABS R20, R0 ;  /* 0x0000000000147213 */ /* 0x000fe20000000000 */
[----:B------:R-:W-:Y:S01]  /*0db0*/  IMAD.HI.U32 R10, R6, R26, RZ ;  /* 0x0000001a060a7227 */ /* 0x000fe200078e00ff */
[----:B------:R-:W-:Y:S01]  /*0dc0*/  IABS R0, R233 ;  /* 0x000000e900007213 */ /* 0x000fe20000000000 */
[----:B------:R-:W-:Y:S01]  /*0dd0*/  STL [R1+0x1fec], R235 ;  /* 0x001feceb01007387 */ /* 0x000fe20000100800 */
[----:B------:R-:W-:Y:S01]  /*0de0*/  IABS R18, R7 ;  /* 0x0000000700127213 */ /* 0x000fe20000000000 */
[----:B------:R-:W-:Y:S01]  /*0df0*/  @!P2 IMAD.IADD R28, R28, 0x1, -R13 ;  /* 0x000000011c1ca824 */ /* 0x000fe200078e0a0d */
[----:B------:R-:W-:Y:S01]  /*0e00*/  ISETP.GE.AND P6, PT, R7, RZ, PT ;  /* 0x000000ff0700720c */ /* 0x000fe20003fc6270 */
[----:B------:R-:W-:Y:S01]  /*0e10*/  IMAD.HI.U32 R6, R6, R0, RZ ;  /* 0x0000000006067227 */ /* 0x000fe200078e00ff */
[----:B------:R-:W-:Y:S02]  /*0e20*/  STL [R1+0x1ff0], R233 ;  /* 0x001ff0e901007387 */ /* 0x000fe40000100800 */
[----:B------:R-:W-:Y:S01]  /*0e30*/  ISETP.GT.U32.AND P2, PT, R13, R28, PT ;  /* 0x0000001c0d00720c */ /* 0x000fe20003f44070 */
[----:B------:R-:W-:-:S02]  /*0e40*/  IMAD.MOV R8, RZ, RZ, -R8 ;  /* 0x000000ffff087224 */ /* 0x000fc400078e0a08 */
[----:B------:R-:W-:Y:S02]  /*0e50*/  @!P0 IMAD.IADD R36, R36, 0x1, -R13 ;  /* 0x0000000124248824 */ /* 0x000fe400078e0a0d */
[----:B------:R-:W-:Y:S02]  /*0e60*/  IMAD.MOV R9, RZ, RZ, -R6 ;  /* 0x000000ffff097224 */ /* 0x000fe400078e0a06 */
[----:B------:R-:W-:Y:S01]  /*0e70*/  IMAD.HI.U32 R6, R3, R18, RZ ;  /* 0x0000001203067227 */ /* 0x000fe200078e00ff */
[----:B------:R-:W-:-:S03]  /*0e80*/  ISETP.GT.U32.AND P0, PT, R13, R36, PT ;  /* 0x000000240d00720c */ /* 0x000fc60003f04070 */
[C---:B------:R-:W-:Y:S02]  /*0e90*/  IMAD R30, R13.reuse, R8, R30 ;  /* 0x000000080d1e7224 */ /* 0x040fe400078e021e */
[----:B------:R-:W-:Y:S02]  /*0ea0*/  @!P3 IMAD.IADD R32, R32, 0x1, -R13 ;  /* 0x000000012020b824 */ /* 0x000fe400078e0a0d */
[----:B------:R-:W-:Y:S02]  /*0eb0*/  IMAD.MOV.U32 R8, RZ, RZ, R11 ;  /* 0x000000ffff087224 */ /* 0x000fe400078e000b */
[C---:B------:R-:W-:Y:S01]  /*0ec0*/  IMAD R0, R13.reuse, R9, R0 ;  /* 0x000000090d007224 */ /* 0x040fe200078e0200 */
[C---:B------:R-:W-:Y:S01]  /*0ed0*/  ISETP.GT.U32.AND P3, PT, R13.reuse, R32, PT ;  /* 0x000000200d00720c */ /* 0x040fe20003f64070 */
[----:B------:R-:W-:Y:S01]  /*0ee0*/  IMAD.MOV R9, RZ, RZ, -R6 ;  /* 0x000000ffff097224 */ /* 0x000fe200078e0a06 */
[----:B------:R-:W-:Y:S01]  /*0ef0*/  IADD3 R6, R252, 0x3, RZ ;  /* 0x00000003fc067810 */ /* 0x000fe20007ffe0ff */
[----:B------:R-:W-:Y:S01]  /*0f00*/  @!P1 IMAD.MOV R8, RZ, RZ, -R8 ;  /* 0x000000ffff089224 */ /* 0x000fe200078e0a08 */
[----:B------:R-:W-:Y:S01]  /*0f10*/  ISETP.GT.U32.AND P1, PT, R13, R30, PT ;  /* 0x0000001e0d00720c */ /* 0x000fe20003f24070 */
[----:B------:R-:W-:Y:S01]  /*0f20*/  IMAD.HI.U32 R7, R3, R20, RZ ;  /* 0x0000001403077227 */ /* 0x000fe200078e00ff */
[----:B------:R-:W-:-:S03]  /*0f30*/  IABS R16, R6 ;  /* 0x0000000600107213 */ /* 0x000fc60000000000 */
[----:B------:R-:W-:Y:S02]  /*0f40*/  IMAD.MOV R10, RZ, RZ, -R10 ;  /* 0x000000ffff0a7224 */ /* 0x000fe400078e0a0a */
[----:B------:R-:W-:Y:S02]  /*0f50*/  IMAD R18, R2, R9, R18 ;  /* 0x0000000902127224 */ /* 0x000fe400078e0212 */
[----:B------:R-:W-:Y:S02]  /*0f60*/  IMAD.MOV R7, RZ, RZ, -R7 ;  /* 0x000000ffff077224 */ /* 0x000fe400078e0a07 */
[----:B------:R-:W-:Y:S02]  /*0f70*/  IMAD R26, R13, R10, R26 ;  /* 0x0000000a0d1a7224 */ /* 0x000fe400078e021a */
[----:B------:R-:W-:Y:S01]  /*0f80*/  @!P2 IMAD.IADD R28, R28, 0x1, -R13 ;  /* 0x000000011c1ca824 */ /* 0x000fe200078e0a0d */
[C---:B------:R-:W-:Y:S01]  /*0f90*/  ISETP.GT.U32.AND P2, PT, R2.reuse, R18, PT ;  /* 0x000000120200720c */ /* 0x040fe20003f44070 */
[----:B------:R-:W-:-:S02]  /*0fa0*/  IMAD R20, R2, R7, R20 ;  /* 0x0000000702147224 */ /* 0x000fc400078e0214 */
[--C-:B------:R-:W-:Y:S01]  /*0fb0*/  @!P0 IMAD.IADD R36, R36, 0x1, -R13.reuse ;  /* 0x0000000124248824 */ /* 0x100fe200078e0a0d */
[C---:B------:R-:W-:Y:S01]  /*0fc0*/  ISETP.GT.U32.AND P0, PT, R13.reuse, R26, PT ;  /* 0x0000001a0d00720c */ /* 0x040fe20003f04070 */
[--C-:B------:R-:W-:Y:S02]  /*0fd0*/  @!P5 IMAD.IADD R34, R34, 0x1, -R13.reuse ;  /* 0x000000012222d824 */ /* 0x100fe400078e0a0d */
[--C-:B------:R-:W-:Y:S01]  /*0fe0*/  @!P3 IMAD.IADD R32, R32, 0x1, -R13.reuse ;  /* 0x000000012020b824 */ /* 0x100fe200078e0a0d */
[----:B------:R-:W-:Y:S01]  /*0ff0*/  ISETP.GT.U32.AND P3, PT, R2, R20, PT ;  /* 0x000000140200720c */ /* 0x000fe20003f64070 */
[----:B------:R-:W-:Y:S01]  /*1000*/  @!P1 IMAD.IADD R30, R30, 0x1, -R13 ;  /* 0x000000011e1e9824 */ /* 0x000fe200078e0a0d */
[C---:B------:R-:W-:Y:S01]  /*1010*/  ISETP.GT.U32.AND P1, PT, R13.reuse, R0, PT ;  /* 0x000000000d00720c */ /* 0x040fe20003f24070 */
[----:B------:R-:W-:Y:S01]  /*1020*/  VIADD R9, R252, 0x4 ;  /* 0x00000004fc097836 */ /* 0x000fe20000000000 */
[----:B------:R-:W-:Y:S01]  /*1030*/  ISETP.GT.U32.AND P5, PT, R13, R34, PT ;  /* 0x000000220d00720c */ /* 0x000fe20003fa4070 */
[----:B------:R-:W-:-:S02]  /*1040*/  @!P2 IMAD.IADD R18, R18, 0x1, -R2 ;  /* 0x000000011212a824 */ /* 0x000fc400078e0a02 */
[----:B------:R-:W-:Y:S01]  /*1050*/  VIADD R10, R252, 0x5 ;  /* 0x00000005fc0a7836 */ /* 0x000fe20000000000 */
[----:B------:R-:W-:Y:S01]  /*1060*/  IABS R14, R9 ;  /* 0x00000009000e7213 */ /* 0x000fe20000000000 */
[--C-:B------:R-:W-:Y:S01]  /*1070*/  @!P0 IMAD.IADD R26, R26, 0x1, -R13.reuse ;  /* 0x000000011a1a8824 */ /* 0x100fe200078e0a0d */
[----:B------:R-:W-:Y:S01]  /*1080*/  ISETP.GT.U32.AND P2, PT, R2, R18, PT ;  /* 0x000000120200720c */ /* 0x000fe20003f44070 */
[----:B------:R-:W-:Y:S01]  /*1090*/  VIADD R15, R252, 0x7 ;  /* 0x00000007fc0f7836 */ /* 0x000fe20000000000 */
[----:B------:R-:W-:Y:S01]  /*10a0*/  ISETP.GE.AND P0, PT, R6, RZ, PT ;  /* 0x000000ff0600720c */ /* 0x000fe20003f06270 */
[----:B------:R-:W-:Y:S01]  /*10b0*/  IMAD.HI.U32 R7, R3, R14, RZ ;  /* 0x0000000e03077227 */ /* 0x000fe200078e00ff */
[----:B------:R-:W-:Y:S02]  /*10c0*/  @!P3 IADD3 R20, R20, -R2, RZ ;  /* 0x800000021414b210 */ /* 0x000fe40007ffe0ff */
[----:B-1----:R-:W-:Y:S01]  /*10d0*/  IABS R12, R10 ;  /* 0x0000000a000c7213 */ /* 0x002fe20000000000 */
[----:B------:R-:W-:Y:S01]  /*10e0*/  @!P1 IMAD.IADD R0, R0, 0x1, -R13 ;  /* 0x0000000100009824 */ /* 0x000fe200078e0a0d */
[C---:B------:R-:W-:Y:S01]  /*10f0*/  ISETP.GT.U32.AND P1, PT, R13.reuse, R26, PT ;  /* 0x0000001a0d00720c */ /* 0x040fe20003f24070 */
[----:B------:R-:W-:Y:S01]  /*1100*/  IMAD.MOV R7, RZ, RZ, -R7 ;  /* 0x000000ffff077224 */ /* 0x000fe200078e0a07 */
[----:B------:R-:W-:Y:S01]  /*1110*/  ISETP.GT.U32.AND P3, PT, R2, R20, PT ;  /* 0x000000140200720c */ /* 0x000fe20003f64070 */
[----:B------:R-:W-:Y:S01]  /*1120*/  @!P5 IMAD.IADD R34, R34, 0x1, -R13 ;  /* 0x000000012222d824 */ /* 0x000fe200078e0a0d */
[----:B------:R-:W-:Y:S01]  /*1130*/  ISETP.GT.U32.AND P5, PT, R13, R30, PT ;  /* 0x0000001e0d00720c */ /* 0x000fe20003fa4070 */
[----:B------:R-:W-:Y:S01]  /*1140*/  IMAD.HI.U32 R6, R3, R16, RZ ;  /* 0x0000001003067227 */ /* 0x000fe200078e00ff */
[----:B------:R-:W-:-:S03]  /*1150*/  IABS R148, R15 ;  /* 0x0000000f00947213 */ /* 0x000fc60000000000 */
[----:B------:R-:W-:Y:S02]  /*1160*/  IMAD R14, R2, R7, R14 ;  /* 0x00000007020e7224 */ /* 0x000fe400078e020e */
[----:B------:R-:W-:Y:S01]  /*1170*/  IMAD.MOV R11, RZ, RZ, -R6 ;  /* 0x000000ffff0b7224 */ /* 0x000fe200078e0a06 */
[----:B------:R-:W-:Y:S01]  /*1180*/  IADD3 R6, R252, 0x6, RZ ;  /* 0x00000006fc067810 */ /* 0x000fe20007ffe0ff */
[----:B------:R-:W-:Y:S01]  /*1190*/  @!P2 IMAD.IADD R18, R18, 0x1, -R2 ;  /* 0x000000011212a824 */ /* 0x000fe200078e0a02 */
[C---:B------:R-:W-:Y:S01]  /*11a0*/  ISETP.GT.U32.AND P2, PT, R2.reuse, R14, PT ;  /* 0x0000000e0200720c */ /* 0x040fe20003f44070 */
[----:B------:R-:W-:Y:S01]  /*11b0*/  IMAD R16, R2, R11, R16 ;  /* 0x0000000b02107224 */ /* 0x000fe200078e0210 */
[----:B------:R-:W-:Y:S01]  /*11c0*/  IABS R11, R6 ;  /* 0x00000006000b7213 */ /* 0x000fe20000000000 */
[----:B------:R-:W-:Y:S01]  /*11d0*/  @!P1 IMAD.IADD R26, R26, 0x1, -R13 ;  /* 0x000000011a1a9824 */ /* 0x000fe200078e0a0d */
[----:B------:R-:W-:Y:S01]  /*11e0*/  ISETP.GE.AND P1, PT, R9, RZ, PT ;  /* 0x000000ff0900720c */ /* 0x000fe20003f26270 */
[----:B------:R-:W-:-:S04]  /*11f0*/  IMAD.HI.U32 R9, R3, R12, RZ ;  /* 0x0000000c03097227 */ /* 0x000fc800078e00ff */
[----:B------:R-:W-:Y:S01]  /*1200*/  @!P3 IMAD.IADD R20, R20, 0x1, -R2 ;  /* 0x000000011414b824 */ /* 0x000fe200078e0a02 */
[----:B------:R-:W-:Y:S01]  /*1210*/  ISETP.GT.U32.AND P3, PT, R2, R16, PT ;  /* 0x000000100200720c */ /* 0x000fe20003f64070 */
[----:B------:R-:W-:Y:S01]  /*1220*/  @!P5 IMAD.IADD R30, R30, 0x1, -R13 ;  /* 0x000000011e1ed824 */ /* 0x000fe200078e0a0d */
[----:B------:R-:W-:Y:S01]  /*1230*/  ISETP.GT.U32.AND P5, PT, R13, R0, PT ;  /* 0x000000000d00720c */ /* 0x000fe20003fa4070 */
[----:B------:R-:W-:Y:S02]  /*1240*/  IMAD.MOV R9, RZ, RZ, -R9 ;  /* 0x000000ffff097224 */ /* 0x000fe400078e0a09 */
[----:B------:R-:W-:Y:S02]  /*1250*/  VIADD R19, R252, 0x9 ;  /* 0x00000009fc137836 */ /* 0x000fe40000000000 */
[----:B------:R-:W-:Y:S02]  /*1260*/  IMAD R12, R2, R9, R12 ;  /* 0x00000009020c7224 */ /* 0x000fe400078e020c */
[----:B------:R-:W-:Y:S01]  /*1270*/  @!P2 IMAD.IADD R14, R14, 0x1, -R2 ;  /* 0x000000010e0ea824 */ /* 0x000fe200078e0a02 */
[----:B------:R-:W-:Y:S01]  /*1280*/  IABS R160, R19 ;  /* 0x0000001300a07213 */ /* 0x000fe20000000000 */
[----:B------:R-:W-:Y:S01]  /*1290*/  @!P4 IMAD.MOV R20, RZ, RZ, -R20 ;  /* 0x000000ffff14c224 */ /* 0x000fe200078e0a14 */
[----:B------:R-:W-:Y:S01]  /*12a0*/  ISETP.GE.AND P4, PT, R6, RZ, PT ;  /* 0x000000ff0600720c */ /* 0x000fe20003f86270 */
[----:B------:R-:W-:Y:S01]  /*12b0*/  IMAD.HI.U32 R6, R3, R11, RZ ;  /* 0x0000000b03067227 */ /* 0x000fe200078e00ff */
[----:B------:R-:W-:-:S03]  /*12c0*/  ISETP.GT.U32.AND P2, PT, R2, R14, PT ;  /* 0x0000000e0200720c */ /* 0x000fc60003f44070 */
[----:B------:R-:W-:Y:S01]  /*12d0*/  @!P6 IMAD.MOV R18, RZ, RZ, -R18 ;  /* 0x000000ffff12e224 */ /* 0x000fe200078e0a12 */
[----:B------:R-:W-:Y:S01]  /*12e0*/  ISETP.GT.U32.AND P6, PT, R2, R12, PT ;  /* 0x0000000c0200720c */ /* 0x000fe20003fc4070 */
[----:B------:R-:W-:Y:S01]  /*12f0*/  @!P3 IMAD.IADD R16, R16, 0x1, -R2 ;  /* 0x000000011010b824 */ /* 0x000fe200078e0a02 */
[----:B------:R-:W-:Y:S01]  /*1300*/  IADD3 R6, -R6, RZ, RZ ;  /* 0x000000ff06067210 */ /* 0x000fe20007ffe1ff */
[----:B------:R-:W-:-:S03]  /*1310*/  IMAD.HI.U32 R7, R3, R148, RZ ;  /* 0x0000009403077227 */ /* 0x000fc600078e00ff */
[----:B------:R-:W-:Y:S01]  /*1320*/  ISETP.GT.U32.AND P3, PT, R2, R16, PT ;  /* 0x000000100200720c */ /* 0x000fe20003f64070 */
[----:B------:R-:W-:Y:S01]  /*1330*/  @!P5 IMAD.IADD R0, R0, 0x1, -R13 ;  /* 0x000000010000d824 */ /* 0x000fe200078e0a0d */
[----:B------:R-:W-:Y:S01]  /*1340*/  ISETP.GE.AND P5, PT, R10, RZ, PT ;  /* 0x000000ff0a00720c */ /* 0x000fe20003fa6270 */
[----:B------:R-:W-:Y:S01]  /*1350*/  IMAD.HI.U32 R10, R3, R160, RZ ;  /* 0x000000a0030a7227 */ /* 0x000fe200078e00ff */
[----:B------:R-:W-:-:S03]  /*1360*/  @!P2 IADD3 R14, R14, -R2, RZ ;  /* 0x800000020e0ea210 */ /* 0x000fc60007ffe0ff */
[----:B------:R-:W-:Y:S02]  /*1370*/  IMAD.MOV R7, RZ, RZ, -R7 ;  /* 0x000000ffff077224 */ /* 0x000fe400078e0a07 */
[----:B------:R-:W-:Y:S02]  /*1380*/  IMAD.MOV R13, RZ, RZ, -R10 ;  /* 0x000000ffff0d7224 */ /* 0x000fe400078e0a0a */
[C---:B------:R-:W-:Y:S02]  /*1390*/  IMAD R10, R2.reuse, R6, R11 ;  /* 0x00000006020a7224 */ /* 0x040fe400078e020b */
[----:B------:R-:W-:Y:S02]  /*13a0*/  IMAD R148, R2, R7, R148 ;  /* 0x0000000702947224 */ /* 0x000fe400078e0294 */
[--C-:B------:R-:W-:Y:S01]  /*13b0*/  @!P6 IMAD.IADD R12, R12, 0x1, -R2.reuse ;  /* 0x000000010c0ce824 */ /* 0x100fe200078e0a02 */
[----:B------:R-:W-:Y:S01]  /*13c0*/  ISETP.GT.U32.AND P2, PT, R2, R10, PT ;  /* 0x0000000a0200720c */ /* 0x000fe20003f44070 */
[----:B------:R-:W-:Y:S01]  /*13d0*/  VIADD R17, R252, 0x8 ;  /* 0x00000008fc117836 */ /* 0x000fe20000000000 */
[----:B------:R-:W-:Y:S01]  /*13e0*/  ISETP.GT.U32.AND P6, PT, R2, R148, PT ;  /* 0x000000940200720c */ /* 0x000fe20003fc4070 */
[----:B------:R-:W-:Y:S01]  /*13f0*/  @!P3 IMAD.IADD R16, R16, 0x1, -R2 ;  /* 0x000000011010b824 */ /* 0x000fe200078e0a02 */
[----:B------:R-:W-:Y:S01]  /*1400*/  ISETP.GE.AND P3, PT, R15, RZ, PT ;  /* 0x000000ff0f00720c */ /* 0x000fe20003f66270 */
[----:B------:R-:W-:Y:S01]  /*1410*/  VIADD R15, R252, 0xb ;  /* 0x0000000bfc0f7836 */ /* 0x000fe20000000000 */
[----:B------:R-:W-:Y:S01]  /*1420*/  IABS R150, R17 ;  /* 0x0000001100967213 */ /* 0x000fe20000000000 */
[----:B------:R-:W-:-:S02]  /*1430*/  IMAD R160, R2, R13, R160 ;  /* 0x0000000d02a07224 */ /* 0x000fc400078e02a0 */
[----:B------:R-:W-:Y:S01]  /*1440*/  VIADD R13, R252, 0xa ;  /* 0x0000000afc0d7836 */ /* 0x000fe20000000000 */
[----:B------:R-:W-:Y:S01]  /*1450*/  IABS R156, R15 ;  /* 0x0000000f009c7213 */ /* 0x000fe20000000000 */
[----:B------:R-:W-:-:S03]  /*1460*/  IMAD.HI.U32 R9, R3, R150, RZ ;  /* 0x0000009603097227 */ /* 0x000fc600078e00ff */
[----:B------:R-:W-:Y:S01]  /*1470*/  IABS R158, R13 ;  /* 0x0000000d009e7213 */ /* 0x000fe20000000000 */
[--C-:B------:R-:W-:Y:S01]  /*1480*/  @!P2 IMAD.IADD R10, R10, 0x1, -R2.reuse ;  /* 0x000000010a0aa824 */ /* 0x100fe200078e0a02 */
[----:B------:R-:W-:Y:S01]  /*1490*/  ISETP.GT.U32.AND P2, PT, R2, R12, PT ;  /* 0x0000000c0200720c */ /* 0x000fe20003f44070 */
[----:B------:R-:W-:Y:S02]  /*14a0*/  @!P6 IMAD.IADD R148, R148, 0x1, -R2 ;  /* 0x000000019494e824 */ /* 0x000fe400078e0a02 */
[----:B------:R-:W-:-:S03]  /*14b0*/  IMAD.HI.U32 R7, R3, R156, RZ ;  /* 0x0000009c03077227 */ /* 0x000fc600078e00ff */
[C---:B------:R-:W-:Y:S01]  /*14c0*/  ISETP.GT.U32.AND P6, PT, R2.reuse, R148, PT ;  /* 0x000000940200720c */ /* 0x040fe20003fc4070 */
[----:B------:R-:W-:Y:S01]  /*14d0*/  @!P0 IMAD.MOV R16, RZ, RZ, -R16 ;  /* 0x000000ffff108224 */ /* 0x000fe200078e0a10 */
[----:B------:R-:W-:Y:S01]  /*14e0*/  ISETP.GT.U32.AND P0, PT, R2, R10, PT ;  /* 0x0000000a0200720c */ /* 0x000fe20003f04070 */
[----:B------:R-:W-:Y:S01]  /*14f0*/  IMAD.MOV R9, RZ, RZ, -R9 ;  /* 0x000000ffff097224 */ /* 0x000fe200078e0a09 */
[----:B------:R-:W-:Y:S01]  /*1500*/  IADD3 R11, -R7, RZ, RZ ;  /* 0x000000ff070b7210 */ /* 0x000fe20007ffe1ff */
[----:B------:R-:W-:-:S04]  /*1510*/  IMAD.HI.U32 R6, R3, R158, RZ ;  /* 0x0000009e03067227 */ /* 0x000fc800078e00ff */
[C---:B------:R-:W-:Y:S02]  /*1520*/  IMAD R150, R2.reuse, R9, R150 ;  /* 0x0000000902967224 */ /* 0x040fe400078e0296 */
[----:B------:R-:W-:Y:S02]  /*1530*/  IMAD.MOV R9, RZ, RZ, -R6 ;  /* 0x000000ffff097224 */ /* 0x000fe400078e0a06 */
[C---:B------:R-:W-:Y:S02]  /*1540*/  IMAD R156, R2.reuse, R11, R156 ;  /* 0x0000000b029c7224 */ /* 0x040fe400078e029c */
[C---:B------:R-:W-:Y:S02]  /*1550*/  IMAD R158, R2.reuse, R9, R158 ;  /* 0x00000009029e7224 */ /* 0x040fe400078e029e */
[----:B------:R-:W-:Y:S01]  /*1560*/  @!P1 IMAD.MOV R14, RZ, RZ, -R14 ;  /* 0x000000ffff0e9224 */ /* 0x000fe200078e0a0e */
[----:B------:R-:W-:Y:S01]  /*1570*/  ISETP.GT.U32.AND P1, PT, R2, R150, PT ;  /* 0x000000960200720c */ /* 0x000fe20003f24070 */
[--C-:B------:R-:W-:Y:S01]  /*1580*/  @!P2 IMAD.IADD R12, R12, 0x1, -R2.reuse ;  /* 0x000000010c0ca824 */ /* 0x100fe200078e0a02 */
[----:B------:R-:W-:Y:S01]  /*1590*/  ISETP.GT.U32.AND P2, PT, R2, R160, PT ;  /* 0x000000a00200720c */ /* 0x000fe20003f44070 */
[--C-:B------:R-:W-:Y:S01]  /*15a0*/  @!P0 IMAD.IADD R10, R10, 0x1, -R2.reuse ;  /* 0x000000010a0a8824 */ /* 0x100fe200078e0a02 */
[----:B------:R-:W-:Y:S01]  /*15b0*/  ISETP.GT.U32.AND P0, PT, R2, R158, PT ;  /* 0x0000009e0200720c */ /* 0x000fe20003f04070 */
[----:B------:R-:W-:Y:S01]  /*15c0*/  @!P6 IMAD.IADD R148, R148, 0x1, -R2 ;  /* 0x000000019494e824 */ /* 0x000fe200078e0a02 */
[----:B------:R-:W-:Y:S01]  /*15d0*/  ISETP.GT.U32.AND P6, PT, R2, R156, PT ;  /* 0x0000009c0200720c */ /* 0x000fe20003fc4070 */
[----:B------:R-:W-:-:S02]  /*15e0*/  VIADD R22, R252, 0xd ;  /* 0x0000000dfc167836 */ /* 0x000fc40000000000 */
[----:B------:R-:W-:Y:S02]  /*15f0*/  VIADD R21, R252, 0xc ;  /* 0x0000000cfc157836 */ /* 0x000fe40000000000 */
[----:B------:R-:W-:Y:S01]  /*1600*/  @!P5 IMAD.MOV R12, RZ, RZ, -R12 ;  /* 0x000000ffff0cd224 */ /* 0x000fe200078e0a0c */
[----:B------:R-:W-:Y:S01]  /*1610*/  IABS R152, R22 ;  /* 0x0000001600987213 */ /* 0x000fe20000000000 */
[--C-:B------:R-:W-:Y:S01]  /*1620*/  @!P1 IMAD.IADD R150, R150, 0x1, -R2.reuse ;  /* 0x0000000196969824 */ /* 0x100fe200078e0a02 */
[----:B------:R-:W-:Y:S01]  /*1630*/  IABS R154, R21 ;  /* 0x00000015009a7213 */ /* 0x000fe20000000000 */
[----:B------:R-:W-:Y:S01]  /*1640*/  VIADD R11, R252, 0xe ;  /* 0x0000000efc0b7836 */ /* 0x000fe20000000000 */
[----:B------:R-:W-:Y:S01]  /*1650*/  @!P2 IADD3 R160, R160, -R2, RZ ;  /* 0x80000002a0a0a210 */ /* 0x000fe20007ffe0ff */
[--C-:B------:R-:W-:Y:S01]  /*1660*/  @!P0 IMAD.IADD R158, R158, 0x1, -R2.reuse ;  /* 0x000000019e9e8824 */ /* 0x100fe200078e0a02 */
[----:B------:R-:W-:Y:S01]  /*1670*/  ISETP.GT.U32.AND P0, PT, R2, R150, PT ;  /* 0x000000960200720c */ /* 0x000fe20003f04070 */
[----:B------:R-:W-:Y:S01]  /*1680*/  @!P6 IMAD.IADD R156, R156, 0x1, -R2 ;  /* 0x000000019c9ce824 */ /* 0x000fe200078e0a02 */
[C---:B------:R-:W-:Y:S01]  /*1690*/  ISETP.GT.U32.AND P6, PT, R2.reuse, R160, PT ;  /* 0x000000a00200720c */ /* 0x040fe20003fc4070 */
[----:B------:R-:W-:Y:S01]  /*16a0*/  IMAD.HI.U32 R7, R3, R152, RZ ;  /* 0x0000009803077227 */ /* 0x000fe200078e00ff */
[----:B------:R-:W-:-:S02]  /*16b0*/  ISETP.GT.U32.AND P5, PT, R2, R158, PT ;  /* 0x0000009e0200720c */ /* 0x000fc40003fa4070 */
[----:B------:R-:W-:Y:S01]  /*16c0*/  ISETP.GE.AND P1, PT, R17, RZ, PT ;  /* 0x000000ff1100720c */ /* 0x000fe20003f26270 */
[----:B------:R-:W-:Y:S01]  /*16d0*/  IMAD.MOV R7, RZ, RZ, -R7 ;  /* 0x000000ffff077224 */ /* 0x000fe200078e0a07 */
[----:B------:R-:W-:Y:S01]  /*16e0*/  IABS R162, R11 ;  /* 0x0000000b00a27213 */ /* 0x000fe20000000000 */
[----:B------:R-:W-:Y:S01]  /*16f0*/  VIADD R17, R252, 0xf ;  /* 0x0000000ffc117836 */ /* 0x000fe20000000000 */
[----:B------:R-:W-:Y:S01]  /*1700*/  ISETP.GE.AND P2, PT, R19, RZ, PT ;  /* 0x000000ff1300720c */ /* 0x000fe20003f46270 */
[----:B------:R-:W-:Y:S02]  /*1710*/  IMAD R152, R2, R7, R152 ;  /* 0x0000000702987224 */ /* 0x000fe400078e0298 */
[----:B------:R-:W-:Y:S01]  /*1720*/  IMAD.HI.U32 R6, R3, R154, RZ ;  /* 0x0000009a03067227 */ /* 0x000fe200078e00ff */
[----:B------:R-:W-:Y:S02]  /*1730*/  IABS R164, R17 ;  /* 0x0000001100a47213 */ /* 0x000fe40000000000 */
[----:B------:R-:W-:Y:S01]  /*1740*/  @!P0 IADD3 R150, R150, -R2, RZ ;  /* 0x8000000296968210 */ /* 0x000fe20007ffe0ff */
[----:B------:R-:W-:Y:S01]  /*1750*/  @!P4 IMAD.MOV R10, RZ, RZ, -R10 ;  /* 0x000000ffff0ac224 */ /* 0x000fe200078e0a0a */
[----:B------:R-:W-:Y:S01]  /*1760*/  ISETP.GT.U32.AND P4, PT, R2, R156, PT ;  /* 0x0000009c0200720c */ /* 0x000fe20003f84070 */
[----:B------:R-:W-:Y:S01]  /*1770*/  @!P6 IMAD.IADD R160, R160, 0x1, -R2 ;  /* 0x00000001a0a0e824 */ /* 0x000fe200078e0a02 */
[----:B------:R-:W-:Y:S01]  /*1780*/  ISETP.GT.U32.AND P6, PT, R2, R152, PT ;  /* 0x000000980200720c */ /* 0x000fe20003fc4070 */
[----:B------:R-:W-:Y:S01]  /*1790*/  IMAD.MOV R9, RZ, RZ, -R6 ;  /* 0x000000ffff097224 */ /* 0x000fe200078e0a06 */
[----:B------:R-:W-:Y:S01]  /*17a0*/  ISETP.GE.AND P0, PT, R13, RZ, PT ;  /* 0x000000ff0d00720c */ /* 0x000fe20003f06270 */
[----:B------:R-:W-:Y:S01]  /*17b0*/  IMAD.HI.U32 R6, R3, R162, RZ ;  /* 0x000000a203067227 */ /* 0x000fe200078e00ff */
[----:B------:R-:W-:-:S03]  /*17c0*/  @!P1 IADD3 R150, -R150, RZ, RZ ;  /* 0x000000ff96969210 */ /* 0x000fc60007ffe1ff */
[----:B------:R-:W-:Y:S01]  /*17d0*/  @!P5 IMAD.IADD R158, R158, 0x1, -R2 ;  /* 0x000000019e9ed824 */ /* 0x000fe200078e0a02 */
[----:B------:R-:W-:Y:S01]  /*17e0*/  ISETP.GE.AND P5, PT, R15, RZ, PT ;  /* 0x000000ff0f00720c */ /* 0x000fe20003fa6270 */
[----:B------:R-:W-:Y:S02]  /*17f0*/  IMAD R154, R2, R9, R154 ;  /* 0x00000009029a7224 */ /* 0x000fe400078e029a */
[----:B------:R-:W-:-:S04]  /*1800*/  IMAD.HI.U32 R7, R3, R164, RZ ;  /* 0x000000a403077227 */ /* 0x000fc800078e00ff */
[----:B------:R-:W-:Y:S02]  /*1810*/  IMAD.MOV R9, RZ, RZ, -R6 ;  /* 0x000000ffff097224 */ /* 0x000fe400078e0a06 */
[----:B------:R-:W-:Y:S02]  /*1820*/  IMAD.MOV R7, RZ, RZ, -R7 ;  /* 0x000000ffff077224 */ /* 0x000fe400078e0a07 */
[C---:B------:R-:W-:Y:S02]  /*1830*/  IMAD R162, R2.reuse, R9, R162 ;  /* 0x0000000902a27224 */ /* 0x040fe400078e02a2 */
[----:B------:R-:W-:Y:S01]  /*1840*/  @!P3 IMAD.MOV R148, RZ, RZ, -R148 ;  /* 0x000000ffff94b224 */ /* 0x000fe200078e0a94 */
[----:B------:R-:W-:Y:S01]  /*1850*/  ISETP.GT.U32.AND P3, PT, R2, R154, PT ;  /* 0x0000009a0200720c */ /* 0x000fe20003f64070 */
[--C-:B------:R-:W-:Y:S01]  /*1860*/  @!P4 IMAD.IADD R156, R156, 0x1, -R2.reuse ;  /* 0x000000019c9cc824 */ /* 0x100fe200078e0a02 */
[----:B------:R-:W-:Y:S01]  /*1870*/  ISETP.GE.AND P4, PT, R21, RZ, PT ;  /* 0x000000ff1500720c */ /* 0x000fe20003f86270 */
[----:B------:R-:W-:Y:S01]  /*1880*/  @!P6 IMAD.IADD R152, R152, 0x1, -R2 ;  /* 0x000000019898e824 */ /* 0x000fe200078e0a02 */
[----:B------:R-:W-:Y:S01]  /*1890*/  ISETP.GE.AND P6, PT, R11, RZ, PT ;  /* 0x000000ff0b00720c */ /* 0x000fe20003fc6270 */
[----:B------:R-:W-:-:S02]  /*18a0*/  IMAD R164, R2, R7, R164 ;  /* 0x0000000702a47224 */ /* 0x000fc400078e02a4 */
[----:B------:R-:W-:Y:S01]  /*18b0*/  @!P0 IMAD.MOV R158, RZ, RZ, -R158 ;  /* 0x000000ffff9e8224 */ /* 0x000fe200078e0a9e */
[C---:B------:R-:W-:Y:S01]  /*18c0*/  ISETP.GT.U32.AND P0, PT, R2.reuse, R162, PT ;  /* 0x000000a20200720c */ /* 0x040fe20003f04070 */
[----:B------:R-:W-:Y:S01]  /*18d0*/  @!P2 IMAD.MOV R160, RZ, RZ, -R160 ;  /* 0x000000ffffa0a224 */ /* 0x000fe200078e0aa0 */
[C---:B------:R-:W-:Y:S01]  /*18e0*/  ISETP.GT.U32.AND P2, PT, R2.reuse, R152, PT ;  /* 0x000000980200720c */ /* 0x040fe20003f44070 */
[----:B------:R-:W-:Y:S01]  /*18f0*/  @!P5 IMAD.MOV R156, RZ, RZ, -R156 ;  /* 0x000000ffff9cd224 */ /* 0x000fe200078e0a9c */
[----:B------:R-:W-:Y:S01]  /*1900*/  ISETP.GT.U32.AND P5, PT, R2, R164, PT ;  /* 0x000000a40200720c */ /* 0x000fe20003fa4070 */
[----:B------:R-:W-:Y:S02]  /*1910*/  VIADD R6, R252, 0x10 ;  /* 0x00000010fc067836 */ /* 0x000fe40000000000 */
[--C-:B------:R-:W-:Y:S01]  /*1920*/  @!P3 IMAD.IADD R154, R154, 0x1, -R2.reuse ;  /* 0x000000019a9ab824 */ /* 0x100fe200078e0a02 */
[----:B------:R-:W-:Y:S01]  /*1930*/  ISETP.GE.AND P3, PT, R22, RZ, PT ;  /* 0x000000ff1600720c */ /* 0x000fe20003f66270 */
[C---:B------:R-:W-:Y:S01]  /*1940*/  VIADD R7, R252.reuse, 0x11 ;  /* 0x00000011fc077836 */ /* 0x040fe20000000000 */
[----:B------:R-:W-:Y:S01]  /*1950*/  IABS R166, R6 ;  /* 0x0000000600a67213 */ /* 0x000fe20000000000 */
[----:B------:R-:W-:Y:S01]  /*1960*/  VIADD R11, R252, 0x12 ;  /* 0x00000012fc0b7836 */ /* 0x000fe20000000000 */
[----:B------:R-:W-:Y:S01]  /*1970*/  ISETP.GT.U32.AND P1, PT, R2, R154, PT ;  /* 0x0000009a0200720c */ /* 0x000fe20003f24070 */
[----:B------:R-:W-:Y:S01]  /*1980*/  VIADD R13, R252, 0x16 ;  /* 0x00000016fc0d7836 */ /* 0x000fe20000000000 */
[----:B------:R-:W-:Y:S01]  /*1990*/  @!P0 IADD3 R162, R162, -R2, RZ ;  /* 0x80000002a2a28210 */ /* 0x000fe20007ffe0ff */
[--C-:B------:R-:W-:Y:S01]  /*19a0*/  @!P2 IMAD.IADD R152, R152, 0x1, -R2.reuse ;  /* 0x000000019898a824 */ /* 0x100fe200078e0a02 */
[----:B------:R-:W-:Y:S01]  /*19b0*/  ISETP.GE.AND P2, PT, R6, RZ, PT ;  /* 0x000000ff0600720c */ /* 0x000fe20003f46270 */
[----:B------:R-:W-:Y:S01]  /*19c0*/  @!P5 IMAD.IADD R164, R164, 0x1, -R2 ;  /* 0x00000001a4a4d824 */ /* 0x000fe200078e0a02 */
[----:B------:R-:W-:Y:S01]  /*19d0*/  ISETP.GT.U32.AND P5, PT, R2, R162, PT ;  /* 0x000000a20200720c */ /* 0x000fe20003fa4070 */
[----:B------:R-:W-:Y:S01]  /*19e0*/  IMAD.HI.U32 R6, R3, R166, RZ ;  /* 0x000000a603067227 */ /* 0x000fe200078e00ff */
[----:B------:R-:W-:-:S02]  /*19f0*/  IABS R168, R7 ;  /* 0x0000000700a87213 */ /* 0x000fc40000000000 */
[----:B------:R-:W-:Y:S01]  /*1a00*/  ISETP.GE.AND P0, PT, R7, RZ, PT ;  /* 0x000000ff0700720c */ /* 0x000fe20003f06270 */
[----:B------:R-:W-:Y:S01]  /*1a10*/  IMAD.MOV R9, RZ, RZ, -R6 ;  /* 0x000000ffff097224 */ /* 0x000fe200078e0a06 */
[----:B------:R-:W-:Y:S01]  /*1a20*/  IABS R172, R11 ;  /* 0x0000000b00ac7213 */ /* 0x000fe20000000000 */
[----:B------:R-:W-:Y:S01]  /*1a30*/  @!P1 IMAD.IADD R154, R154, 0x1, -R2 ;  /* 0x000000019a9a9824 */ /* 0x000fe200078e0a02 */
[----:B------:R-:W-:Y:S01]  /*1a40*/  ISETP.GE.AND P1, PT, R17, RZ, PT ;  /* 0x000000ff1100720c */ /* 0x000fe20003f26270 */
[----:B------:R-:W-:Y:S01]  /*1a50*/  IMAD R166, R2, R9, R166 ;  /* 0x0000000902a67224 */ /* 0x000fe200078e02a6 */
[----:B------:R-:W-:Y:S01]  /*1a60*/  IABS R178, R13 ;  /* 0x0000000d00b27213 */ /* 0x000fe20000000000 */
[----:B------:R-:W-:Y:S02]  /*1a70*/  IMAD.HI.U32 R7, R3, R168, RZ ;  /* 0x000000a803077227 */ /* 0x000fe400078e00ff */
[----:B------:R-:W-:Y:S02]  /*1a80*/  @!P5 IADD3 R162, R162, -R2, RZ ;  /* 0x80000002a2a2d210 */ /* 0x000fe40007ffe0ff */
[C---:B------:R-:W-:Y:S01]  /*1a90*/  ISETP.GT.U32.AND P5, PT, R2.reuse, R166, PT ;  /* 0x000000a60200720c */ /* 0x040fe20003fa4070 */
[----:B------:R-:W-:Y:S01]  /*1aa0*/  @!P4 IMAD.MOV R154, RZ, RZ, -R154 ;  /* 0x000000ffff9ac224 */ /* 0x000fe200078e0a9a */
[----:B------:R-:W-:Y:S01]  /*1ab0*/  ISETP.GT.U32.AND P4, PT, R2, R164, PT ;  /* 0x000000a40200720c */ /* 0x000fe20003f84070 */
[----:B------:R-:W-:-:S02]  /*1ac0*/  IMAD.MOV R7, RZ, RZ, -R7 ;  /* 0x000000ffff077224 */ /* 0x000fc400078e0a07 */
[----:B------:R-:W-:Y:S02]  /*1ad0*/  @!P6 IMAD.MOV R162, RZ, RZ, -R162 ;  /* 0x000000ffffa2e224 */ /* 0x000fe400078e0aa2 */
[----:B------:R-:W-:Y:S02]  /*1ae0*/  IMAD R168, R2, R7, R168 ;  /* 0x0000000702a87224 */ /* 0x000fe400078e02a8 */
[C---:B------:R-:W-:Y:S02]  /*1af0*/  VIADD R6, R252.reuse, 0x13 ;  /* 0x00000013fc067836 */ /* 0x040fe40000000000 */
[----:B------:R-:W-:Y:S01]  /*1b00*/  VIADD R9, R252, 0x14 ;  /* 0x00000014fc097836 */ /* 0x000fe20000000000 */
[----:B------:R-:W-:Y:S01]  /*1b10*/  ISETP.GT.U32.AND P6, PT, R2, R168, PT ;  /* 0x000000a80200720c */ /* 0x000fe20003fc4070 */
[--C-:B------:R-:W-:Y:S01]  /*1b20*/  @!P5 IMAD.IADD R166, R166, 0x1, -R2.reuse ;  /* 0x00000001a6a6d824 */ /* 0x100fe200078e0a02 */
[----:B------:R-:W-:Y:S01]  /*1b30*/  IABS R170, R6 ;  /* 0x0000000600aa7213 */ /* 0x000fe20000000000 */
[----:B------:R-:W-:Y:S01]  /*1b40*/  @!P4 IMAD.IADD R164, R164, 0x1, -R2 ;  /* 0x00000001a4a4c824 */ /* 0x000fe200078e0a02 */
[----:B------:R-:W-:Y:S01]  /*1b50*/  ISETP.GE.AND P4, PT, R6, RZ, PT ;  /* 0x000000ff0600720c */ /* 0x000fe20003f86270 */
[----:B------:R-:W-:Y:S01]  /*1b60*/  IMAD.HI.U32 R6, R3, R172, RZ ;  /* 0x000000ac03067227 */ /* 0x000fe200078e00ff */
[----:B------:R-:W-:-:S02]  /*1b70*/  ISETP.GT.U32.AND P5, PT, R2, R166, PT ;  /* 0x000000a60200720c */ /* 0x000fc40003fa4070 */
[----:B------:R-:W-:Y:S01]  /*1b80*/  IABS R174, R9 ;  /* 0x0000000900ae7213 */ /* 0x000fe20000000000 */
[----:B------:R-:W-:Y:S01]  /*1b90*/  @!P3 IMAD.MOV R152, RZ, RZ, -R152 ;  /* 0x000000ffff98b224 */ /* 0x000fe200078e0a98 */
[----:B------:R-:W-:Y:S01]  /*1ba0*/  ISETP.GE.AND P3, PT, R11, RZ, PT ;  /* 0x000000ff0b00720c */ /* 0x000fe20003f66270 */
[----:B------:R-:W-:Y:S02]  /*1bb0*/  IMAD.MOV R7, RZ, RZ, -R6 ;  /* 0x000000ffff077224 */ /* 0x000fe400078e0a06 */
[----:B------:R-:W-:-:S04]  /*1bc0*/  IMAD.HI.U32 R6, R3, R170, RZ ;  /* 0x000000aa03067227 */ /* 0x000fc800078e00ff */
[----:B------:R-:W-:Y:S02]  /*1bd0*/  VIADD R11, R252, 0x15 ;  /* 0x00000015fc0b7836 */ /* 0x000fe40000000000 */
[----:B------:R-:W-:Y:S02]  /*1be0*/  @!P6 IMAD.IADD R168, R168, 0x1, -R2 ;  /* 0x00000001a8a8e824 */ /* 0x000fe400078e0a02 */
[----:B------:R-:W-:Y:S01]  /*1bf0*/  IMAD R172, R2, R7, R172 ;  /* 0x0000000702ac7224 */ /* 0x000fe200078e02ac */
[----:B------:R-:W-:Y:S01]  /*1c00*/  IADD3 R7, -R6, RZ, RZ ;  /* 0x000000ff06077210 */ /* 0x000fe20007ffe1ff */
[----:B------:R-:W-:Y:S01]  /*1c10*/  IMAD.HI.U32 R6, R3, R174, RZ ;  /* 0x000000ae03067227 */ /* 0x000fe200078e00ff */
[----:B------:R-:W-:Y:S02]  /*1c20*/  IABS R176, R11 ;  /* 0x0000000b00b07213 */ /* 0x000fe40000000000 */
[----:B------:R-:W-:Y:S01]  /*1c30*/  ISETP.GT.U32.AND P6, PT, R2, R168, PT ;  /* 0x000000a80200720c */ /* 0x000fe20003fc4070 */
[----:B------:R-:W-:Y:S01]  /*1c40*/  @!P1 IMAD.MOV R164, RZ, RZ, -R164 ;  /* 0x000000ffffa49224 */ /* 0x000fe200078e0aa4 */
[----:B------:R-:W-:Y:S01]  /*1c50*/  ISETP.GE.AND P1, PT, R9, RZ, PT ;  /* 0x000000ff0900720c */ /* 0x000fe20003f26270 */
[----:B------:R-:W-:Y:S01]  /*1c60*/  @!P5 IMAD.IADD R166, R166, 0x1, -R2 ;  /* 0x00000001a6a6d824 */ /* 0x000fe200078e0a02 */
[C---:B------:R-:W-:Y:S01]  /*1c70*/  ISETP.GT.U32.AND P5, PT, R2.reuse, R172, PT ;  /* 0x000000ac0200720c */ /* 0x040fe20003fa4070 */
[----:B------:R-:W-:-:S02]  /*1c80*/  IMAD R170, R2, R7, R170 ;  /* 0x0000000702aa7224 */ /* 0x000fc400078e02aa */
[----:B------:R-:W-:-:S04]  /*1c90*/  IMAD.HI.U32 R7, R3, R176, RZ ;  /* 0x000000b003077227 */ /* 0x000fc800078e00ff */
[----:B------:R-:W-:Y:S02]  /*1ca0*/  IMAD.MOV R9, RZ, RZ, -R6 ;  /* 0x000000ffff097224 */ /* 0x000fe400078e0a06 */
[----:B------:R-:W-:Y:S02]  /*1cb0*/  IMAD.MOV R7, RZ, RZ, -R7 ;  /* 0x000000ffff077224 */ /* 0x000fe400078e0a07 */
[C---:B------:R-:W-:Y:S02]  /*1cc0*/  IMAD R174, R2.reuse, R9, R174 ;  /* 0x0000000902ae7224 */ /* 0x040fe400078e02ae */
[----:B------:R-:W-:Y:S02]  /*1cd0*/  IMAD R176, R2, R7, R176 ;  /* 0x0000000702b07224 */ /* 0x000fe400078e02b0 */
[--C-:B------:R-:W-:Y:S01]  /*1ce0*/  @!P6 IMAD.IADD R168, R168, 0x1, -R2.reuse ;  /* 0x00000001a8a8e824 */ /* 0x100fe200078e0a02 */
[----:B------:R-:W-:Y:S01]  /*1cf0*/  ISETP.GT.U32.AND P6, PT, R2, R174, PT ;  /* 0x000000ae0200720c */ /* 0x000fe20003fc4070 */
[----:B------:R-:W-:Y:S01]  /*1d00*/  @!P5 IMAD.IADD R172, R172, 0x1, -R2 ;  /* 0x00000001acacd824 */ /* 0x000fe200078e0a02 */
[C---:B------:R-:W-:Y:S01]  /*1d10*/  ISETP.GT.U32.AND P5, PT, R2.reuse, R176, PT ;  /* 0x000000b00200720c */ /* 0x040fe20003fa4070 */
[----:B------:R-:W-:Y:S01]  /*1d20*/  @!P2 IMAD.MOV R166, RZ, RZ, -R166 ;  /* 0x000000ffffa6a224 */ /* 0x000fe200078e0aa6 */
[----:B------:R-:W-:Y:S01]  /*1d30*/  ISETP.GT.U32.AND P2, PT, R2, R170, PT ;  /* 0x000000aa0200720c */ /* 0x000fe20003f44070 */
[----:B------:R-:W-:Y:S01]  /*1d40*/  VIADD R15, R252, 0x17 ;  /* 0x00000017fc0f7836 */ /* 0x000fe20000000000 */
[----:B------:R-:W-:Y:S01]  /*1d50*/  @!P0 IADD3 R168, -R168, RZ, RZ ;  /* 0x000000ffa8a88210 */ /* 0x000fe20007ffe1ff */
[----:B------:R-:W-:-:S03]  /*1d60*/  IMAD.HI.U32 R6, R3, R178, RZ ;  /* 0x000000b203067227 */ /* 0x000fc600078e00ff */
[----:B------:R-:W-:Y:S01]  /*1d70*/  IABS R180, R15 ;  /* 0x0000000f00b47213 */ /* 0x000fe20000000000 */
[----:B------:R-:W-:Y:S01]  /*1d80*/  VIADD R19, R252, 0x19 ;  /* 0x00000019fc137836 */ /* 0x000fe20000000000 */
[----:B------:R-:W-:Y:S01]  /*1d90*/  IADD3 R7, -R6, RZ, RZ ;  /* 0x000000ff06077210 */ /* 0x000fe20007ffe1ff */
[--C-:B------:R-:W-:Y:S02]  /*1da0*/  @!P6 IMAD.IADD R174, R174, 0x1, -R2.reuse ;  /* 0x00000001aeaee824 */ /* 0x100fe400078e0a02 */
[--C-:B------:R-:W-:Y:S01]  /*1db0*/  @!P5 IMAD.IADD R176, R176, 0x1, -R2.reuse ;  /* 0x00000001b0b0d824 */ /* 0x100fe200078e0a02 */
[----:B------:R-:W-:Y:S01]  /*1dc0*/  IABS R184, R19 ;  /* 0x0000001300b87213 */ /* 0x000fe20000000000 */
[----:B------:R-:W-:Y:S01]  /*1dd0*/  IMAD.HI.U32 R6, R3, R180, RZ ;  /* 0x000000b403067227 */ /* 0x000fe200078e00ff */
[C---:B------:R-:W-:Y:S02]  /*1de0*/  ISETP.GT.U32.AND P5, PT, R2.reuse, R174, PT ;  /* 0x000000ae0200720c */ /* 0x040fe40003fa4070 */
[----:B------:R-:W-:Y:S01]  /*1df0*/  ISETP.GT.U32.AND P0, PT, R2, R176, PT ;  /* 0x000000b00200720c */ /* 0x000fe20003f04070 */
[----:B------:R-:W-:Y:S01]  /*1e00*/  @!P2 IMAD.IADD R170, R170, 0x1, -R2 ;  /* 0x00000001aaaaa824 */ /* 0x000fe200078e0a02 */
[C---:B------:R-:W-:Y:S01]  /*1e10*/  ISETP.GT.U32.AND P2, PT, R2.reuse, R172, PT ;  /* 0x000000ac0200720c */ /* 0x040fe20003f44070 */
[----:B------:R-:W-:-:S02]  /*1e20*/  IMAD R178, R2, R7, R178 ;  /* 0x0000000702b27224 */ /* 0x000fc400078e02b2 */
[----:B------:R-:W-:Y:S01]  /*1e30*/  IMAD.MOV R7, RZ, RZ, -R6 ;  /* 0x000000ffff077224 */ /* 0x000fe200078e0a06 */
[----:B------:R-:W-:Y:S01]  /*1e40*/  ISETP.GT.U32.AND P6, PT, R2, R170, PT ;  /* 0x000000aa0200720c */ /* 0x000fe20003fc4070 */
[----:B------:R-:W-:Y:S02]  /*1e50*/  VIADD R17, R252, 0x18 ;  /* 0x00000018fc117836 */ /* 0x000fe40000000000 */
[----:B------:R-:W-:Y:S02]  /*1e60*/  IMAD R180, R2, R7, R180 ;  /* 0x0000000702b47224 */ /* 0x000fe400078e02b4 */
[----:B------:R-:W-:Y:S01]  /*1e70*/  @!P5 IMAD.IADD R174, R174, 0x1, -R2 ;  /* 0x00000001aeaed824 */ /* 0x000fe200078e0a02 */
[----:B------:R-:W-:Y:S01]  /*1e80*/  IABS R182, R17 ;  /* 0x0000001100b67213 */ /* 0x000fe20000000000 */
[----:B------:R-:W-:Y:S01]  /*1e90*/  IMAD.HI.U32 R7, R3, R184, RZ ;  /* 0x000000b803077227 */ /* 0x000fe200078e00ff */
[----:B------:R-:W-:-:S03]  /*1ea0*/  ISETP.GT.U32.AND P5, PT, R2, R180, PT ;  /* 0x000000b40200720c */ /* 0x000fc60003fa4070 */
[----:B------:R-:W-:Y:S01]  /*1eb0*/  IMAD.HI.U32 R6, R3, R182, RZ ;  /* 0x000000b603067227 */ /* 0x000fe200078e00ff */
[----:B------:R-:W-:-:S03]  /*1ec0*/  IADD3 R7, -R7, RZ, RZ ;  /* 0x000000ff07077210 */ /* 0x000fc60007ffe1ff */
[----:B------:R-:W-:Y:S01]  /*1ed0*/  @!P6 IMAD.IADD R170, R170, 0x1, -R2 ;  /* 0x00000001aaaae824 */ /* 0x000fe200078e0a02 */
[----:B------:R-:W-:Y:S01]  /*1ee0*/  ISETP.GE.AND P6, PT, R11, RZ, PT ;  /* 0x000000ff0b00720c */ /* 0x000fe20003fc6270 */
[----:B------:R-:W-:Y:S02]  /*1ef0*/  VIADD R11, R252, 0x1a ;  /* 0x0000001afc0b7836 */ /* 0x000fe40000000000 */
[----:B------:R-:W-:Y:S02]  /*1f00*/  IMAD.MOV R9, RZ, RZ, -R6 ;  /* 0x000000ffff097224 */ /* 0x000fe400078e0a06 */
[----:B------:R-:W-:Y:S01]  /*1f10*/  @!P5 IMAD.IADD R180, R180, 0x1, -R2 ;  /* 0x00000001b4b4d824 */ /* 0x000fe200078e0a02 */
[----:B------:R-:W-:Y:S01]  /*1f20*/  IABS R186, R11 ;  /* 0x0000000b00ba7213 */ /* 0x000fe20000000000 */
[----:B------:R-:W-:Y:S02]  /*1f30*/  IMAD R184, R2, R7, R184 ;  /* 0x0000000702b87224 */ /* 0x000fe400078e02b8 */
[----:B------:R-:W-:Y:S01]  /*1f40*/  @!P2 IMAD.IADD R172, R172, 0x1, -R2 ;  /* 0x00000001acaca824 */ /* 0x000fe200078e0a02 */
[C---:B------:R-:W-:Y:S01]  /*1f50*/  ISETP.GT.U32.AND P5, PT, R2.reuse, R180, PT ;  /* 0x000000b40200720c */ /* 0x040fe20003fa4070 */
[----:B------:R-:W-:Y:S01]  /*1f60*/  IMAD.HI.U32 R6, R3, R186, RZ ;  /* 0x000000ba03067227 */ /* 0x000fe200078e00ff */
[----:B------:R-:W-:-:S03]  /*1f70*/  ISETP.GT.U32.AND P2, PT, R2, R178, PT ;  /* 0x000000b20200720c */ /* 0x000fc60003f44070 */
[----:B------:R-:W-:Y:S02]  /*1f80*/  IMAD.MOV R7, RZ, RZ, -R6 ;  /* 0x000000ffff077224 */ /* 0x000fe400078e0a06 */
[C---:B------:R-:W-:Y:S02]  /*1f90*/  IMAD R182, R2.reuse, R9, R182 ;  /* 0x0000000902b67224 */ /* 0x040fe400078e02b6 */
[----:B------:R-:W-:Y:S02]  /*1fa0*/  IMAD R186, R2, R7, R186 ;  /* 0x0000000702ba7224 */ /* 0x000fe400078e02ba */
[----:B------:R-:W-:Y:S02]  /*1fb0*/  VIADD R9, R252, 0x1b ;  /* 0x0000001bfc097836 */ /* 0x000fe40000000000 */
[--C-:B------:R-:W-:Y:S01]  /*1fc0*/  @!P5 IMAD.IADD R180, R180, 0x1, -R2.reuse ;  /* 0x00000001b4b4d824 */ /* 0x100fe200078e0a02 */
[----:B------:R-:W-:Y:S01]  /*1fd0*/  ISETP.GT.U32.AND P5, PT, R2, R186, PT ;  /* 0x000000ba0200720c */ /* 0x000fe20003fa4070 */
[--C-:B------:R-:W-:Y:S01]  /*1fe0*/  @!P0 IMAD.IADD R176, R176, 0x1, -R2.reuse ;  /* 0x00000001b0b08824 */ /* 0x100fe200078e0a02 */
[----:B------:R-:W-:Y:S01]  /*1ff0*/  IABS R188, R9 ;  /* 0x0000000900bc7213 */ /* 0x000fe20000000000 */
[----:B------:R-:W-:Y:S01]  /*2000*/  @!P2 IMAD.IADD R178, R178, 0x1, -R2 ;  /* 0x00000001b2b2a824 */ /* 0x000fe200078e0a02 */
[----:B------:R-:W-:Y:S01]  /*2010*/  ISETP.GE.AND P0, PT, R13, RZ, PT ;  /* 0x000000ff0d00720c */ /* 0x000fe20003f06270 */
[----:B------:R-:W-:Y:S01]  /*2020*/  VIADD R13, R252, 0x1c ;  /* 0x0000001cfc0d7836 */ /* 0x000fe20000000000 */
[----:B------:R-:W-:Y:S01]  /*2030*/  @!P6 IADD3 R176, -R176, RZ, RZ ;  /* 0x000000ffb0b0e210 */ /* 0x000fe20007ffe1ff */
[----:B------:R-:W-:Y:S01]  /*2040*/  IMAD.HI.U32 R6, R3, R188, RZ ;  /* 0x000000bc03067227 */ /* 0x000fe200078e00ff */
[----:B------:R-:W-:-:S02]  /*2050*/  ISETP.GT.U32.AND P6, PT, R2, R184, PT ;  /* 0x000000b80200720c */ /* 0x000fc40003fc4070 */
[----:B------:R-:W-:Y:S01]  /*2060*/  IABS R190, R13 ;  /* 0x0000000d00be7213 */ /* 0x000fe20000000000 */
[----:B------:R-:W-:Y:S01]  /*2070*/  @!P4 IMAD.MOV R170, RZ, RZ, -R170 ;  /* 0x000000ffffaac224 */ /* 0x000fe200078e0aaa */
[----:B------:R-:W-:Y:S01]  /*2080*/  ISETP.GT.U32.AND P4, PT, R2, R182, PT ;  /* 0x000000b60200720c */ /* 0x000fe20003f84070 */
[----:B------:R-:W-:Y:S01]  /*2090*/  @!P5 IMAD.IADD R186, R186, 0x1, -R2 ;  /* 0x00000001babad824 */ /* 0x000fe200078e0a02 */
[----:B------:R-:W-:Y:S01]  /*20a0*/  IADD3 R7, -R6, RZ, RZ ;  /* 0x000000ff06077210 */ /* 0x000fe20007ffe1ff */
[----:B------:R-:W-:Y:S01]  /*20b0*/  @!P3 IMAD.MOV R172, RZ, RZ, -R172 ;  /* 0x000000ffffacb224 */ /* 0x000fe200078e0aac */
[C---:B------:R-:W-:Y:S01]  /*20c0*/  ISETP.GT.U32.AND P3, PT, R2.reuse, R178, PT ;  /* 0x000000b20200720c */ /* 0x040fe20003f64070 */
[----:B------:R-:W-:Y:S01]  /*20d0*/  IMAD.HI.U32 R6, R3, R190, RZ ;  /* 0x000000be03067227 */ /* 0x000fe200078e00ff */
[C---:B------:R-:W-:Y:S02]  /*20e0*/  ISETP.GT.U32.AND P5, PT, R2.reuse, R186, PT ;  /* 0x000000ba0200720c */ /* 0x040fe40003fa4070 */
[----:B------:R-:W-:Y:S01]  /*20f0*/  ISETP.GE.AND P2, PT, R15, RZ, PT ;  /* 0x000000ff0f00720c */ /* 0x000fe20003f46270 */
[----:B------:R-:W-:-:S02]  /*2100*/  IMAD R188, R2, R7, R188 ;  /* 0x0000000702bc7224 */ /* 0x000fc400078e02bc */
[----:B------:R-:W-:Y:S02]  /*2110*/  IMAD.MOV R7, RZ, RZ, -R6 ;  /* 0x000000ffff077224 */ /* 0x000fe400078e0a06 */
[----:B------:R-:W-:Y:S01]  /*2120*/  @!P4 IMAD.IADD R182, R182, 0x1, -R2 ;  /* 0x00000001b6b6c824 */ /* 0x000fe200078e0a02 */
[----:B------:R-:W-:Y:S01]  /*2130*/  ISETP.GE.AND P4, PT, R11, RZ, PT ;  /* 0x000000ff0b00720c */ /* 0x000fe20003f86270 */
[----:B------:R-:W-:Y:S02]  /*2140*/  IMAD R190, R2, R7, R190 ;  /* 0x0000000702be7224 */ /* 0x000fe400078e02be */
[--C-:B------:R-:W-:Y:S01]  /*2150*/  @!P3 IMAD.IADD R178, R178, 0x1, -R2.reuse ;  /* 0x00000001b2b2b824 */ /* 0x100fe200078e0a02 */
[----:B------:R-:W-:Y:S01]  /*2160*/  ISETP.GE.AND P3, PT, R19, RZ, PT ;  /* 0x000000ff1300720c */ /* 0x000fe20003f66270 */
[--C-:B------:R-:W-:Y:S01]  /*2170*/  @!P6 IMAD.IADD R184, R184, 0x1, -R2.reuse ;  /* 0x00000001b8b8e824 */ /* 0x100fe200078e0a02 */
[----:B------:R-:W-:Y:S01]  /*2180*/  ISETP.GT.U32.AND P6, PT, R2, R182, PT ;  /* 0x000000b60200720c */ /* 0x000fe20003fc4070 */
[----:B------:R-:W-:Y:S01]  /*2190*/  @!P5 IMAD.IADD R186, R186, 0x1, -R2 ;  /* 0x00000001babad824 */ /* 0x000fe200078e0a02 */
[C---:B------:R-:W-:Y:S01]  /*21a0*/  ISETP.GT.U32.AND P5, PT, R2.reuse, R190, PT ;  /* 0x000000be0200720c */ /* 0x040fe20003fa4070 */
[----:B------:R-:W-:Y:S01]  /*21b0*/  @!P0 IMAD.MOV R178, RZ, RZ, -R178 ;  /* 0x000000ffffb28224 */ /* 0x000fe200078e0ab2 */
[----:B------:R-:W-:Y:S01]  /*21c0*/  ISETP.GT.U32.AND P0, PT, R2, R184, PT ;  /* 0x000000b80200720c */ /* 0x000fe20003f04070 */
[----:B------:R-:W-:Y:S01]  /*21d0*/  @!P1 IMAD.MOV R174, RZ, RZ, -R174 ;  /* 0x000000ffffae9224 */ /* 0x000fe200078e0aae */
[----:B------:R-:W-:Y:S01]  /*21e0*/  ISETP.GE.AND P1, PT, R17, RZ, PT ;  /* 0x000000ff1100720c */ /* 0x000fe20003f26270 */
[----:B------:R-:W-:-:S02]  /*21f0*/  VIADD R11, R252, 0x1d ;  /* 0x0000001dfc0b7836 */ /* 0x000fc40000000000 */
[C---:B------:R-:W-:Y:S02]  /*2200*/  VIADD R15, R252.reuse, 0x1e ;  /* 0x0000001efc0f7836 */ /* 0x040fe40000000000 */
[----:B------:R-:W-:Y:S01]  /*2210*/  VIADD R17, R252, 0x1f ;  /* 0x0000001ffc117836 */ /* 0x000fe20000000000 */
[----:B------:R-:W-:Y:S01]  /*2220*/  IABS R192, R11 ;  /* 0x0000000b00c07213 */ /* 0x000fe20000000000 */
[--C-:B------:R-:W-:Y:S01]  /*2230*/  @!P6 IMAD.IADD R182, R182, 0x1, -R2.reuse ;  /* 0x00000001b6b6e824 */ /* 0x100fe200078e0a02 */
[----:B------:R-:W-:Y:S01]  /*2240*/  IABS R194, R15 ;  /* 0x0000000f00c27213 */ /* 0x000fe20000000000 */
[----:B------:R-:W-:Y:S01]  /*2250*/  @!P5 IMAD.IADD R190, R190, 0x1, -R2 ;  /* 0x00000001bebed824 */ /* 0x000fe200078e0a02 */
[----:B------:R-:W-:Y:S01]  /*2260*/  IABS R196, R17 ;  /* 0x0000001100c47213 */ /* 0x000fe20000000000 */
[----:B------:R-:W-:Y:S01]  /*2270*/  IMAD.HI.U32 R6, R3, R192, RZ ;  /* 0x000000c003067227 */ /* 0x000fe200078e00ff */
[----:B------:R-:W-:-:S03]  /*2280*/  ISETP.GT.U32.AND P6, PT, R2, R188, PT ;  /* 0x000000bc0200720c */ /* 0x000fc60003fc4070 */
[----:B------:R-:W-:-:S04]  /*2290*/  IMAD.HI.U32 R7, R3, R194, RZ ;  /* 0x000000c203077227 */ /* 0x000fc800078e00ff */
[----:B------:R-:W-:Y:S01]  /*22a0*/  @!P0 IMAD.IADD R184, R184, 0x1, -R2 ;  /* 0x00000001b8b88824 */ /* 0x000fe200078e0a02 */
[----:B------:R-:W-:Y:S01]  /*22b0*/  ISETP.GE.AND P0, PT, R9, RZ, PT ;  /* 0x000000ff0900720c */ /* 0x000fe20003f06270 */
[----:B------:R-:W-:Y:S01]  /*22c0*/  @!P1 IMAD.MOV R182, RZ, RZ, -R182 ;  /* 0x000000ffffb69224 */ /* 0x000fe200078e0ab6 */
[----:B------:R-:W-:Y:S01]  /*22d0*/  IADD3 R9, -R6, RZ, RZ ;  /* 0x000000ff06097210 */ /* 0x000fe20007ffe1ff */
[----:B------:R-:W-:Y:S01]  /*22e0*/  IMAD.MOV R7, RZ, RZ, -R7 ;  /* 0x000000ffff077224 */ /* 0x000fe200078e0a07 */
[----:B------:R-:W-:Y:S01]  /*22f0*/  ISETP.GT.U32.AND P1, PT, R2, R190, PT ;  /* 0x000000be0200720c */ /* 0x000fe20003f24070 */
[----:B------:R-:W-:Y:S01]  /*2300*/  IMAD.HI.U32 R6, R3, R196, RZ ;  /* 0x000000c403067227 */ /* 0x000fe200078e00ff */
[----:B------:R-:W-:Y:S02]  /*2310*/  @!P3 IADD3 R184, -R184, RZ, RZ ;  /* 0x000000ffb8b8b210 */ /* 0x000fe40007ffe1ff */
[----:B------:R-:W-:Y:S01]  /*2320*/  ISETP.GE.AND P3, PT, R11, RZ, PT ;  /* 0x000000ff0b00720c */ /* 0x000fe20003f66270 */
[----:B------:R-:W-:-:S02]  /*2330*/  IMAD R194, R2, R7, R194 ;  /* 0x0000000702c27224 */ /* 0x000fc400078e02c2 */
[----:B------:R-:W-:Y:S02]  /*2340*/  IMAD.MOV R7, RZ, RZ, -R6 ;  /* 0x000000ffff077224 */ /* 0x000fe400078e0a06 */
[----:B------:R-:W-:Y:S01]  /*2350*/  @!P6 IMAD.IADD R188, R188, 0x1, -R2 ;  /* 0x00000001bcbce824 */ /* 0x000fe200078e0a02 */
[----:B------:R-:W-:Y:S01]  /*2360*/  ISETP.GE.AND P6, PT, R13, RZ, PT ;  /* 0x000000ff0d00720c */ /* 0x000fe20003fc6270 */
[----:B------:R-:W-:Y:S02]  /*2370*/  IMAD R196, R2, R7, R196 ;  /* 0x0000000702c47224 */ /* 0x000fe400078e02c4 */
[----:B------:R-:W-:Y:S01]  /*2380*/  @!P1 IMAD.IADD R190, R190, 0x1, -R2 ;  /* 0x00000001bebe9824 */ /* 0x000fe200078e0a02 */
[C---:B------:R-:W-:Y:S01]  /*2390*/  ISETP.GT.U32.AND P5, PT, R2.reuse, R188, PT ;  /* 0x000000bc0200720c */ /* 0x040fe20003fa4070 */
[C---:B------:R-:W-:Y:S01]  /*23a0*/  IMAD R192, R2.reuse, R9, R192 ;  /* 0x0000000902c07224 */ /* 0x040fe200078e02c0 */
[----:B------:R-:W-:Y:S01]  /*23b0*/  ISETP.GT.U32.AND P1, PT, R2, R196, PT ;  /* 0x000000c40200720c */ /* 0x000fe20003f24070 */
[----:B------:R-:W-:-:S02]  /*23c0*/  VIADD R13, R252, 0x20 ;  /* 0x00000020fc0d7836 */ /* 0x000fc40000000000 */
[----:B------:R-:W-:Y:S01]  /*23d0*/  @!P2 IMAD.MOV R180, RZ, RZ, -R180 ;  /* 0x000000ffffb4a224 */ /* 0x000fe200078e0ab4 */
[C---:B------:R-:W-:Y:S01]  /*23e0*/  ISETP.GT.U32.AND P2, PT, R2.reuse, R192, PT ;  /* 0x000000c00200720c */ /* 0x040fe20003f44070 */
[----:B------:R-:W-:Y:S01]  /*23f0*/  @!P4 IMAD.MOV R186, RZ, RZ, -R186 ;  /* 0x000000ffffbac224 */ /* 0x000fe200078e0aba */
[----:B------:R-:W-:Y:S01]  /*2400*/  ISETP.GT.U32.AND P4, PT, R2, R194, PT ;  /* 0x000000c20200720c */ /* 0x000fe20003f84070 */
[C---:B------:R-:W-:Y:S01]  /*2410*/  VIADD R9, R252.reuse, 0x21 ;  /* 0x00000021fc097836 */ /* 0x040fe20000000000 */
[----:B------:R-:W-:Y:S01]  /*2420*/  IABS R198, R13 ;  /* 0x0000000d00c67213 */ /* 0x000fe20000000000 */
[----:B------:R-:W-:Y:S02]  /*2430*/  VIADD R11, R252, 0x22 ;  /* 0x00000022fc0b7836 */ /* 0x000fe40000000000 */
[--C-:B------:R-:W-:Y:S01]  /*2440*/  @!P5 IMAD.IADD R188, R188, 0x1, -R2.reuse ;  /* 0x00000001bcbcd824 */ /* 0x100fe200078e0a02 */
[----:B------:R-:W-:Y:S01]  /*2450*/  IABS R200, R9 ;  /* 0x0000000900c87213 */ /* 0x000fe20000000000 */
[----:B------:R-:W-:Y:S01]  /*2460*/  @!P1 IMAD.IADD R196, R196, 0x1, -R2 ;  /* 0x00000001c4c49824 */ /* 0x000fe200078e0a02 */
[----:B------:R-:W-:Y:S01]  /*2470*/  IABS R202, R11 ;  /* 0x0000000b00ca7213 */ /* 0x000fe20000000000 */
[----:B------:R-:W-:Y:S01]  /*2480*/  IMAD.HI.U32 R6, R3, R198, RZ ;  /* 0x000000c603067227 */ /* 0x000fe200078e00ff */
[----:B------:R-:W-:-:S02]  /*2490*/  ISETP.GE.AND P5, PT, R15, RZ, PT ;  /* 0x000000ff0f00720c */ /* 0x000fc40003fa6270 */
[----:B------:R-:W-:Y:S01]  /*24a0*/  ISETP.GT.U32.AND P1, PT, R2, R196, PT ;  /* 0x000000c40200720c */ /* 0x000fe20003f24070 */
[----:B------:R-:W-:Y:S01]  /*24b0*/  IMAD.MOV R7, RZ, RZ, -R6 ;  /* 0x000000ffff077224 */ /* 0x000fe200078e0a06 */
[----:B------:R-:W-:Y:S01]  /*24c0*/  @!P4 IADD3 R194, R194, -R2, RZ ;  /* 0x80000002c2c2c210 */ /* 0x000fe20007ffe0ff */
[----:B------:R-:W-:Y:S01]  /*24d0*/  @!P2 IMAD.IADD R192, R192, 0x1, -R2 ;  /* 0x00000001c0c0a824 */ /* 0x000fe200078e0a02 */
[----:B------:R-:W-:Y:S01]  /*24e0*/  ISETP.GE.AND P2, PT, R17, RZ, PT ;  /* 0x000000ff1100720c */ /* 0x000fe20003f46270 */
[----:B------:R-:W-:-:S03]  /*24f0*/  IMAD.HI.U32 R6, R3, R200, RZ ;  /* 0x000000c803067227 */ /* 0x000fc600078e00ff */
[C---:B------:R-:W-:Y:S01]  /*2500*/  ISETP.GT.U32.AND P4, PT, R2.reuse, R192, PT ;  /* 0x000000c00200720c */ /* 0x040fe20003f84070 */
[C---:B------:R-:W-:Y:S02]  /*2510*/  IMAD R198, R2.reuse, R7, R198 ;  /* 0x0000000702c67224 */ /* 0x040fe400078e02c6 */
[----:B------:R-:W-:Y:S01]  /*2520*/  @!P0 IMAD.MOV R188, RZ, RZ, -R188 ;  /* 0x000000ffffbc8224 */ /* 0x000fe200078e0abc */
[----:B------:R-:W-:Y:S01]  /*2530*/  ISETP.GT.U32.AND P0, PT, R2, R194, PT ;  /* 0x000000c20200720c */ /* 0x000fe20003f04070 */
[----:B------:R-:W-:Y:S02]  /*2540*/  IMAD.MOV R7, RZ, RZ, -R6 ;  /* 0x000000ffff077224 */ /* 0x000fe400078e0a06 */
[----:B------:R-:W-:Y:S02]  /*2550*/  @!P1 IMAD.IADD R196, R196, 0x1, -R2 ;  /* 0x00000001c4c49824 */ /* 0x000fe400078e0a02 */
[----:B------:R-:W-:Y:S02]  /*2560*/  IMAD R200, R2, R7, R200 ;  /* 0x0000000702c87224 */ /* 0x000fe400078e02c8 */
[----:B------:R-:W-:-:S03]  /*2570*/  IMAD.HI.U32 R6, R3, R202, RZ ;  /* 0x000000ca03067227 */ /* 0x000fc600078e00ff */
[----:B------:R-:W-:Y:S01]  /*2580*/  ISETP.GT.U32.AND P1, PT, R2, R200, PT ;  /* 0x000000c80200720c */ /* 0x000fe20003f24070 */
[--C-:B------:R-:W-:Y:S01]  /*2590*/  @!P4 IMAD.IADD R192, R192, 0x1, -R2.reuse ;  /* 0x00000001c0c0c824 */ /* 0x100fe200078e0a02 */
[----:B------:R-:W-:Y:S01]  /*25a0*/  ISETP.GT.U32.AND P4, PT, R2, R198, PT ;  /* 0x000000c60200720c */ /* 0x000fe20003f84070 */
[----:B------:R-:W-:Y:S01]  /*25b0*/  @!P0 IMAD.IADD R194, R194, 0x1, -R2 ;  /* 0x00000001c2c28824 */ /* 0x000fe200078e0a02 */
[----:B------:R-:W-:Y:S01]  /*25c0*/  ISETP.GE.AND P0, PT, R9, RZ, PT ;  /* 0x000000ff0900720c */ /* 0x000fe20003f06270 */
[----:B------:R-:W-:Y:S02]  /*25d0*/  VIADD R9, R252, 0x23 ;  /* 0x00000023fc097836 */ /* 0x000fe40000000000 */
[----:B------:R-:W-:Y:S02]  /*25e0*/  IMAD.MOV R7, RZ, RZ, -R6 ;  /* 0x000000ffff077224 */ /* 0x000fe400078e0a06 */
[----:B------:R-:W-:Y:S01]  /*25f0*/  @!P6 IMAD.MOV R190, RZ, RZ, -R190 ;  /* 0x000000ffffbee224 */ /* 0x000fe200078e0abe */
[----:B------:R-:W-:Y:S01]  /*2600*/  IABS R204, R9 ;  /* 0x0000000900cc7213 */ /* 0x000fe20000000000 */
[----:B------:R-:W-:Y:S01]  /*2610*/  @!P2 IMAD.MOV R196, RZ, RZ, -R196 ;  /* 0x000000ffffc4a224 */ /* 0x000fe200078e0ac4 */
[----:B------:R-:W-:Y:S01]  /*2620*/  ISETP.GE.AND P6, PT, R13, RZ, PT ;  /* 0x000000ff0d00720c */ /* 0x000fe20003fc6270 */
[----:B------:R-:W-:Y:S01]  /*2630*/  @!P1 IMAD.IADD R200, R200, 0x1, -R2 ;  /* 0x00000001c8c89824 */ /* 0x000fe200078e0a02 */
[----:B------:R-:W-:Y:S01]  /*2640*/  IADD3 R13, R252, 0x24, RZ ;  /* 0x00000024fc0d7810 */ /* 0x000fe20007ffe0ff */
[----:B------:R-:W-:Y:S01]  /*2650*/  IMAD.HI.U32 R6, R3, R204, RZ ;  /* 0x000000cc03067227 */ /* 0x000fe200078e00ff */
[----:B------:R-:W-:-:S02]  /*2660*/  ISETP.GE.AND P2, PT, R9, RZ, PT ;  /* 0x000000ff0900720c */ /* 0x000fc40003f46270 */
[----:B------:R-:W-:Y:S01]  /*2670*/  ISETP.GT.U32.AND P1, PT, R2, R200, PT ;  /* 0x000000c80200720c */ /* 0x000fe20003f24070 */
[----:B------:R-:W-:Y:S01]  /*2680*/  @!P4 IMAD.IADD R198, R198, 0x1, -R2 ;  /* 0x00000001c6c6c824 */ /* 0x000fe200078e0a02 */
[----:B------:R-:W-:Y:S01]  /*2690*/  IADD3 R9, -R6, RZ, RZ ;  /* 0x000000ff06097210 */ /* 0x000fe20007ffe1ff */
[----:B------:R-:W-:Y:S01]  /*26a0*/  @!P3 IMAD.MOV R192, RZ, RZ, -R192 ;  /* 0x000000ffffc0b224 */ /* 0x000fe200078e0ac0 */
[----:B------:R-:W-:Y:S01]  /*26b0*/  IABS R206, R13 ;  /* 0x0000000d00ce7213 */ /* 0x000fe20000000000 */
[C---:B------:R-:W-:Y:S01]  /*26c0*/  IMAD R202, R2.reuse, R7, R202 ;  /* 0x0000000702ca7224 */ /* 0x040fe200078e02ca */
[C---:B------:R-:W-:Y:S01]  /*26d0*/  ISETP.GT.U32.AND P3, PT, R2.reuse, R198, PT ;  /* 0x000000c60200720c */ /* 0x040fe20003f64070 */
[----:B------:R-:W-:Y:S01]  /*26e0*/  IMAD R204, R2, R9, R204 ;  /* 0x0000000902cc7224 */ /* 0x000fe200078e02cc */
[----:B------:R-:W-:Y:S01]  /*26f0*/  ISETP.GE.AND P4, PT, R11, RZ, PT ;  /* 0x000000ff0b00720c */ /* 0x000fe20003f86270 */
[----:B------:R-:W-:-:S04]  /*2700*/  IMAD.HI.U32 R7, R3, R206, RZ ;  /* 0x000000ce03077227 */ /* 0x000fc800078e00ff */
[----:B------:R-:W-:Y:S01]  /*2710*/  @!P1 IMAD.IADD R200, R200, 0x1, -R2 ;  /* 0x00000001c8c89824 */ /* 0x000fe200078e0a02 */
[C---:B------:R-:W-:Y:S01]  /*2720*/  ISETP.GT.U32.AND P1, PT, R2.reuse, R204, PT ;  /* 0x000000cc0200720c */ /* 0x040fe20003f24070 */
[----:B------:R-:W-:Y:S01]  /*2730*/  @!P5 IMAD.MOV R194, RZ, RZ, -R194 ;  /* 0x000000ffffc2d224 */ /* 0x000fe200078e0ac2 */
[----:B------:R-:W-:Y:S01]  /*2740*/  ISETP.GT.U32.AND P5, PT, R2, R202, PT ;  /* 0x000000ca0200720c */ /* 0x000fe20003fa4070 */
[----:B------:R-:W-:Y:S02]  /*2750*/  IMAD.MOV R7, RZ, RZ, -R7 ;  /* 0x000000ffff077224 */ /* 0x000fe400078e0a07 */
[----:B------:R-:W-:Y:S01]  /*2760*/  @!P3 IMAD.IADD R198, R198, 0x1, -R2 ;  /* 0x00000001c6c6b824 */ /* 0x000fe200078e0a02 */
[----:B------:R-:W-:Y:S01]  /*2770*/  ISETP.GE.AND P3, PT, R13, RZ, PT ;  /* 0x000000ff0d00720c */ /* 0x000fe20003f66270 */
[----:B------:R-:W-:Y:S02]  /*2780*/  IMAD R206, R2, R7, R206 ;  /* 0x0000000702ce7224 */ /* 0x000fe400078e02ce */
[----:B------:R-:W-:Y:S01]  /*2790*/  VIADD R11, R252, 0x25 ;  /* 0x00000025fc0b7836 */ /* 0x000fe20000000000 */
[----:B------:R-:W-:Y:S01]  /*27a0*/  @!P6 IADD3 R198, -R198, RZ, RZ ;  /* 0x000000ffc6c6e210 */ /* 0x000fe20007ffe1ff */
[----:B------:R-:W-:Y:S01]  /*27b0*/  VIADD R7, R252, 0x26 ;  /* 0x00000026fc077836 */ /* 0x000fe20000000000 */
[----:B------:R-:W-:Y:S01]  /*27c0*/  ISETP.GT.U32.AND P6, PT, R2, R206, PT ;  /* 0x000000ce0200720c */ /* 0x000fe20003fc4070 */
[--C-:B------:R-:W-:Y:S01]  /*27d0*/  @!P1 IMAD.IADD R204, R204, 0x1, -R2.reuse ;  /* 0x00000001cccc9824 */ /* 0x100fe200078e0a02 */
[----:B------:R-:W-:Y:S01]  /*27e0*/  IABS R208, R11 ;  /* 0x0000000b00d07213 */ /* 0x000fe20000000000 */
[----:B------:R-:W-:Y:S01]  /*27f0*/  @!P5 IMAD.IADD R202, R202, 0x1, -R2 ;  /* 0x00000001cacad824 */ /* 0x000fe200078e0a02 */
[----:B------:R-:W-:Y:S01]  /*2800*/  IABS R210, R7 ;  /* 0x0000000700d27213 */ /* 0x000fe20000000000 */
[----:B------:R-:W-:Y:S01]  /*2810*/  VIADD R13, R252, 0x27 ;  /* 0x00000027fc0d7836 */ /* 0x000fe20000000000 */
[C---:B------:R-:W-:Y:S01]  /*2820*/  ISETP.GT.U32.AND P1, PT, R2.reuse, R204, PT ;  /* 0x000000cc0200720c */ /* 0x040fe20003f24070 */
[----:B------:R-:W-:Y:S01]  /*2830*/  IMAD.HI.U32 R6, R3, R208, RZ ;  /* 0x000000d003067227 */ /* 0x000fe200078e00ff */
[----:B------:R-:W-:-:S02]  /*2840*/  ISETP.GT.U32.AND P5, PT, R2, R202, PT ;  /* 0x000000ca0200720c */ /* 0x000fc40003fa4070 */
[----:B------:R-:W-:Y:S01]  /*2850*/  IABS R212, R13 ;  /* 0x0000000d00d47213 */ /* 0x000fe20000000000 */
[----:B------:R-:W-:Y:S02]  /*2860*/  IMAD.MOV R9, RZ, RZ, -R6 ;  /* 0x000000ffff097224 */ /* 0x000fe400078e0a06 */
[----:B------:R-:W-:-:S04]  /*2870*/  IMAD.HI.U32 R6, R3, R210, RZ ;  /* 0x000000d203067227 */ /* 0x000fc800078e00ff */
[----:B------:R-:W-:Y:S02]  /*2880*/  @!P6 IMAD.IADD R206, R206, 0x1, -R2 ;  /* 0x00000001cecee824 */ /* 0x000fe400078e0a02 */
[C---:B------:R-:W-:Y:S02]  /*2890*/  IMAD R208, R2.reuse, R9, R208 ;  /* 0x0000000902d07224 */ /* 0x040fe400078e02d0 */
[----:B------:R-:W-:Y:S01]  /*28a0*/  IMAD.MOV R9, RZ, RZ, -R6 ;  /* 0x000000ffff097224 */ /* 0x000fe200078e0a06 */
[----:B------:R-:W-:Y:S01]  /*28b0*/  ISETP.GT.U32.AND P6, PT, R2, R206, PT ;  /* 0x000000ce0200720c */ /* 0x000fe20003fc4070 */
[----:B------:R-:W-:Y:S01]  /*28c0*/  @!P1 IMAD.IADD R204, R204, 0x1, -R2 ;  /* 0x00000001cccc9824 */ /* 0x000fe200078e0a02 */
[C---:B------:R-:W-:Y:S01]  /*28d0*/  ISETP.GT.U32.AND P1, PT, R2.reuse, R208, PT ;  /* 0x000000d00200720c */ /* 0x040fe20003f24070 */
[----:B------:R-:W-:Y:S02]  /*28e0*/  IMAD R210, R2, R9, R210 ;  /* 0x0000000902d27224 */ /* 0x000fe400078e02d2 */
[----:B------:R-:W-:Y:S01]  /*28f0*/  @!P5 IMAD.IADD R202, R202, 0x1, -R2 ;  /* 0x00000001cacad824 */ /* 0x000fe200078e0a02 */
[----:B------:R-:W-:Y:S01]  /*2900*/  ISETP.GE.AND P5, PT, R7, RZ, PT ;  /* 0x000000ff0700720c */ /* 0x000fe20003fa6270 */
[----:B------:R-:W-:-:S03]  /*2910*/  IMAD.HI.U32 R7, R3, R212, RZ ;  /* 0x000000d403077227 */ /* 0x000fc600078e00ff */
[----:B------:R-:W-:Y:S01]  /*2920*/  @!P4 IADD3 R202, -R202, RZ, RZ ;  /* 0x000000ffcacac210 */ /* 0x000fe20007ffe1ff */
[----:B------:R-:W-:Y:S01]  /*2930*/  @!P2 IMAD.MOV R204, RZ, RZ, -R204 ;  /* 0x000000ffffcca224 */ /* 0x000fe200078e0acc */
[----:B------:R-:W-:Y:S01]  /*2940*/  ISETP.GT.U32.AND P2, PT, R2, R210, PT ;  /* 0x000000d20200720c */ /* 0x000fe20003f44070 */
[----:B------:R-:W-:Y:S01]  /*2950*/  IMAD.MOV R7, RZ, RZ, -R7 ;  /* 0x000000ffff077224 */ /* 0x000fe200078e0a07 */
[----:B------:R-:W-:Y:S01]  /*2960*/  ISETP.GE.AND P4, PT, R13, RZ, PT ;  /* 0x000000ff0d00720c */ /* 0x000fe20003f86270 */
[----:B------:R-:W-:Y:S01]  /*2970*/  @!P6 IMAD.IADD R206, R206, 0x1, -R2 ;  /* 0x00000001cecee824 */ /* 0x000fe200078e0a02 */
[----:B------:R-:W-:Y:S01]  /*2980*/  @!P1 IADD3 R208, R208, -R2, RZ ;  /* 0x80000002d0d09210 */ /* 0x000fe20007ffe0ff */
[----:B------:R-:W-:Y:S02]  /*2990*/  IMAD R212, R2, R7, R212 ;  /* 0x0000000702d47224 */ /* 0x000fe400078e02d4 */
[----:B------:R-:W-:Y:S01]  /*29a0*/  VIADD R6, R252, 0x28 ;  /* 0x00000028fc067836 */ /* 0x000fe20000000000 */
[C---:B------:R-:W-:Y:S01]  /*29b0*/  ISETP.GT.U32.AND P1, PT, R2.reuse, R208, PT ;  /* 0x000000d00200720c */ /* 0x040fe20003f24070 */
[----:B------:R-:W-:Y:S01]  /*29c0*/  @!P3 IMAD.MOV R206, RZ, RZ, -R206 ;  /* 0x000000ffffceb224 */ /* 0x000fe200078e0ace */
[----:B------:R-:W-:Y:S01]  /*29d0*/  ISETP.GT.U32.AND P3, PT, R2, R212, PT ;  /* 0x000000d40200720c */ /* 0x000fe20003f64070 */
[----:B------:R-:W-:Y:S01]  /*29e0*/  @!P0 IMAD.MOV R200, RZ, RZ, -R200 ;  /* 0x000000ffffc88224 */ /* 0x000fe200078e0ac8 */
[----:B------:R-:W-:Y:S01]  /*29f0*/  ISETP.GE.AND P0, PT, R11, RZ, PT ;  /* 0x000000ff0b00720c */ /* 0x000fe20003f06270 */
[----:B------:R-:W-:Y:S01]  /*2a00*/  VIADD R11, R252, 0x29 ;  /* 0x00000029fc0b7836 */ /* 0x000fe20000000000 */
[----:B------:R-:W-:Y:S01]  /*2a10*/  IABS R214, R6 ;  /* 0x0000000600d67213 */ /* 0x000fe20000000000 */
[----:B------:R-:W-:Y:S01]  /*2a20*/  @!P2 IMAD.IADD R210, R210, 0x1, -R2 ;  /* 0x00000001d2d2a824 */ /* 0x000fe200078e0a02 */
[----:B------:R-:W-:Y:S01]  /*2a30*/  ISETP.GE.AND P6, PT, R6, RZ, PT ;  /* 0x000000ff0600720c */ /* 0x000fe20003fc6270 */
[----:B------:R-:W-:Y:S01]  /*2a40*/  VIADD R15, R252, 0x2b ;  /* 0x0000002bfc0f7836 */ /* 0x000fe20000000000 */
[----:B------:R-:W-:Y:S01]  /*2a50*/  IABS R216, R11 ;  /* 0x0000000b00d87213 */ /* 0x000fe20000000000 */
[----:B------:R-:W-:Y:S01]  /*2a60*/  IMAD.HI.U32 R6, R3, R214, RZ ;  /* 0x000000d603067227 */ /* 0x000fe200078e00ff */
[----:B------:R-:W-:-:S02]  /*2a70*/  ISETP.GT.U32.AND P2, PT, R2, R210, PT ;  /* 0x000000d20200720c */ /* 0x000fc40003f44070 */
[----:B------:R-:W-:Y:S01]  /*2a80*/  IABS R220, R15 ;  /* 0x0000000f00dc7213 */ /* 0x000fe20000000000 */
[----:B------:R-:W-:Y:S01]  /*2a90*/  IMAD.HI.U32 R7, R3, R216, RZ ;  /* 0x000000d803077227 */ /* 0x000fe200078e00ff */
[----:B------:R-:W-:-:S03]  /*2aa0*/  @!P3 IADD3 R212, R212, -R2, RZ ;  /* 0x80000002d4d4b210 */ /* 0x000fc60007ffe0ff */
[----:B------:R-:W-:Y:S01]  /*2ab0*/  IMAD.MOV R9, RZ, RZ, -R6 ;  /* 0x000000ffff097224 */ /* 0x000fe200078e0a06 */
[----:B------:R-:W-:Y:S01]  /*2ac0*/  ISETP.GT.U32.AND P3, PT, R2, R212, PT ;  /* 0x000000d40200720c */ /* 0x000fe20003f64070 */
[----:B------:R-:W-:Y:S02]  /*2ad0*/  VIADD R13, R252, 0x2a ;  /* 0x0000002afc0d7836 */ /* 0x000fe40000000000 */
[----:B------:R-:W-:Y:S02]  /*2ae0*/  IMAD.MOV R7, RZ, RZ, -R7 ;  /* 0x000000ffff077224 */ /* 0x000fe400078e0a07 */
[----:B------:R-:W-:Y:S01]  /*2af0*/  IMAD R214, R2, R9, R214 ;  /* 0x0000000902d67224 */ /* 0x000fe200078e02d6 */
[----:B------:R-:W-:Y:S01]  /*2b00*/  IABS R218, R13 ;  /* 0x0000000d00da7213 */ /* 0x000fe20000000000 */
[----:B------:R-:W-:Y:S01]  /*2b10*/  @!P1 IMAD.IADD R208, R208, 0x1, -R2 ;  /* 0x00000001d0d09824 */ /* 0x000fe200078e0a02 */
[----:B------:R-:W-:Y:S01]  /*2b20*/  ISETP.GE.AND P1, PT, R11, RZ, PT ;  /* 0x000000ff0b00720c */ /* 0x000fe20003f26270 */
[----:B------:R-:W-:-:S02]  /*2b30*/  IMAD R216, R2, R7, R216 ;  /* 0x0000000702d87224 */ /* 0x000fc400078e02d8 */
[----:B------:R-:W-:Y:S01]  /*2b40*/  @!P2 IMAD.IADD R210, R210, 0x1, -R2 ;  /* 0x00000001d2d2a824 */ /* 0x000fe200078e0a02 */
[----:B------:R-:W-:Y:S01]  /*2b50*/  ISETP.GT.U32.AND P2, PT, R2, R214, PT ;  /* 0x000000d60200720c */ /* 0x000fe20003f44070 */
[----:B------:R-:W-:Y:S01]  /*2b60*/  IMAD.HI.U32 R7, R3, R220, RZ ;  /* 0x000000dc03077227 */ /* 0x000fe200078e00ff */
[----:B------:R-:W-:-:S03]  /*2b70*/  @!P3 IADD3 R212, R212, -R2, RZ ;  /* 0x80000002d4d4b210 */ /* 0x000fc60007ffe0ff */
[----:B------:R-:W-:Y:S01]  /*2b80*/  @!P0 IMAD.MOV R208, RZ, RZ, -R208 ;  /* 0x000000ffffd08224 */ /* 0x000fe200078e0ad0 */
[----:B------:R-:W-:Y:S01]  /*2b90*/  ISETP.GT.U32.AND P0, PT, R2, R216, PT ;  /* 0x000000d80200720c */ /* 0x000fe20003f04070 */
[----:B------:R-:W-:-:S04]  /*2ba0*/  IMAD.HI.U32 R6, R3, R218, RZ ;  /* 0x000000da03067227 */ /* 0x000fc800078e00ff */
[----:B------:R-:W-:Y:S02]  /*2bb0*/  IMAD.MOV R7, RZ, RZ, -R7 ;  /* 0x000000ffff077224 */ /* 0x000fe400078e0a07 */
[----:B------:R-:W-:Y:S02]  /*2bc0*/  IMAD.MOV R9, RZ, RZ, -R6 ;  /* 0x000000ffff097224 */ /* 0x000fe400078e0a06 */
[C---:B------:R-:W-:Y:S02]  /*2bd0*/  IMAD R220, R2.reuse, R7, R220 ;  /* 0x0000000702dc7224 */ /* 0x040fe400078e02dc */
[----:B------:R-:W-:Y:S02]  /*2be0*/  IMAD R218, R2, R9, R218 ;  /* 0x0000000902da7224 */ /* 0x000fe400078e02da */
[----:B------:R-:W-:Y:S02]  /*2bf0*/  VIADD R9, R252, 0x2c ;  /* 0x0000002cfc097836 */ /* 0x000fe40000000000 */
[----:B------:R-:W-:Y:S01]  /*2c00*/  @!P2 IMAD.IADD R214, R214, 0x1, -R2 ;  /* 0x00000001d6d6a824 */ /* 0x000fe200078e0a02 */
[C---:B------:R-:W-:Y:S01]  /*2c10*/  ISETP.GT.U32.AND P3, PT, R2.reuse, R218, PT ;  /* 0x000000da0200720c */ /* 0x040fe20003f64070 */
[----:B------:R-:W-:Y:S01]  /*2c20*/  @!P4 IMAD.MOV R212, RZ, RZ, -R212 ;  /* 0x000000ffffd4c224 */ /* 0x000fe200078e0ad4 */
[----:B------:R-:W-:Y:S01]  /*2c30*/  ISETP.GT.U32.AND P4, PT, R2, R220, PT ;  /* 0x000000dc0200720c */ /* 0x000fe20003f84070 */
[----:B------:R-:W-:Y:S01]  /*2c40*/  @!P0 IMAD.IADD R216, R216, 0x1, -R2 ;  /* 0x00000001d8d88824 */ /* 0x000fe200078e0a02 */
[----:B------:R-:W-:Y:S01]  /*2c50*/  IABS R222, R9 ;  /* 0x0000000900de7213 */ /* 0x000fe20000000000 */
[----:B------:R-:W-:Y:S01]  /*2c60*/  VIADD R11, R252, 0x2d ;  /* 0x0000002dfc0b7836 */ /* 0x000fe20000000000 */
[C---:B------:R-:W-:Y:S01]  /*2c70*/  ISETP.GT.U32.AND P2, PT, R2.reuse, R214, PT ;  /* 0x000000d60200720c */ /* 0x040fe20003f44070 */
[----:B------:R-:W-:Y:S01]  /*2c80*/  @!P5 IMAD.MOV R210, RZ, RZ, -R210 ;  /* 0x000000ffffd2d224 */ /* 0x000fe200078e0ad2 */
[----:B------:R-:W-:Y:S01]  /*2c90*/  ISETP.GT.U32.AND P0, PT, R2, R216, PT ;  /* 0x000000d80200720c */ /* 0x000fe20003f04070 */
[----:B------:R-:W-:Y:S01]  /*2ca0*/  IMAD.HI.U32 R6, R3, R222, RZ ;  /* 0x000000de03067227 */ /* 0x000fe200078e00ff */
[----:B------:R-:W-:-:S02]  /*2cb0*/  IABS R224, R11 ;  /* 0x0000000b00e07213 */ /* 0x000fc40000000000 */
[----:B------:R-:W-:Y:S01]  /*2cc0*/  ISETP.GE.AND P5, PT, R13, RZ, PT ;  /* 0x000000ff0d00720c */ /* 0x000fe20003fa6270 */
[----:B------:R-:W-:Y:S02]  /*2cd0*/  IMAD.MOV R7, RZ, RZ, -R6 ;  /* 0x000000ffff077224 */ /* 0x000fe400078e0a06 */
[----:B------:R-:W-:Y:S02]  /*2ce0*/  @!P4 IMAD.IADD R220, R220, 0x1, -R2 ;  /* 0x00000001dcdcc824 */ /* 0x000fe400078e0a02 */
[----:B------:R-:W-:Y:S02]  /*2cf0*/  IMAD R222, R2, R7, R222 ;  /* 0x0000000702de7224 */ /* 0x000fe400078e02de */
[----:B------:R-:W-:Y:S01]  /*2d00*/  @!P2 IMAD.IADD R214, R214, 0x1, -R2 ;  /* 0x00000001d6d6a824 */ /* 0x000fe200078e0a02 */
[----:B------:R-:W-:Y:S01]  /*2d10*/  ISETP.GT.U32.AND P4, PT, R2, R220, PT ;  /* 0x000000dc0200720c */ /* 0x000fe20003f84070 */
[----:B------:R-:W-:Y:S01]  /*2d20*/  IMAD.HI.U32 R6, R3, R224, RZ ;  /* 0x000000e003067227 */ /* 0x000fe200078e00ff */
[----:B------:R-:W-:-:S02]  /*2d30*/  ISETP.GE.AND P2, PT, R15, RZ, PT ;  /* 0x000000ff0f00720c */ /* 0x000fc40003f46270 */
[----:B------:R-:W-:Y:S01]  /*2d40*/  @!P6 IADD3 R214, -R214, RZ, RZ ;  /* 0x000000ffd6d6e210 */ /* 0x000fe20007ffe1ff */
[--C-:B------:R-:W-:Y:S01]  /*2d50*/  @!P0 IMAD.IADD R216, R216, 0x1, -R2.reuse ;  /* 0x00000001d8d88824 */ /* 0x100fe200078e0a02 */
[----:B------:R-:W-:Y:S01]  /*2d60*/  ISETP.GT.U32.AND P0, PT, R2, R222, PT ;  /* 0x000000de0200720c */ /* 0x000fe20003f04070 */
[----:B------:R-:W-:Y:S01]  /*2d70*/  @!P3 IMAD.IADD R218, R218, 0x1, -R2 ;  /* 0x00000001dadab824 */ /* 0x000fe200078e0a02 */
[----:B------:R-:W-:Y:S01]  /*2d80*/  ISETP.GE.AND P6, PT, R9, RZ, PT ;  /* 0x000000ff0900720c */ /* 0x000fe20003fc6270 */
[----:B------:R-:W-:Y:S02]  /*2d90*/  IMAD.MOV R9, RZ, RZ, -R6 ;  /* 0x000000ffff097224 */ /* 0x000fe400078e0a06 */
[----:B------:R-:W-:Y:S01]  /*2da0*/  VIADD R13, R252, 0x2e ;  /* 0x0000002efc0d7836 */ /* 0x000fe20000000000 */
[C---:B------:R-:W-:Y:S01]  /*2db0*/  ISETP.GT.U32.AND P3, PT, R2.reuse, R218, PT ;  /* 0x000000da0200720c */ /* 0x040fe20003f64070 */
[----:B------:R-:W-:Y:S02]  /*2dc0*/  IMAD R224, R2, R9, R224 ;  /* 0x0000000902e07224 */ /* 0x000fe400078e02e0 */
[--C-:B------:R-:W-:Y:S01]  /*2dd0*/  @!P4 IMAD.IADD R220, R220, 0x1, -R2.reuse ;  /* 0x00000001dcdcc824 */ /* 0x100fe200078e0a02 */
[----:B------:R-:W-:Y:S01]  /*2de0*/  IABS R226, R13 ;  /* 0x0000000d00e27213 */ /* 0x000fe20000000000 */
[----:B------:R-:W-:Y:S01]  /*2df0*/  VIADD R6, R252, 0x2f ;  /* 0x0000002ffc067836 */ /* 0x000fe20000000000 */
[----:B------:R-:W-:Y:S01]  /*2e00*/  ISETP.GT.U32.AND P4, PT, R2, R224, PT ;  /* 0x000000e00200720c */ /* 0x000fe20003f84070 */
[----:B------:R-:W-:-:S02]  /*2e10*/  @!P0 IMAD.IADD R222, R222, 0x1, -R2 ;  /* 0x00000001dede8824 */ /* 0x000fc400078e0a02 */
[----:B------:R-:W-:Y:S01]  /*2e20*/  IMAD.HI.U32 R7, R3, R226, RZ ;  /* 0x000000e203077227 */ /* 0x000fe200078e00ff */
[----:B------:R-:W-:Y:S02]  /*2e30*/  IABS R228, R6 ;  /* 0x0000000600e47213 */ /* 0x000fe40000000000 */
[----:B------:R-:W-:Y:S01]  /*2e40*/  ISETP.GT.U32.AND P0, PT, R2, R222, PT ;  /* 0x000000de0200720c */ /* 0x000fe20003f04070 */
[----:B------:R-:W-:Y:S02]  /*2e50*/  IMAD.MOV R7, RZ, RZ, -R7 ;  /* 0x000000ffff077224 */ /* 0x000fe400078e0a07 */
[----:B------:R-:W-:Y:S01]  /*2e60*/  @!P3 IMAD.IADD R218, R218, 0x1, -R2 ;  /* 0x00000001dadab824 */ /* 0x000fe200078e0a02 */
[----:B------:R-:W-:Y:S01]  /*2e70*/  ISETP.GE.AND P3, PT, R13, RZ, PT ;  /* 0x000000ff0d00720c */ /* 0x000fe20003f66270 */
[----:B------:R-:W-:Y:S01]  /*2e80*/  IMAD R226, R2, R7, R226 ;  /* 0x0000000702e27224 */ /* 0x000fe200078e02e2 */
[----:B------:R-:W-:Y:S01]  /*2e90*/  IADD3 R7, R252, 0x30, RZ ;  /* 0x00000030fc077810 */ /* 0x000fe20007ffe0ff */
[----:B------:R-:W-:-:S02]  /*2ea0*/  @!P4 IMAD.IADD R224, R224, 0x1, -R2 ;  /* 0x00000001e0e0c824 */ /* 0x000fc400078e0a02 */
[----:B------:R-:W-:Y:S01]  /*2eb0*/  @!P5 IMAD.MOV R218, RZ, RZ, -R218 ;  /* 0x000000ffffdad224 */ /* 0x000fe200078e0ada */
[----:B------:R-:W-:Y:S01]  /*2ec0*/  ISETP.GE.AND P5, PT, R6, RZ, PT ;  /* 0x000000ff0600720c */ /* 0x000fe20003fa6270 */
[----:B------:R-:W-:Y:S01]  /*2ed0*/  IMAD.HI.U32 R6, R3, R228, RZ ;  /* 0x000000e403067227 */ /* 0x000fe200078e00ff */
[----:B------:R-:W-:Y:S02]  /*2ee0*/  ISETP.GT.U32.AND P4, PT, R2, R224, PT ;  /* 0x000000e00200720c */ /* 0x000fe40003f84070 */
[----:B------:R-:W-:Y:S01]  /*2ef0*/  IABS R230, R7 ;  /* 0x0000000700e67213 */ /* 0x000fe20000000000 */
[----:B------:R-:W-:Y:S01]  /*2f00*/  @!P0 IMAD.IADD R222, R222, 0x1, -R2 ;  /* 0x00000001dede8824 */ /* 0x000fe200078e0a02 */
[----:B------:R-:W-:Y:S01]  /*2f10*/  ISETP.GT.U32.AND P0, PT, R2, R226, PT ;  /* 0x000000e20200720c */ /* 0x000fe20003f04070 */
[----:B------:R-:W-:Y:S01]  /*2f20*/  @!P2 IMAD.MOV R220, RZ, RZ, -R220 ;  /* 0x000000ffffdca224 */ /* 0x000fe200078e0adc */
[----:B------:R-:W-:Y:S01]  /*2f30*/  ISETP.GE.AND P2, PT, R7, RZ, PT ;  /* 0x000000ff0700720c */ /* 0x000fe20003f46270 */
[----:B------:R-:W-:-:S02]  /*2f40*/  IMAD.MOV R9, RZ, RZ, -R6 ;  /* 0x000000ffff097224 */ /* 0x000fc400078e0a06 */
[----:B------:R-:W-:-:S04]  /*2f50*/  IMAD.HI.U32 R7, R3, R230, RZ ;  /* 0x000000e603077227 */ /* 0x000fc800078e00ff */
[----:B------:R-:W-:Y:S01]  /*2f60*/  IMAD R228, R2, R9, R228 ;  /* 0x0000000902e47224 */ /* 0x000fe200078e02e4 */
[----:B------:R-:W-:Y:S01]  /*2f70*/  IADD3 R7, -R7, RZ, RZ ;  /* 0x000000ff07077210 */ /* 0x000fe20007ffe1ff */
[--C-:B------:R-:W-:Y:S02]  /*2f80*/  @!P4 IMAD.IADD R224, R224, 0x1, -R2.reuse ;  /* 0x00000001e0e0c824 */ /* 0x100fe400078e0a02 */
[----:B------:R-:W-:Y:S01]  /*2f90*/  @!P0 IMAD.IADD R226, R226, 0x1, -R2 ;  /* 0x00000001e2e28824 */ /* 0x000fe200078e0a02 */
[C---:B------:R-:W-:Y:S01]  /*2fa0*/  ISETP.GT.U32.AND P4, PT, R2.reuse, R228, PT ;  /* 0x000000e40200720c */ /* 0x040fe20003f84070 */
[C---:B------:R-:W-:Y:S02]  /*2fb0*/  IMAD R230, R2.reuse, R7, R230 ;  /* 0x0000000702e67224 */ /* 0x040fe400078e02e6 */
[----:B------:R-:W-:Y:S01]  /*2fc0*/  @!P1 IMAD.MOV R216, RZ, RZ, -R216 ;  /* 0x000000ffffd89224 */ /* 0x000fe200078e0ad8 */
[----:B------:R-:W-:Y:S01]  /*2fd0*/  ISETP.GT.U32.AND P0, PT, R2, R226, PT ;  /* 0x000000e20200720c */ /* 0x000fe20003f04070 */
[----:B------:R-:W-:Y:S01]  /*2fe0*/  @!P6 IMAD.MOV R222, RZ, RZ, -R222 ;  /* 0x000000ffffdee224 */ /* 0x000fe200078e0ade */
[----:B------:R-:W-:Y:S01]  /*2ff0*/  ISETP.GE.AND P1, PT, R11, RZ, PT ;  /* 0x000000ff0b00720c */ /* 0x000fe20003f26270 */
[----:B------:R-:W-:Y:S01]  /*3000*/  VIADD R11, R252, 0x31 ;  /* 0x00000031fc0b7836 */ /* 0x000fe20000000000 */
[----:B------:R-:W-:Y:S01]  /*3010*/  ISETP.GT.U32.AND P6, PT, R2, R230, PT ;  /* 0x000000e60200720c */ /* 0x000fe20003fc4070 */
[----:B------:R-:W-:-:S02]  /*3020*/  VIADD R13, R252, 0x32 ;  /* 0x00000032fc0d7836 */ /* 0x000fc40000000000 */
[----:B------:R-:W-:Y:S01]  /*3030*/  VIADD R15, R252, 0x34 ;  /* 0x00000034fc0f7836 */ /* 0x000fe20000000000 */
[----:B------:R-:W-:Y:S01]  /*3040*/  IABS R232, R11 ;  /* 0x0000000b00e87213 */ /* 0x000fe20000000000 */
[--C-:B------:R-:W-:Y:S01]  /*3050*/  @!P4 IMAD.IADD R228, R228, 0x1, -R2.reuse ;  /* 0x00000001e4e4c824 */ /* 0x100fe200078e0a02 */
[----:B------:R-:W-:Y:S01]  /*3060*/  IABS R234, R13 ;  /* 0x0000000d00ea7213 */ /* 0x000fe20000000000 */
[----:B------:R-:W-:Y:S01]  /*3070*/  VIADD R17, R252, 0x35 ;  /* 0x00000035fc117836 */ /* 0x000fe20000000000 */
[----:B------:R-:W-:Y:S01]  /*3080*/  IABS R238, R15 ;  /* 0x0000000f00ee7213 */ /* 0x000fe20000000000 */
[----:B------:R-:W-:Y:S01]  /*3090*/  IMAD.HI.U32 R6, R3, R232, RZ ;  /* 0x000000e803067227 */ /* 0x000fe200078e00ff */
[----:B------:R-:W-:Y:S02]  /*30a0*/  ISETP.GT.U32.AND P4, PT, R2, R228, PT ;  /* 0x000000e40200720c */ /* 0x000fe40003f84070 */
[----:B------:R-:W-:Y:S01]  /*30b0*/  IABS R240, R17 ;  /* 0x0000001100f07213 */ /* 0x000fe20000000000 */
[--C-:B------:R-:W-:Y:S01]  /*30c0*/  @!P0 IMAD.IADD R226, R226, 0x1, -R2.reuse ;  /* 0x00000001e2e28824 */ /* 0x100fe200078e0a02 */
[----:B------:R-:W-:Y:S01]  /*30d0*/  ISETP.GE.AND P0, PT, R13, RZ, PT ;  /* 0x000000ff0d00720c */ /* 0x000fe20003f06270 */
[----:B------:R-:W-:Y:S01]  /*30e0*/  @!P6 IMAD.IADD R230, R230, 0x1, -R2 ;  /* 0x00000001e6e6e824 */ /* 0x000fe200078e0a02 */
[----:B------:R-:W-:Y:S01]  /*30f0*/  IADD3 R13, R252, 0x33, RZ ;  /* 0x00000033fc0d7810 */ /* 0x000fe20007ffe0ff */
[----:B------:R-:W-:-:S02]  /*3100*/  IMAD.MOV R9, RZ, RZ, -R6 ;  /* 0x000000ffff097224 */ /* 0x000fc400078e0a06 */
[C---:B------:R-:W-:Y:S01]  /*3110*/  IMAD.HI.U32 R7, R3.reuse, R234, RZ ;  /* 0x000000ea03077227 */ /* 0x040fe200078e00ff */
[----:B------:R-:W-:Y:S02]  /*3120*/  IABS R236, R13 ;  /* 0x0000000d00ec7213 */ /* 0x000fe40000000000 */
[C---:B------:R-:W-:Y:S01]  /*3130*/  ISETP.GT.U32.AND P6, PT, R2.reuse, R230, PT ;  /* 0x000000e60200720c */ /* 0x040fe20003fc4070 */
[----:B------:R-:W-:Y:S02]  /*3140*/  IMAD R232, R2, R9, R232 ;  /* 0x0000000902e87224 */ /* 0x000fe400078e02e8 */
[----:B------:R-:W-:Y:S02]  /*3150*/  IMAD.MOV R7, RZ, RZ, -R7 ;  /* 0x000000ffff077224 */ /* 0x000fe400078e0a07 */
[----:B------:R-:W-:-:S04]  /*3160*/  IMAD.HI.U32 R6, R3, R236, RZ ;  /* 0x000000ec03067227 */ /* 0x000fc800078e00ff */
[----:B------:R-:W-:Y:S01]  /*3170*/  @!P4 IMAD.IADD R228, R228, 0x1, -R2 ;  /* 0x00000001e4e4c824 */ /* 0x000fe200078e0a02 */
[C---:B------:R-:W-:Y:S01]  /*3180*/  ISETP.GT.U32.AND P4, PT, R2.reuse, R232, PT ;  /* 0x000000e80200720c */ /* 0x040fe20003f84070 */
[----:B------:R-:W-:Y:S01]  /*3190*/  IMAD R234, R2, R7, R234 ;  /* 0x0000000702ea7224 */ /* 0x000fe200078e02ea */
[----:B------:R-:W-:Y:S01]  /*31a0*/  IADD3 R9, -R6, RZ, RZ ;  /* 0x000000ff06097210 */ /* 0x000fe20007ffe1ff */
[----:B------:R-:W-:Y:S02]  /*31b0*/  @!P6 IMAD.IADD R230, R230, 0x1, -R2 ;  /* 0x00000001e6e6e824 */ /* 0x000fe400078e0a02 */
[----:B------:R-:W-:Y:S01]  /*31c0*/  IMAD.HI.U32 R6, R3, R238, RZ ;  /* 0x000000ee03067227 */ /* 0x000fe200078e00ff */
[----:B------:R-:W-:-:S03]  /*31d0*/  ISETP.GT.U32.AND P6, PT, R2, R234, PT ;  /* 0x000000ea0200720c */ /* 0x000fc60003fc4070 */
[----:B------:R-:W-:Y:S02]  /*31e0*/  IMAD R236, R2, R9, R236 ;  /* 0x0000000902ec7224 */ /* 0x000fe400078e02ec */
[----:B------:R-:W-:Y:S01]  /*31f0*/  @!P1 IMAD.MOV R224, RZ, RZ, -R224 ;  /* 0x000000ffffe09224 */ /* 0x000fe200078e0ae0 */
[----:B------:R-:W-:Y:S01]  /*3200*/  ISETP.GE.AND P1, PT, R11, RZ, PT ;  /* 0x000000ff0b00720c */ /* 0x000fe20003f26270 */
[----:B------:R-:W-:Y:S02]  /*3210*/  IMAD.MOV R11, RZ, RZ, -R6 ;  /* 0x000000ffff0b7224 */ /* 0x000fe400078e0a06 */
[----:B------:R-:W-:Y:S01]  /*3220*/  @!P4 IMAD.IADD R232, R232, 0x1, -R2 ;  /* 0x00000001e8e8c824 */ /* 0x000fe200078e0a02 */
[C---:B------:R-:W-:Y:S01]  /*3230*/  ISETP.GT.U32.AND P4, PT, R2.reuse, R236, PT ;  /* 0x000000ec0200720c */ /* 0x040fe20003f84070 */
[----:B------:R-:W-:Y:S01]  /*3240*/  IMAD R238, R2, R11, R238 ;  /* 0x0000000b02ee7224 */ /* 0x000fe200078e02ee */
[----:B------:R-:W-:Y:S01]  /*3250*/  IADD3 R11, R252, 0x38, RZ ;  /* 0x00000038fc0b7810 */ /* 0x000fe20007ffe0ff */
[----:B------:R-:W-:-:S02]  /*3260*/  @!P6 IMAD.IADD R234, R234, 0x1, -R2 ;  /* 0x00000001eaeae824 */ /* 0x000fc400078e0a02 */
[----:B------:R-:W-:Y:S01]  /*3270*/  VIADD R21, R252, 0x37 ;  /* 0x00000037fc157836 */ /* 0x000fe20000000000 */
[----:B------:R-:W-:Y:S01]  /*3280*/  ISETP.GT.U32.AND P6, PT, R2, R238, PT ;  /* 0x000000ee0200720c */ /* 0x000fe20003fc4070 */
[----:B------:R-:W-:Y:S01]  /*3290*/  IMAD.HI.U32 R7, R3, R240, RZ ;  /* 0x000000f003077227 */ /* 0x000fe200078e00ff */
[----:B------:R-:W-:Y:S02]  /*32a0*/  IABS R246, R11 ;  /* 0x0000000b00f67213 */ /* 0x000fe40000000000 */
[----:B------:R-:W-:Y:S01]  /*32b0*/  IABS R244, R21 ;  /* 0x0000001500f47213 */ /* 0x000fe20000000000 */
[----:B------:R-:W-:Y:S02]  /*32c0*/  @!P5 IMAD.MOV R228, RZ, RZ, -R228 ;  /* 0x000000ffffe4d224 */ /* 0x000fe400078e0ae4 */
[----:B------:R-:W-:Y:S01]  /*32d0*/  @!P4 IMAD.IADD R236, R236, 0x1, -R2 ;  /* 0x00000001ececc824 */ /* 0x000fe200078e0a02 */
[----:B------:R-:W-:Y:S01]  /*32e0*/  ISETP.GT.U32.AND P4, PT, R2, R232, PT ;  /* 0x000000e80200720c */ /* 0x000fe20003f84070 */
[----:B------:R-:W-:-:S02]  /*32f0*/  IMAD.MOV R7, RZ, RZ, -R7 ;  /* 0x000000ffff077224 */ /* 0x000fc400078e0a07 */
[----:B------:R-:W-:Y:S01]  /*3300*/  IMAD.HI.U32 R6, R3, R244, RZ ;  /* 0x000000f403067227 */ /* 0x000fe200078e00ff */
[----:B------:R-:W-:-:S03]  /*3310*/  ISETP.GT.U32.AND P5, PT, R2, R236, PT ;  /* 0x000000ec0200720c */ /* 0x000fc60003fa4070 */
[----:B------:R-:W-:Y:S02]  /*3320*/  @!P6 IMAD.IADD R238, R238, 0x1, -R2 ;  /* 0x00000001eeeee824 */ /* 0x000fe400078e0a02 */
[C---:B------:R-:W-:Y:S02]  /*3330*/  IMAD R240, R2.reuse, R7, R240 ;  /* 0x0000000702f07224 */ /* 0x040fe400078e02f0 */
[----:B------:R-:W-:Y:S01]  /*3340*/  IMAD.MOV R7, RZ, RZ, -R6 ;  /* 0x000000ffff077224 */ /* 0x000fe200078e0a06 */
[C---:B------:R-:W-:Y:S01]  /*3350*/  ISETP.GT.U32.AND P6, PT, R2.reuse, R238, PT ;  /* 0x000000ee0200720c */ /* 0x040fe20003fc4070 */
[----:B------:R-:W-:Y:S01]  /*3360*/  @!P3 IMAD.MOV R226, RZ, RZ, -R226 ;  /* 0x000000ffffe2b224 */ /* 0x000fe200078e0ae2 */
[----:B------:R-:W-:Y:S01]  /*3370*/  ISETP.GT.U32.AND P3, PT, R2, R234, PT ;  /* 0x000000ea0200720c */ /* 0x000fe20003f64070 */
[C---:B------:R-:W-:Y:S02]  /*3380*/  VIADD R19, R252.reuse, 0x36 ;  /* 0x00000036fc137836 */ /* 0x040fe40000000000 */
[----:B------:R-:W-:-:S02]  /*3390*/  VIADD R22, R252, 0x39 ;  /* 0x00000039fc167836 */ /* 0x000fc40000000000 */
[----:B------:R-:W-:Y:S01]  /*33a0*/  IMAD R244, R2, R7, R244 ;  /* 0x0000000702f47224 */ /* 0x000fe200078e02f4 */
[----:B------:R-:W-:Y:S01]  /*33b0*/  IABS R242, R19 ;  /* 0x0000001300f27213 */ /* 0x000fe20000000000 */
[----:B------:R-:W-:Y:S01]  /*33c0*/  @!P5 IMAD.IADD R236, R236, 0x1, -R2 ;  /* 0x00000001ececd824 */ /* 0x000fe200078e0a02 */
[----:B------:R-:W-:Y:S01]  /*33d0*/  IABS R248, R22 ;  /* 0x0000001600f87213 */ /* 0x000fe20000000000 */
[----:B------:R-:W-:Y:S01]  /*33e0*/  @!P2 IMAD.MOV R230, RZ, RZ, -R230 ;  /* 0x000000ffffe6a224 */ /* 0x000fe200078e0ae6 */
[C---:B------:R-:W-:Y:S01]  /*33f0*/  ISETP.GT.U32.AND P5, PT, R2.reuse, R244, PT ;  /* 0x000000f40200720c */ /* 0x040fe20003fa4070 */
[C---:B------:R-:W-:Y:S01]  /*3400*/  IMAD.HI.U32 R9, R3.reuse, R242, RZ ;  /* 0x000000f203097227 */ /* 0x040fe200078e00ff */
[----:B------:R-:W-:Y:S02]  /*3410*/  ISETP.GT.U32.AND P2, PT, R2, R240, PT ;  /* 0x000000f00200720c */ /* 0x000fe40003f44070 */
[----:B------:R-:W-:Y:S01]  /*3420*/  @!P3 IADD3 R234, R234, -R2, RZ ;  /* 0x80000002eaeab210 */ /* 0x000fe20007ffe0ff */
[----:B------:R-:W-:Y:S01]  /*3430*/  IMAD.HI.U32 R7, R3, R248, RZ ;  /* 0x000000f803077227 */ /* 0x000fe200078e00ff */
[----:B------:R-:W-:-:S03]  /*3440*/  ISETP.GE.AND P3, PT, R13, RZ, PT ;  /* 0x000000ff0d00720c */ /* 0x000fc60003f66270 */
[----:B------:R-:W-:Y:S02]  /*3450*/  IMAD.MOV R9, RZ, RZ, -R9 ;  /* 0x000000ffff097224 */ /* 0x000fe400078e0a09 */
[----:B------:R-:W-:Y:S02]  /*3460*/  IMAD.HI.U32 R6, R3, R246, RZ ;  /* 0x000000f603067227 */ /* 0x000fe400078e00ff */
[----:B------:R-:W-:Y:S02]  /*3470*/  @!P5 IADD3 R244, R244, -R2, RZ ;  /* 0x80000002f4f4d210 */ /* 0x000fe40007ffe0ff */
[----:B------:R-:W-:Y:S01]  /*3480*/  @!P6 IMAD.IADD R238, R238, 0x1, -R2 ;  /* 0x00000001eeeee824 */ /* 0x000fe200078e0a02 */
[----:B------:R-:W-:Y:S01]  /*3490*/  ISETP.GE.AND P6, PT, R15, RZ, PT ;  /* 0x000000ff0f00720c */ /* 0x000fe20003fc6270 */
[----:B------:R-:W-:Y:S02]  /*34a0*/  IMAD.MOV R7, RZ, RZ, -R7 ;  /* 0x000000ffff077224 */ /* 0x000fe400078e0a07 */
[----:B------:R-:W-:-:S02]  /*34b0*/  IMAD R242, R2, R9, R242 ;  /* 0x0000000902f27224 */ /* 0x000fc400078e02f2 */
[----:B------:R-:W-:Y:S02]  /*34c0*/  IMAD.MOV R9, RZ, RZ, -R6 ;  /* 0x000000ffff097224 */ /* 0x000fe400078e0a06 */
[----:B------:R-:W-:Y:S01]  /*34d0*/  @!P4 IMAD.IADD R232, R232, 0x1, -R2 ;  /* 0x00000001e8e8c824 */ /* 0x000fe200078e0a02 */
[C---:B------:R-:W-:Y:S01]  /*34e0*/  ISETP.GT.U32.AND P4, PT, R2.reuse, R242, PT ;  /* 0x000000f20200720c */ /* 0x040fe20003f84070 */
[----:B------:R-:W-:Y:S02]  /*34f0*/  IMAD R248, R2, R7, R248 ;  /* 0x0000000702f87224 */ /* 0x000fe400078e02f8 */
[----:B------:R-:W-:Y:S02]  /*3500*/  VIADD R7, R252, 0x3a ;  /* 0x0000003afc077836 */ /* 0x000fe40000000000 */
[----:B------:R-:W-:Y:S01]  /*3510*/  @!P2 IMAD.IADD R240, R240, 0x1, -R2 ;  /* 0x00000001f0f0a824 */ /* 0x000fe200078e0a02 */
[----:B------:R-:W-:Y:S01]  /*3520*/  ISETP.GE.AND P2, PT, R17, RZ, PT ;  /* 0x000000ff1100720c */ /* 0x000fe20003f46270 */
[C---:B------:R-:W-:Y:S01]  /*3530*/  IMAD R246, R2.reuse, R9, R246 ;  /* 0x0000000902f67224 */ /* 0x040fe200078e02f6 */
[----:B------:R-:W-:Y:S01]  /*3540*/  IABS R250, R7 ;  /* 0x0000000700fa7213 */ /* 0x000fe20000000000 */
[----:B------:R-:W-:Y:S01]  /*3550*/  @!P1 IMAD.MOV R232, RZ, RZ, -R232 ;  /* 0x000000ffffe89224 */ /* 0x000fe200078e0ae8 */
[C---:B------:R-:W-:Y:S01]  /*3560*/  ISETP.GT.U32.AND P1, PT, R2.reuse, R244, PT ;  /* 0x000000f40200720c */ /* 0x040fe20003f24070 */
[----:B------:R-:W-:Y:S01]  /*3570*/  @!P3 IMAD.MOV R236, RZ, RZ, -R236 ;  /* 0x000000ffffecb224 */ /* 0x000fe200078e0aec */
[C---:B------:R-:W-:Y:S01]  /*3580*/  ISETP.GT.U32.AND P5, PT, R2.reuse, R240, PT ;  /* 0x000000f00200720c */ /* 0x040fe20003fa4070 */
[----:B------:R-:W-:Y:S01]  /*3590*/  @!P6 IMAD.MOV R238, RZ, RZ, -R238 ;  /* 0x000000ffffeee224 */ /* 0x000fe200078e0aee */
[----:B------:R-:W-:Y:S01]  /*35a0*/  ISETP.GT.U32.AND P3, PT, R2, R246, PT ;  /* 0x000000f60200720c */ /* 0x000fe20003f64070 */
[----:B------:R-:W-:Y:S01]  /*35b0*/  IMAD.HI.U32 R6, R3, R250, RZ ;  /* 0x000000fa03067227 */ /* 0x000fe200078e00ff */
[----:B------:R-:W-:-:S03]  /*35c0*/  ISETP.GE.AND P6, PT, R21, RZ, PT ;  /* 0x000000ff1500720c */ /* 0x000fc60003fc6270 */
[----:B------:R-:W-:Y:S02]  /*35d0*/  IMAD.MOV R9, RZ, RZ, -R6 ;  /* 0x000000ffff097224 */ /* 0x000fe400078e0a06 */
[----:B------:R-:W-:Y:S01]  /*35e0*/  @!P4 IMAD.IADD R242, R242, 0x1, -R2 ;  /* 0x00000001f2f2c824 */ /* 0x000fe200078e0a02 */
[----:B------:R-:W-:Y:S01]  /*35f0*/  ISETP.GE.AND P4, PT, R19, RZ, PT ;  /* 0x000000ff1300720c */ /* 0x000fe20003f86270 */
[----:B------:R-:W-:Y:S01]  /*3600*/  IMAD R250, R2, R9, R250 ;  /* 0x0000000902fa7224 */ /* 0x000fe200078e02fa */
[----:B------:R-:W-:Y:S01]  /*3610*/  @!P1 IADD3 R244, R244, -R2, RZ ;  /* 0x80000002f4f49210 */ /* 0x000fe20007ffe0ff */
[--C-:B------:R-:W-:Y:S01]  /*3620*/  @!P5 IMAD.IADD R240, R240, 0x1, -R2.reuse ;  /* 0x00000001f0f0d824 */ /* 0x100fe200078e0a02 */
[----:B------:R-:W-:Y:S01]  /*3630*/  ISETP.GT.U32.AND P5, PT, R2, R248, PT ;  /* 0x000000f80200720c */ /* 0x000fe20003fa4070 */
[----:B------:R-:W-:Y:S01]  /*3640*/  @!P3 IMAD.IADD R246, R246, 0x1, -R2 ;  /* 0x00000001f6f6b824 */ /* 0x000fe200078e0a02 */
[----:B------:R-:W-:Y:S01]  /*3650*/  ISETP.GE.AND P3, PT, R7, RZ, PT ;  /* 0x000000ff0700720c */ /* 0x000fe20003f66270 */
[----:B------:R-:W-:Y:S01]  /*3660*/  @!P0 IMAD.MOV R234, RZ, RZ, -R234 ;  /* 0x000000ffffea8224 */ /* 0x000fe200078e0aea */
[C---:B------:R-:W-:Y:S01]  /*3670*/  ISETP.GT.U32.AND P0, PT, R2.reuse, R242, PT ;  /* 0x000000f20200720c */ /* 0x040fe20003f04070 */
[----:B------:R-:W-:Y:S01]  /*3680*/  @!P6 IMAD.MOV R244, RZ, RZ, -R244 ;  /* 0x000000fffff4e224 */ /* 0x000fe200078e0af4 */
[C---:B------:R-:W-:Y:S01]  /*3690*/  ISETP.GT.U32.AND P6, PT, R2.reuse, R250, PT ;  /* 0x000000fa0200720c */ /* 0x040fe20003fc4070 */
[----:B------:R-:W-:Y:S01]  /*36a0*/  @!P2 IMAD.MOV R240, RZ, RZ, -R240 ;  /* 0x000000fffff0a224 */ /* 0x000fe200078e0af0 */
[----:B------:R-:W-:Y:S01]  /*36b0*/  ISETP.GT.U32.AND P2, PT, R2, R246, PT ;  /* 0x000000f60200720c */ /* 0x000fe20003f44070 */
[----:B------:R-:W-:Y:S01]  /*36c0*/  VIADD R13, R252, 0x3b ;  /* 0x0000003bfc0d7836 */ /* 0x000fe20000000000 */
[----:B------:R-:W-:Y:S01]  /*36d0*/  ISETP.GE.AND P1, PT, R22, RZ, PT ;  /* 0x000000ff1600720c */ /* 0x000fe20003f26270 */
[----:B------:R-:W-:-:S02]  /*36e0*/  VIADD R6, R252, 0x3c ;  /* 0x0000003cfc067836 */ /* 0x000fc40000000000 */
[--C-:B------:R-:W-:Y:S01]  /*36f0*/  @!P5 IMAD.IADD R248, R248, 0x1, -R2.reuse ;  /* 0x00000001f8f8d824 */ /* 0x100fe200078e0a02 */
[----:B------:R-:W-:Y:S01]  /*3700*/  IABS R95, R13 ;  /* 0x0000000d005f7213 */ /* 0x000fe20000000000 */
[----:B------:R-:W-:Y:S01]  /*3710*/  VIADD R15, R252, 0x42 ;  /* 0x00000042fc0f7836 */ /* 0x000fe20000000000 */
[----:B------:R-:W-:Y:S01]  /*3720*/  IABS R97, R6 ;  /* 0x0000000600617213 */ /* 0x000fe20000000000 */
[--C-:B------:R-:W-:Y:S01]  /*3730*/  @!P0 IMAD.IADD R242, R242, 0x1, -R2.reuse ;  /* 0x00000001f2f28824 */ /* 0x100fe200078e0a02 */
[----:B------:R-:W-:Y:S01]  /*3740*/  ISETP.GE.AND P0, PT, R11, RZ, PT ;  /* 0x000000ff0b00720c */ /* 0x000fe20003f06270 */
[--C-:B------:R-:W-:Y:S01]  /*3750*/  @!P6 IMAD.IADD R250, R250, 0x1, -R2.reuse ;  /* 0x00000001fafae824 */ /* 0x100fe200078e0a02 */
[----:B------:R-:W-:Y:S01]  /*3760*/  ISETP.GE.AND P5, PT, R13, RZ, PT ;  /* 0x000000ff0d00720c */ /* 0x000fe20003fa6270 */
[C---:B------:R-:W-:Y:S01]  /*3770*/  IMAD.HI.U32 R7, R3.reuse, R95, RZ ;  /* 0x0000005f03077227 */ /* 0x040fe200078e00ff */
[----:B------:R-:W-:Y:S02]  /*3780*/  IABS R109, R15 ;  /* 0x0000000f006d7213 */ /* 0x000fe40000000000 */
[----:B------:R-:W-:Y:S01]  /*3790*/  ISETP.GT.U32.AND P6, PT, R2, R250, PT ;  /* 0x000000fa0200720c */ /* 0x000fe20003fc4070 */
[----:B------:R-:W-:Y:S01]  /*37a0*/  @!P2 IMAD.IADD R246, R246, 0x1, -R2 ;  /* 0x00000001f6f6a824 */ /* 0x000fe200078e0a02 */
[----:B------:R-:W-:Y:S01]  /*37b0*/  ISETP.GE.AND P2, PT, R6, RZ, PT ;  /* 0x000000ff0600720c */ /* 0x000fe20003f46270 */
[----:B------:R-:W-:Y:S01]  /*37c0*/  @!P4 IMAD.MOV R242, RZ, RZ, -R242 ;  /* 0x000000fffff2c224 */ /* 0x000fe200078e0af2 */
[----:B------:R-:W-:Y:S01]  /*37d0*/  ISETP.GT.U32.AND P4, PT, R2, R248, PT ;  /* 0x000000f80200720c */ /* 0x000fe20003f84070 */
[----:B------:R-:W-:-:S04]  /*37e0*/  IMAD.HI.U32 R6, R3, R97, RZ ;  /* 0x0000006103067227 */ /* 0x000fc800078e00ff */
[----:B------:R-:W-:Y:S01]  /*37f0*/  IMAD.MOV R7, RZ, RZ, -R7 ;  /* 0x000000ffff077224 */ /* 0x000fe200078e0a07 */
[----:B------:R-:W-:Y:S01]  /*3800*/  IADD3 R6, -R6, RZ, RZ ;  /* 0x000000ff06067210 */ /* 0x000fe20007ffe1ff */
[----:B------:R-:W-:Y:S02]  /*3810*/  VIADD R11, R252, 0x3e ;  /* 0x0000003efc0b7836 */ /* 0x000fe40000000000 */
[----:B------:R-:W-:Y:S01]  /*3820*/  IMAD R95, R2, R7, R95 ;  /* 0x00000007025f7224 */ /* 0x000fe200078e025f */
[----:B------:R-:W-:Y:S01]  /*3830*/  IADD3 R7, R252, 0x3d, RZ ;  /* 0x0000003dfc077810 */ /* 0x000fe20007ffe0ff */
[----:B------:R-:W-:Y:S01]  /*3840*/  IMAD R97, R2, R6, R97 ;  /* 0x0000000602617224 */ /* 0x000fe200078e0261 */
[----:B------:R-:W-:Y:S01]  /*3850*/  IABS R101, R11 ;  /* 0x0000000b00657213 */ /* 0x000fe20000000000 */
[----:B------:R-:W-:Y:S01]  /*3860*/  @!P4 IMAD.IADD R248, R248, 0x1, -R2 ;  /* 0x00000001f8f8c824 */ /* 0x000fe200078e0a02 */
[----:B------:R-:W-:Y:S01]  /*3870*/  IABS R99, R7 ;  /* 0x0000000700637213 */ /* 0x000fe20000000000 */
[----:B------:R-:W-:Y:S01]  /*3880*/  @!P0 IMAD.MOV R246, RZ, RZ, -R246 ;  /* 0x000000fffff68224 */ /* 0x000fe200078e0af6 */
[----:B------:R-:W-:Y:S01]  /*3890*/  ISETP.GT.U32.AND P4, PT, R2, R95, PT ;  /* 0x0000005f0200720c */ /* 0x000fe20003f84070 */
[----:B------:R-:W-:Y:S01]  /*38a0*/  @!P6 IMAD.IADD R250, R250, 0x1, -R2 ;  /* 0x00000001fafae824 */ /* 0x000fe200078e0a02 */
[----:B------:R-:W-:Y:S01]  /*38b0*/  ISETP.GE.AND P0, PT, R7, RZ, PT ;  /* 0x000000ff0700720c */ /* 0x000fe20003f06270 */
[----:B------:R-:W-:Y:S01]  /*38c0*/  IMAD.HI.U32 R7, R3, R99, RZ ;  /* 0x0000006303077227 */ /* 0x000fe200078e00ff */
[----:B------:R-:W-:-:S03]  /*38d0*/  ISETP.GT.U32.AND P6, PT, R2, R97, PT ;  /* 0x000000610200720c */ /* 0x000fc60003fc4070 */
[----:B------:R-:W-:Y:S02]  /*38e0*/  IMAD.MOV R7, RZ, RZ, -R7 ;  /* 0x000000ffff077224 */ /* 0x000fe400078e0a07 */
[----:B------:R-:W-:-:S04]  /*38f0*/  IMAD.HI.U32 R9, R3, R101, RZ ;  /* 0x0000006503097227 */ /* 0x000fc800078e00ff */
[----:B------:R-:W-:Y:S02]  /*3900*/  IMAD R99, R2, R7, R99 ;  /* 0x0000000702637224 */ /* 0x000fe400078e0263 */
[----:B------:R-:W-:Y:S02]  /*3910*/  VIADD R7, R252, 0x3f ;  /* 0x0000003ffc077836 */ /* 0x000fe40000000000 */
[----:B------:R-:W-:Y:S02]  /*3920*/  IMAD.MOV R9, RZ, RZ, -R9 ;  /* 0x000000ffff097224 */ /* 0x000fe400078e0a09 */
[--C-:B------:R-:W-:Y:S01]  /*3930*/  @!P4 IMAD.IADD R95, R95, 0x1, -R2.reuse ;  /* 0x000000015f5fc824 */ /* 0x100fe200078e0a02 */
[----:B------:R-:W-:Y:S01]  /*3940*/  IABS R103, R7 ;  /* 0x0000000700677213 */ /* 0x000fe20000000000 */
[----:B------:R-:W-:Y:S02]  /*3950*/  @!P6 IMAD.IADD R97, R97, 0x1, -R2 ;  /* 0x000000016161e824 */ /* 0x000fe400078e0a02 */
[C---:B------:R-:W-:Y:S01]  /*3960*/  IMAD R101, R2.reuse, R9, R101 ;  /* 0x0000000902657224 */ /* 0x040fe200078e0265 */
[C---:B------:R-:W-:Y:S01]  /*3970*/  ISETP.GT.U32.AND P4, PT, R2.reuse, R95, PT ;  /* 0x0000005f0200720c */ /* 0x040fe20003f84070 */
[----:B------:R-:W-:Y:S01]  /*3980*/  @!P3 IMAD.MOV R250, RZ, RZ, -R250 ;  /* 0x000000fffffab224 */ /* 0x000fe200078e0afa */
[C---:B------:R-:W-:Y:S01]  /*3990*/  ISETP.GT.U32.AND P6, PT, R2.reuse, R97, PT ;  /* 0x000000610200720c */ /* 0x040fe20003fc4070 */
[----:B------:R-:W-:Y:S01]  /*39a0*/  IMAD.HI.U32 R6, R3, R103, RZ ;  /* 0x0000006703067227 */ /* 0x000fe200078e00ff */
[----:B------:R-:W-:-:S03]  /*39b0*/  ISETP.GT.U32.AND P3, PT, R2, R101, PT ;  /* 0x000000650200720c */ /* 0x000fc60003f64070 */
[----:B------:R-:W-:Y:S02]  /*39c0*/  IMAD.MOV R6, RZ, RZ, -R6 ;  /* 0x000000ffff067224 */ /* 0x000fe400078e0a06 */
[----:B------:R-:W-:Y:S02]  /*39d0*/  VIADD R13, R252, 0x41 ;  /* 0x00000041fc0d7836 */ /* 0x000fe40000000000 */
[C---:B------:R-:W-:Y:S02]  /*39e0*/  IMAD R103, R2.reuse, R6, R103 ;  /* 0x0000000602677224 */ /* 0x040fe400078e0267 */
[-C--:B------:R-:W-:Y:S01]  /*39f0*/  @!P4 IADD3 R95, R95, -R2.reuse, RZ ;  /* 0x800000025f5fc210 */ /* 0x080fe20007ffe0ff */
[----:B------:R-:W-:Y:S01]  /*3a00*/  @!P1 IMAD.MOV R248, RZ, RZ, -R248 ;  /* 0x000000fffff89224 */ /* 0x000fe200078e0af8 */
[----:B------:R-:W-:Y:S01]  /*3a10*/  IABS R107, R13 ;  /* 0x0000000d006b7213 */ /* 0x000fe20000000000 */
[----:B------:R-:W-:Y:S01]  /*3a20*/  @!P6 IMAD.IADD R97, R97, 0x1, -R2 ;  /* 0x000000016161e824 */ /* 0x000fe200078e0a02 */
[----:B------:R-:W-:Y:S01]  /*3a30*/  ISETP.GT.U32.AND P6, PT, R2, R103, PT ;  /* 0x000000670200720c */ /* 0x000fe20003fc4070 */
[----:B------:R-:W-:Y:S01]  /*3a40*/  @!P5 IMAD.MOV R95, RZ, RZ, -R95 ;  /* 0x000000ffff5fd224 */ /* 0x000fe200078e0a5f */
[----:B------:R-:W-:Y:S01]  /*3a50*/  @!P3 IADD3 R101, R101, -R2, RZ ;  /* 0x800000026565b210 */ /* 0x000fe20007ffe0ff */
[----:B------:R-:W-:Y:S01]  /*3a60*/  IMAD.HI.U32 R9, R3, R109, RZ ;  /* 0x0000006d03097227 */ /* 0x000fe200078e00ff */
[----:B------:R-:W-:-:S02]  /*3a70*/  ISETP.GE.AND P5, PT, R7, RZ, PT ;  /* 0x000000ff0700720c */ /* 0x000fc40003fa6270 */
[C---:B------:R-:W-:Y:S01]  /*3a80*/  ISETP.GT.U32.AND P3, PT, R2.reuse, R101, PT ;  /* 0x000000650200720c */ /* 0x040fe20003f64070 */
[----:B------:R-:W-:Y:S01]  /*3a90*/  IMAD.HI.U32 R7, R3, R107, RZ ;  /* 0x0000006b03077227 */ /* 0x000fe200078e00ff */
[----:B------:R-:W-:Y:S02]  /*3aa0*/  ISETP.GE.AND P1, PT, R11, RZ, PT ;  /* 0x000000ff0b00720c */ /* 0x000fe40003f26270 */
[----:B------:R-:W-:Y:S01]  /*3ab0*/  ISETP.GT.U32.AND P4, PT, R2, R99, PT ;  /* 0x000000630200720c */ /* 0x000fe20003f84070 */
[----:B------:R-:W-:Y:S02]  /*3ac0*/  VIADD R11, R252, 0x40 ;  /* 0x00000040fc0b7836 */ /* 0x000fe40000000000 */
[----:B------:R-:W-:Y:S02]  /*3ad0*/  IMAD.MOV R7, RZ, RZ, -R7 ;  /* 0x000000ffff077224 */ /* 0x000fe400078e0a07 */
[----:B------:R-:W-:Y:S01]  /*3ae0*/  @!P6 IMAD.IADD R103, R103, 0x1, -R2 ;  /* 0x000000016767e824 */ /* 0x000fe200078e0a02 */
[----:B------:R-:W-:Y:S01]  /*3af0*/  IABS R105, R11 ;  /* 0x0000000b00697213 */ /* 0x000fe20000000000 */
[----:B------:R-:W-:-:S02]  /*3b00*/  IMAD R107, R2, R7, R107 ;  /* 0x00000007026b7224 */ /* 0x000fc400078e026b */
[----:B------:R-:W-:Y:S01]  /*3b10*/  @!P3 IADD3 R101, R101, -R2, RZ ;  /* 0x800000026565b210 */ /* 0x000fe20007ffe0ff */
[----:B------:R-:W-:Y:S01]  /*3b20*/  VIADD R7, R252, 0x43 ;  /* 0x00000043fc077836 */ /* 0x000fe20000000000 */
[C---:B------:R-:W-:Y:S01]  /*3b30*/  ISETP.GT.U32.AND P6, PT, R2.reuse, R103, PT ;  /* 0x000000670200720c */ /* 0x040fe20003fc4070 */
[----:B------:R-:W-:Y:S01]  /*3b40*/  IMAD.HI.U32 R6, R3, R105, RZ ;  /* 0x0000006903067227 */ /* 0x000fe200078e00ff */
[C---:B------:R-:W-:Y:S02]  /*3b50*/  ISETP.GT.U32.AND P3, PT, R2.reuse, R107, PT ;  /* 0x0000006b0200720c */ /* 0x040fe40003f64070 */
[----:B------:R-:W-:Y:S01]  /*3b60*/  IABS R111, R7 ;  /* 0x00000007006f7213 */ /* 0x000fe20000000000 */
[----:B------:R-:W-:Y:S02]  /*3b70*/  IMAD.MOV R9, RZ, RZ, -R9 ;  /* 0x000000ffff097224 */ /* 0x000fe400078e0a09 */
[----:B------:R-:W-:Y:S02]  /*3b80*/  IMAD.MOV R6, RZ, RZ, -R6 ;  /* 0x000000ffff067224 */ /* 0x000fe400078e0a06 */
[----:B------:R-:W-:-:S02]  /*3b90*/  IMAD R109, R2, R9, R109 ;  /* 0x00000009026d7224 */ /* 0x000fc400078e026d */
[----:B------:R-:W-:Y:S02]  /*3ba0*/  IMAD R105, R2, R6, R105 ;  /* 0x0000000602697224 */ /* 0x000fe400078e0269 */
[----:B------:R-:W-:Y:S02]  /*3bb0*/  VIADD R9, R252, 0x44 ;  /* 0x00000044fc097836 */ /* 0x000fe40000000000 */
[----:B------:R-:W-:-:S03]  /*3bc0*/  IMAD.HI.U32 R6, R3, R111, RZ ;  /* 0x0000006f03067227 */ /* 0x000fc600078e00ff */
[----:B------:R-:W-:Y:S01]  /*3bd0*/  IABS R113, R9 ;  /* 0x0000000900717213 */ /* 0x000fe20000000000 */
[--C-:B------:R-:W-:Y:S02]  /*3be0*/  @!P4 IMAD.IADD R99, R99, 0x1, -R2.reuse ;  /* 0x000000016363c824 */ /* 0x100fe400078e0a02 */
[--C-:B------:R-:W-:Y:S01]  /*3bf0*/  @!P6 IMAD.IADD R103, R103, 0x1, -R2.reuse ;  /* 0x000000016767e824 */ /* 0x100fe200078e0a02 */
[----:B------:R-:W-:Y:S01]  /*3c00*/  ISETP.GE.AND P6, PT, R15, RZ, PT ;  /* 0x000000ff0f00720c */ /* 0x000fe20003fc6270 */
[----:B------:R-:W-:Y:S01]  /*3c10*/  @!P3 IMAD.IADD R107, R107, 0x1, -R2 ;  /* 0x000000016b6bb824 */ /* 0x000fe200078e0a02 */
[C---:B------:R-:W-:Y:S01]  /*3c20*/  ISETP.GT.U32.AND P4, PT, R2.reuse, R99, PT ;  /* 0x000000630200720c */ /* 0x040fe20003f84070 */
[----:B------:R-:W-:Y:S02]  /*3c30*/  IMAD.MOV R6, RZ, RZ, -R6 ;  /* 0x000000ffff067224 */ /* 0x000fe400078e0a06 */
[----:B------:R-:W-:Y:S01]  /*3c40*/  @!P5 IMAD.MOV R103, RZ, RZ, -R103 ;  /* 0x000000ffff67d224 */ /* 0x000fe200078e0a67 */
[C---:B------:R-:W-:Y:S01]  /*3c50*/  ISETP.GT.U32.AND P5, PT, R2.reuse, R107, PT ;  /* 0x0000006b0200720c */ /* 0x040fe20003fa4070 */
[----:B------:R-:W-:Y:S01]  /*3c60*/  @!P1 IMAD.MOV R101, RZ, RZ, -R101 ;  /* 0x000000ffff659224 */ /* 0x000fe200078e0a65 */
[C---:B------:R-:W-:Y:S01]  /*3c70*/  ISETP.GT.U32.AND P1, PT, R2.reuse, R109, PT ;  /* 0x0000006d0200720c */ /* 0x040fe20003f24070 */
[----:B------:R-:W-:-:S02]  /*3c80*/  IMAD R111, R2, R6, R111 ;  /* 0x00000006026f7224 */ /* 0x000fc400078e026f */
[----:B------:R-:W-:-:S04]  /*3c90*/  IMAD.HI.U32 R6, R3, R113, RZ ;  /* 0x0000007103067227 */ /* 0x000fc800078e00ff */
[----:B------:R-:W-:Y:S01]  /*3ca0*/  @!P2 IMAD.MOV R97, RZ, RZ, -R97 ;  /* 0x000000ffff61a224 */ /* 0x000fe200078e0a61 */
[C---:B------:R-:W-:Y:S01]  /*3cb0*/  ISETP.GT.U32.AND P2, PT, R2.reuse, R105, PT ;  /* 0x000000690200720c */ /* 0x040fe20003f44070 */
[----:B------:R-:W-:Y:S02]  /*3cc0*/  IMAD.MOV R6, RZ, RZ, -R6 ;  /* 0x000000ffff067224 */ /* 0x000fe400078e0a06 */
[--C-:B------:R-:W-:Y:S01]  /*3cd0*/  @!P4 IMAD.IADD R99, R99, 0x1, -R2.reuse ;  /* 0x000000016363c824 */ /* 0x100fe200078e0a02 */
[----:B------:R-:W-:Y:S01]  /*3ce0*/  ISETP.GE.AND P4, PT, R11, RZ, PT ;  /* 0x000000ff0b00720c */ /* 0x000fe20003f86270 */
[C---:B------:R-:W-:Y:S01]  /*3cf0*/  IMAD R113, R2.reuse, R6, R113 ;  /* 0x0000000602717224 */ /* 0x040fe200078e0271 */
[----:B------:R-:W-:Y:S01]  /*3d00*/  @!P1 IADD3 R109, R109, -R2, RZ ;  /* 0x800000026d6d9210 */ /* 0x000fe20007ffe0ff */
[--C-:B------:R-:W-:Y:S02]  /*3d10*/  @!P5 IMAD.IADD R107, R107, 0x1, -R2.reuse ;  /* 0x000000016b6bd824 */ /* 0x100fe400078e0a02 */
[----:B------:R-:W-:Y:S01]  /*3d20*/  @!P0 IMAD.MOV R99, RZ, RZ, -R99 ;  /* 0x000000ffff638224 */ /* 0x000fe200078e0a63 */
[----:B------:R-:W-:Y:S01]  /*3d30*/  ISETP.GT.U32.AND P5, PT, R2, R113, PT ;  /* 0x000000710200720c */ /* 0x000fe20003fa4070 */
[----:B------:R-:W-:Y:S01]  /*3d40*/  VIADD R15, R252, 0x47 ;  /* 0x00000047fc0f7836 */ /* 0x000fe20000000000 */
[----:B------:R-:W-:Y:S01]  /*3d50*/  ISETP.GE.AND P0, PT, R13, RZ, PT ;  /* 0x000000ff0d00720c */ /* 0x000fe20003f06270 */
[--C-:B------:R-:W-:Y:S01]  /*3d60*/  @!P2 IMAD.IADD R105, R105, 0x1, -R2.reuse ;  /* 0x000000016969a824 */ /* 0x100fe200078e0a02 */
[----:B------:R-:W-:Y:S01]  /*3d70*/  ISETP.GT.U32.AND P1, PT, R2, R109, PT ;  /* 0x0000006d0200720c */ /* 0x000fe20003f24070 */
[C---:B------:R-:W-:Y:S01]  /*3d80*/  VIADD R13, R252.reuse, 0x46 ;  /* 0x00000046fc0d7836 */ /* 0x040fe20000000000 */
[----:B------:R-:W-:Y:S01]  /*3d90*/  ISETP.GE.AND P2, PT, R7, RZ, PT ;  /* 0x000000ff0700720c */ /* 0x000fe20003f46270 */
[----:B------:R-:W-:Y:S01]  /*3da0*/  VIADD R11, R252, 0x45 ;  /* 0x00000045fc0b7836 */ /* 0x000fe20000000000 */
[----:B------:R-:W-:Y:S01]  /*3db0*/  ISETP.GT.U32.AND P3, PT, R2, R105, PT ;  /* 0x000000690200720c */ /* 0x000fe20003f64070 */
[C---:B------:R-:W-:Y:S01]  /*3dc0*/  VIADD R17, R252.reuse, 0x4c ;  /* 0x0000004cfc117836 */ /* 0x040fe20000000000 */
[----:B------:R-:W-:Y:S01]  /*3dd0*/  IABS R146, R13 ;  /* 0x0000000d00927213 */ /* 0x000fe20000000000 */
[----:B------:R-:W-:Y:S01]  /*3de0*/  VIADD R35, R252, 0x67 ;  /* 0x00000067fc237836 */ /* 0x000fe20000000000 */
[----:B------:R-:W-:Y:S01]  /*3df0*/  IABS R144, R15 ;  /* 0x0000000f00907213 */ /* 0x000fe20000000000 */
[----:B------:R-:W-:Y:S01]  /*3e00*/  @!P5 IMAD.IADD R113, R113, 0x1, -R2 ;  /* 0x000000017171d824 */ /* 0x000fe200078e0a02 */
[----:B------:R-:W-:Y:S01]  /*3e10*/  IABS R115, R11 ;  /* 0x0000000b00737213 */ /* 0x000fe20000000000 */
[----:B------:R-:W-:Y:S01]  /*3e20*/  IMAD.HI.U32 R7, R3, R146, RZ ;  /* 0x0000009203077227 */ /* 0x000fe200078e00ff */
[----:B------:R-:W-:-:S02]  /*3e30*/  IABS R134, R17 ;  /* 0x0000001100867213 */ /* 0x000fc40000000000 */
[----:B------:R-:W-:Y:S01]  /*3e40*/  @!P1 IADD3 R109, R109, -R2, RZ ;  /* 0x800000026d6d9210 */ /* 0x000fe20007ffe0ff */
[----:B------:R-:W-:Y:S01]  /*3e50*/  IMAD.MOV R7, RZ, RZ, -R7 ;  /* 0x000000ffff077224 */ /* 0x000fe200078e0a07 */
[----:B------:R-:W-:Y:S01]  /*3e60*/  ISETP.GE.AND P1, PT, R9, RZ, PT ;  /* 0x000000ff0900720c */ /* 0x000fe20003f26270 */
[----:B------:R-:W-:Y:S01]  /*3e70*/  IMAD.HI.U32 R9, R3, R144, RZ ;  /* 0x0000009003097227 */ /* 0x000fe200078e00ff */
[C---:B------:R-:W-:Y:S02]  /*3e80*/  ISETP.GT.U32.AND P5, PT, R2.reuse, R113, PT ;  /* 0x000000710200720c */ /* 0x040fe40003fa4070 */
[----:B------:R-:W-:Y:S01]  /*3e90*/  IABS R80, R35 ;  /* 0x0000002300507213 */ /* 0x000fe20000000000 */
[----:B------:R-:W-:Y:S01]  /*3ea0*/  @!P3 IMAD.IADD R105, R105, 0x1, -R2 ;  /* 0x000000016969b824 */ /* 0x000fe200078e0a02 */
[C---:B------:R-:W-:Y:S01]  /*3eb0*/  ISETP.GT.U32.AND P3, PT, R2.reuse, R111, PT ;  /* 0x0000006f0200720c */ /* 0x040fe20003f64070 */
[----:B------:R-:W-:Y:S02]  /*3ec0*/  IMAD.MOV R9, RZ, RZ, -R9 ;  /* 0x000000ffff097224 */ /* 0x000fe400078e0a09 */
[----:B------:R-:W-:-:S02]  /*3ed0*/  IMAD R146, R2, R7, R146 ;  /* 0x0000000702927224 */ /* 0x000fc400078e0292 */
[----:B------:R-:W-:Y:S01]  /*3ee0*/  IMAD R144, R2, R9, R144 ;  /* 0x0000000902907224 */ /* 0x000fe200078e0290 */
[----:B------:R-:W-:Y:S01]  /*3ef0*/  IADD3 R9, R252, 0x48, RZ ;  /* 0x00000048fc097810 */ /* 0x000fe20007ffe0ff */
[----:B------:R-:W-:Y:S01]  /*3f00*/  @!P6 IMAD.MOV R109, RZ, RZ, -R109 ;  /* 0x000000ffff6de224 */ /* 0x000fe200078e0a6d */
[----:B------:R-:W-:Y:S01]  /*3f10*/  ISETP.GT.U32.AND P6, PT, R2, R146, PT ;  /* 0x000000920200720c */ /* 0x000fe20003fc4070 */
[----:B------:R-:W-:Y:S01]  /*3f20*/  IMAD.HI.U32 R6, R3, R115, RZ ;  /* 0x0000007303067227 */ /* 0x000fe200078e00ff */
[----:B------:R-:W-:-:S03]  /*3f30*/  IABS R142, R9 ;  /* 0x00000009008e7213 */ /* 0x000fc60000000000 */
[--C-:B------:R-:W-:Y:S01]  /*3f40*/  @!P5 IMAD.IADD R113, R113, 0x1, -R2.reuse ;  /* 0x000000017171d824 */ /* 0x100fe200078e0a02 */
[----:B------:R-:W-:Y:S01]  /*3f50*/  ISETP.GT.U32.AND P5, PT, R2, R144, PT ;  /* 0x000000900200720c */ /* 0x000fe20003fa4070 */
[----:B------:R-:W-:Y:S01]  /*3f60*/  @!P3 IMAD.IADD R111, R111, 0x1, -R2 ;  /* 0x000000016f6fb824 */ /* 0x000fe200078e0a02 */
[----:B------:R-:W-:Y:S01]  /*3f70*/  ISETP.GE.AND P3, PT, R11, RZ, PT ;  /* 0x000000ff0b00720c */ /* 0x000fe20003f66270 */
[----:B------:R-:W-:Y:S02]  /*3f80*/  IMAD.MOV R6, RZ, RZ, -R6 ;  /* 0x000000ffff067224 */ /* 0x000fe400078e0a06 */
[----:B------:R-:W-:Y:S02]  /*3f90*/  VIADD R11, R252, 0x49 ;  /* 0x00000049fc0b7836 */ /* 0x000fe40000000000 */
[----:B------:R-:W-:Y:S02]  /*3fa0*/  IMAD R115, R2, R6, R115 ;  /* 0x0000000602737224 */ /* 0x000fe400078e0273 */
[----:B------:R-:W-:Y:S01]  /*3fb0*/  IMAD.HI.U32 R6, R3, R142, RZ ;  /* 0x0000008e03067227 */ /* 0x000fe200078e00ff */
[----:B------:R-:W-:-:S03]  /*3fc0*/  IABS R140, R11 ;  /* 0x0000000b008c7213 */ /* 0x000fc60000000000 */
[--C-:B------:R-:W-:Y:S01]  /*3fd0*/  @!P6 IMAD.IADD R146, R146, 0x1, -R2.reuse ;  /* 0x000000019292e824 */ /* 0x100fe200078e0a02 */
[----:B------:R-:W-:Y:S01]  /*3fe0*/  IADD3 R7, -R6, RZ, RZ ;  /* 0x000000ff06077210 */ /* 0x000fe20007ffe1ff */
[----:B------:R-:W-:Y:S02]  /*3ff0*/  @!P5 IMAD.IADD R144, R144, 0x1, -R2 ;  /* 0x000000019090d824 */ /* 0x000fe400078e0a02 */
[----:B------:R-:W-:Y:S01]  /*4000*/  IMAD.HI.U32 R6, R3, R140, RZ ;  /* 0x0000008c03067227 */ /* 0x000fe200078e00ff */
[----:B------:R-:W-:-:S03]  /*4010*/  ISETP.GT.U32.AND P5, PT, R2, R146, PT ;  /* 0x000000920200720c */ /* 0x000fc60003fa4070 */
[----:B------:R-:W-:Y:S01]  /*4020*/  @!P4 IMAD.MOV R105, RZ, RZ, -R105 ;  /* 0x000000ffff69c224 */ /* 0x000fe200078e0a69 */
[C---:B------:R-:W-:Y:S01]  /*4030*/  ISETP.GT.U32.AND P4, PT, R2.reuse, R111, PT ;  /* 0x0000006f0200720c */ /* 0x040fe20003f84070 */
[C---:B------:R-:W-:Y:S02]  /*4040*/  IMAD R142, R2.reuse, R7, R142 ;  /* 0x00000007028e7224 */ /* 0x040fe400078e028e */
[----:B------:R-:W-:Y:S02]  /*4050*/  IMAD.MOV R7, RZ, RZ, -R6 ;  /* 0x000000ffff077224 */ /* 0x000fe400078e0a06 */
[----:B------:R-:W-:Y:S01]  /*4060*/  @!P0 IMAD.MOV R107, RZ, RZ, -R107 ;  /* 0x000000ffff6b8224 */ /* 0x000fe200078e0a6b */
[C---:B------:R-:W-:Y:S01]  /*4070*/  ISETP.GT.U32.AND P0, PT, R2.reuse, R115, PT ;  /* 0x000000730200720c */ /* 0x040fe20003f04070 */
[----:B------:R-:W-:Y:S02]  /*4080*/  IMAD R140, R2, R7, R140 ;  /* 0x00000007028c7224 */ /* 0x000fe400078e028c */
[----:B------:R-:W-:-:S02]  /*4090*/  @!P5 IMAD.IADD R146, R146, 0x1, -R2 ;  /* 0x000000019292d824 */ /* 0x000fc400078e0a02 */
[----:B------:R-:W-:Y:S01]  /*40a0*/  @!P1 IMAD.MOV R113, RZ, RZ, -R113 ;  /* 0x000000ffff719224 */ /* 0x000fe200078e0a71 */
[----:B------:R-:W-:Y:S01]  /*40b0*/  ISETP.GT.U32.AND P5, PT, R2, R140, PT ;  /* 0x0000008c0200720c */ /* 0x000fe20003fa4070 */
[--C-:B------:R-:W-:Y:S01]  /*40c0*/  @!P4 IMAD.IADD R111, R111, 0x1, -R2.reuse ;  /* 0x000000016f6fc824 */ /* 0x100fe200078e0a02 */
[----:B------:R-:W-:Y:S01]  /*40d0*/  ISETP.GE.AND P4, PT, R13, RZ, PT ;  /* 0x000000ff0d00720c */ /* 0x000fe20003f86270 */
[----:B------:R-:W-:Y:S02]  /*40e0*/  VIADD R13, R252, 0x4a ;  /* 0x0000004afc0d7836 */ /* 0x000fe40000000000 */
[----:B------:R-:W-:Y:S01]  /*40f0*/  @!P2 IMAD.MOV R111, RZ, RZ, -R111 ;  /* 0x000000ffff6fa224 */ /* 0x000fe200078e0a6f */
[----:B------:R-:W-:Y:S01]  /*4100*/  ISETP.GT.U32.AND P2, PT, R2, R144, PT ;  /* 0x000000900200720c */ /* 0x000fe20003f44070 */
[--C-:B------:R-:W-:Y:S01]  /*4110*/  @!P0 IMAD.IADD R115, R115, 0x1, -R2.reuse ;  /* 0x0000000173738824 */ /* 0x100fe200078e0a02 */
[----:B------:R-:W-:Y:S01]  /*4120*/  ISETP.GE.AND P0, PT, R15, RZ, PT ;  /* 0x000000ff0f00720c */ /* 0x000fe20003f06270 */
[C---:B------:R-:W-:Y:S01]  /*4130*/  VIADD R15, R252.reuse, 0x4b ;  /* 0x0000004bfc0f7836 */ /* 0x040fe20000000000 */
[----:B------:R-:W-:Y:S01]  /*4140*/  IABS R138, R13 ;  /* 0x0000000d008a7213 */ /* 0x000fe20000000000 */
[----:B------:R-:W-:Y:S01]  /*4150*/  VIADD R37, R252, 0x68 ;  /* 0x00000068fc257836 */ /* 0x000fe20000000000 */
[----:B------:R-:W-:Y:S01]  /*4160*/  ISETP.GT.U32.AND P6, PT, R2, R115, PT ;  /* 0x000000730200720c */ /* 0x000fe20003fc4070 */
[----:B------:R-:W-:Y:S01]  /*4170*/  @!P5 IMAD.IADD R140, R140, 0x1, -R2 ;  /* 0x000000018c8cd824 */ /* 0x000fe200078e0a02 */
[----:B------:R-:W-:Y:S01]  /*4180*/  IABS R136, R15 ;  /* 0x0000000f00887213 */ /* 0x000fe20000000000 */
[----:B------:R-:W-:Y:S01]  /*4190*/  IMAD.HI.U32 R6, R3, R138, RZ ;  /* 0x0000008a03067227 */ /* 0x000fe200078e00ff */
[----:B------:R-:W-:-:S02]  /*41a0*/  IABS R78, R37 ;  /* 0x00000025004e7213 */ /* 0x000fc40000000000 */
[----:B------:R-:W-:Y:S01]  /*41b0*/  ISETP.GT.U32.AND P1, PT, R2, R140, PT ;  /* 0x0000008c0200720c */ /* 0x000fe20003f24070 */
[----:B------:R-:W-:Y:S01]  /*41c0*/  IMAD.MOV R7, RZ, RZ, -R6 ;  /* 0x000000ffff077224 */ /* 0x000fe200078e0a06 */
[----:B------:R-:W-:Y:S01]  /*41d0*/  @!P2 IADD3 R144, R144, -R2, RZ ;  /* 0x800000029090a210 */ /* 0x000fe20007ffe0ff */
[----:B------:R-:W-:Y:S01]  /*41e0*/  IMAD.HI.U32 R6, R3, R136, RZ ;  /* 0x0000008803067227 */ /* 0x000fe200078e00ff */
[----:B------:R-:W-:Y:S02]  /*41f0*/  ISETP.GE.AND P2, PT, R9, RZ, PT ;  /* 0x000000ff0900720c */ /* 0x000fe40003f46270 */
[----:B------:R-:W-:Y:S01]  /*4200*/  @!P0 IADD3 R144, -R144, RZ, RZ ;  /* 0x000000ff90908210 */ /* 0x000fe20007ffe1ff */
[C---:B------:R-:W-:Y:S01]  /*4210*/  IMAD R138, R2.reuse, R7, R138 ;  /* 0x00000007028a7224 */ /* 0x040fe200078e028a */
[----:B------:R-:W-:Y:S01]  /*4220*/  ISETP.GE.AND P0, PT, R15, RZ, PT ;  /* 0x000000ff0f00720c */ /* 0x000fe20003f06270 */
[----:B------:R-:W-:Y:S02]  /*4230*/  IMAD.MOV R7, RZ, RZ, -R6 ;  /* 0x000000ffff077224 */ /* 0x000fe400078e0a06 */
[----:B------:R-:W-:Y:S01]  /*4240*/  @!P6 IMAD.IADD R115, R115, 0x1, -R2 ;  /* 0x000000017373e824 */ /* 0x000fe200078e0a02 */
[C---:B------:R-:W-:Y:S01]  /*4250*/  ISETP.GT.U32.AND P6, PT, R2.reuse, R142, PT ;  /* 0x0000008e0200720c */ /* 0x040fe20003fc4070 */
[----:B------:R-:W-:-:S02]  /*4260*/  IMAD R136, R2, R7, R136 ;  /* 0x0000000702887224 */ /* 0x000fc400078e0288 */
[----:B------:R-:W-:Y:S02]  /*4270*/  @!P1 IMAD.IADD R140, R140, 0x1, -R2 ;  /* 0x000000018c8c9824 */ /* 0x000fe400078e0a02 */
[----:B------:R-:W-:Y:S01]  /*4280*/  VIADD R9, R252, 0x4d ;  /* 0x0000004dfc097836 */ /* 0x000fe20000000000 */
[----:B------:R-:W-:Y:S01]  /*4290*/  ISETP.GT.U32.AND P1, PT, R2, R136, PT ;  /* 0x000000880200720c */ /* 0x000fe20003f24070 */
[----:B------:R-:W-:-:S03]  /*42a0*/  IMAD.HI.U32 R6, R3, R134, RZ ;  /* 0x0000008603067227 */ /* 0x000fc600078e00ff */
[----:B------:R-:W-:Y:S01]  /*42b0*/  IABS R132, R9 ;  /* 0x0000000900847213 */ /* 0x000fe20000000000 */
[----:B------:R-:W-:Y:S01]  /*42c0*/  @!P3 IMAD.MOV R115, RZ, RZ, -R115 ;  /* 0x000000ffff73b224 */ /* 0x000fe200078e0a73 */
[----:B------:R-:W-:Y:S01]  /*42d0*/  ISETP.GT.U32.AND P3, PT, R2, R138, PT ;  /* 0x0000008a0200720c */ /* 0x000fe20003f64070 */
[----:B------:R-:W-:Y:S01]  /*42e0*/  @!P6 IMAD.IADD R142, R142, 0x1, -R2 ;  /* 0x000000018e8ee824 */ /* 0x000fe200078e0a02 */
[----:B------:R-:W-:Y:S01]  /*42f0*/  ISETP.GE.AND P6, PT, R11, RZ, PT ;  /* 0x000000ff0b00720c */ /* 0x000fe20003fc6270 */
[----:B------:R-:W-:Y:S02]  /*4300*/  IMAD.MOV R7, RZ, RZ, -R6 ;  /* 0x000000ffff077224 */ /* 0x000fe400078e0a06 */
[----:B------:R-:W-:Y:S01]  /*4310*/  IMAD.HI.U32 R6, R3, R132, RZ ;  /* 0x0000008403067227 */ /* 0x000fe200078e00ff */
[----:B------:R-:W-:-:S03]  /*4320*/  ISETP.GT.U32.AND P5, PT, R2, R142, PT ;  /* 0x0000008e0200720c */ /* 0x000fc60003fa4070 */
[----:B------:R-:W-:Y:S02]  /*4330*/  @!P1 IMAD.IADD R136, R136, 0x1, -R2 ;  /* 0x0000000188889824 */ /* 0x000fe400078e0a02 */
[C---:B------:R-:W-:Y:S02]  /*4340*/  IMAD R134, R2.reuse, R7, R134 ;  /* 0x0000000702867224 */ /* 0x040fe400078e0286 */
[----:B------:R-:W-:Y:S01]  /*4350*/  IMAD.MOV R7, RZ, RZ, -R6 ;  /* 0x000000ffff077224 */ /* 0x000fe200078e0a06 */
[----:B------:R-:W-:Y:S01]  /*4360*/  ISETP.GT.U32.AND P1, PT, R2, R136, PT ;  /* 0x000000880200720c */ /* 0x000fe20003f24070 */
[----:B------:R-:W-:Y:S01]  /*4370*/  @!P3 IMAD.IADD R138, R138, 0x1, -R2 ;  /* 0x000000018a8ab824 */ /* 0x000fe200078e0a02 */
[----:B------:R-:W-:Y:S01]  /*4380*/  @!P6 IADD3 R140, -R140, RZ, RZ ;  /* 0x000000ff8c8ce210 */ /* 0x000fe20007ffe1ff */
[C---:B------:R-:W-:Y:S01]  /*4390*/  IMAD R132, R2.reuse, R7, R132 ;  /* 0x0000000702847224 */ /* 0x040fe200078e0284 */
[----:B------:R-:W-:Y:S01]  /*43a0*/  ISETP.GT.U32.AND P6, PT, R2, R134, PT ;  /* 0x000000860200720c */ /* 0x000fe20003fc4070 */
[----:B------:R-:W-:Y:S01]  /*43b0*/  @!P5 IMAD.IADD R142, R142, 0x1, -R2 ;  /* 0x000000018e8ed824 */ /* 0x000fe200078e0a02 */
[----:B------:R-:W-:Y:S01]  /*43c0*/  ISETP.GT.U32.AND P3, PT, R2, R138, PT ;  /* 0x0000008a0200720c */ /* 0x000fe20003f64070 */
[C---:B------:R-:W-:Y:S01]  /*43d0*/  VIADD R11, R252.reuse, 0x4f ;  /* 0x0000004ffc0b7836 */ /* 0x040fe20000000000 */
[----:B------:R-:W-:Y:S01]  /*43e0*/  ISETP.GE.AND P5, PT, R17, RZ, PT ;  /* 0x000000ff1100720c */ /* 0x000fe20003fa6270 */
[----:B------:R-:W-:Y:S01]  /*43f0*/  @!P2 IMAD.MOV R142, RZ, RZ, -R142 ;  /* 0x000000ffff8ea224 */ /* 0x000fe200078e0a8e */
[----:B------:R-:W-:Y:S01]  /*4400*/  ISETP.GE.AND P2, PT, R9, RZ, PT ;  /* 0x000000ff0900720c */ /* 0x000fe20003f46270 */
[----:B------:R-:W-:Y:S01]  /*4410*/  VIADD R9, R252, 0x4e ;  /* 0x0000004efc097836 */ /* 0x000fe20000000000 */
[----:B------:R-:W-:Y:S01]  /*4420*/  IABS R128, R11 ;  /* 0x0000000b00807213 */ /* 0x000fe20000000000 */
[----:B------:R-:W-:Y:S01]  /*4430*/  @!P1 IMAD.IADD R136, R136, 0x1, -R2 ;  /* 0x0000000188889824 */ /* 0x000fe200078e0a02 */
[----:B------:R-:W-:Y:S01]  /*4440*/  ISETP.GT.U32.AND P1, PT, R2, R132, PT ;  /* 0x000000840200720c */ /* 0x000fe20003f24070 */
[----:B------:R-:W-:Y:S01]  /*4450*/  @!P4 IMAD.MOV R146, RZ, RZ, -R146 ;  /* 0x000000ffff92c224 */ /* 0x000fe200078e0a92 */
[----:B------:R-:W-:Y:S01]  /*4460*/  IABS R130, R9 ;  /* 0x0000000900827213 */ /* 0x000fe20000000000 */
[----:B------:R-:W-:Y:S01]  /*4470*/  @!P6 IMAD.IADD R134, R134, 0x1, -R2 ;  /* 0x000000018686e824 */ /* 0x000fe200078e0a02 */
[----:B------:R-:W-:Y:S01]  /*4480*/  ISETP.GE.AND P4, PT, R13, RZ, PT ;  /* 0x000000ff0d00720c */ /* 0x000fe20003f86270 */
[----:B------:R-:W-:-:S02]  /*4490*/  VIADD R13, R252, 0x50 ;  /* 0x00000050fc0d7836 */ /* 0x000fc40000000000 */
[----:B------:R-:W-:Y:S01]  /*44a0*/  IMAD.HI.U32 R6, R3, R130, RZ ;  /* 0x0000008203067227 */ /* 0x000fe200078e00ff */
[----:B------:R-:W-:Y:S02]  /*44b0*/  ISETP.GT.U32.AND P6, PT, R2, R134, PT ;  /* 0x000000860200720c */ /* 0x000fe40003fc4070 */
[----:B------:R-:W-:Y:S01]  /*44c0*/  IABS R126, R13 ;  /* 0x0000000d007e7213 */ /* 0x000fe20000000000 */
[--C-:B------:R-:W-:Y:S01]  /*44d0*/  @!P3 IMAD.IADD R138, R138, 0x1, -R2.reuse ;  /* 0x000000018a8ab824 */ /* 0x100fe200078e0a02 */
[----:B------:R-:W-:Y:S01]  /*44e0*/  ISETP.GE.AND P3, PT, R9, RZ, PT ;  /* 0x000000ff0900720c */ /* 0x000fe20003f66270 */
[----:B------:R-:W-:Y:S02]  /*44f0*/  @!P1 IMAD.IADD R132, R132, 0x1, -R2 ;  /* 0x0000000184849824 */ /* 0x000fe400078e0a02 */
[----:B------:R-:W-:Y:S02]  /*4500*/  IMAD.HI.U32 R7, R3, R128, RZ ;  /* 0x0000008003077227 */ /* 0x000fe400078e00ff */
[----:B------:R-:W-:-:S02]  /*4510*/  @!P4 IADD3 R138, -R138, RZ, RZ ;  /* 0x000000ff8a8ac210 */ /* 0x000fc40007ffe1ff */
[----:B------:R-:W-:Y:S01]  /*4520*/  IMAD.MOV R9, RZ, RZ, -R6 ;  /* 0x000000ffff097224 */ /* 0x000fe200078e0a06 */
[C---:B------:R-:W-:Y:S01]  /*4530*/  ISETP.GT.U32.AND P1, PT, R2.reuse, R132, PT ;  /* 0x000000840200720c */ /* 0x040fe20003f24070 */
[----:B------:R-:W-:Y:S01]  /*4540*/  IMAD.MOV R7, RZ, RZ, -R7 ;  /* 0x000000ffff077224 */ /* 0x000fe200078e0a07 */
[----:B------:R-:W-:Y:S01]  /*4550*/  ISETP.GE.AND P4, PT, R11, RZ, PT ;  /* 0x000000ff0b00720c */ /* 0x000fe20003f86270 */
[----:B------:R-:W-:Y:S02]  /*4560*/  IMAD R130, R2, R9, R130 ;  /* 0x0000000902827224 */ /* 0x000fe400078e0282 */
[----:B------:R-:W-:-:S04]  /*4570*/  IMAD.HI.U32 R6, R3, R126, RZ ;  /* 0x0000007e03067227 */ /* 0x000fc800078e00ff */
[----:B------:R-:W-:Y:S02]  /*4580*/  IMAD R128, R2, R7, R128 ;  /* 0x0000000702807224 */ /* 0x000fe400078e0280 */
[----:B------:R-:W-:Y:S01]  /*4590*/  @!P6 IMAD.IADD R134, R134, 0x1, -R2 ;  /* 0x000000018686e824 */ /* 0x000fe200078e0a02 */
[----:B------:R-:W-:Y:S01]  /*45a0*/  ISETP.GT.U32.AND P6, PT, R2, R130, PT ;  /* 0x000000820200720c */ /* 0x000fe20003fc4070 */
[----:B------:R-:W-:Y:S02]  /*45b0*/  IMAD.MOV R7, RZ, RZ, -R6 ;  /* 0x000000ffff077224 */ /* 0x000fe400078e0a06 */
[----:B------:R-:W-:Y:S02]  /*45c0*/  @!P1 IMAD.IADD R132, R132, 0x1, -R2 ;  /* 0x0000000184849824 */ /* 0x000fe400078e0a02 */
[----:B------:R-:W-:Y:S02]  /*45d0*/  IMAD R126, R2, R7, R126 ;  /* 0x00000007027e7224 */ /* 0x000fe400078e027e */
[----:B------:R-:W-:Y:S01]  /*45e0*/  @!P0 IMAD.MOV R136, RZ, RZ, -R136 ;  /* 0x000000ffff888224 */ /* 0x000fe200078e0a88 */
[----:B------:R-:W-:Y:S01]  /*45f0*/  ISETP.GE.AND P0, PT, R13, RZ, PT ;  /* 0x000000ff0d00720c */ /* 0x000fe20003f06270 */
[----:B------:R-:W-:Y:S01]  /*4600*/  VIADD R15, R252, 0x53 ;  /* 0x00000053fc0f7836 */ /* 0x000fe20000000000 */
[----:B------:R-:W-:Y:S01]  /*4610*/  ISETP.GT.U32.AND P1, PT, R2, R126, PT ;  /* 0x0000007e0200720c */ /* 0x000fe20003f24070 */
[C---:B------:R-:W-:Y:S01]  /*4620*/  VIADD R9, R252.reuse, 0x51 ;  /* 0x00000051fc097836 */ /* 0x040fe20000000000 */
[----:B------:R-:W-:Y:S01]  /*4630*/  IADD3 R13, R252, 0x52, RZ ;  /* 0x00000052fc0d7810 */ /* 0x000fe20007ffe0ff */
[----:B------:R-:W-:Y:S01]  /*4640*/  @!P6 IMAD.IADD R130, R130, 0x1, -R2 ;  /* 0x000000018282e824 */ /* 0x000fe200078e0a02 */
[----:B------:R-:W-:Y:S01]  /*4650*/  IABS R120, R15 ;  /* 0x0000000f00787213 */ /* 0x000fe20000000000 */
[----:B------:R-:W-:Y:S01]  /*4660*/  @!P2 IMAD.MOV R132, RZ, RZ, -R132 ;  /* 0x000000ffff84a224 */ /* 0x000fe200078e0a84 */
[----:B------:R-:W-:Y:S01]  /*4670*/  IABS R122, R13 ;  /* 0x0000000d007a7213 */ /* 0x000fe20000000000 */
[----:B------:R-:W-:Y:S01]  /*4680*/  @!P5 IMAD.MOV R134, RZ, RZ, -R134 ;  /* 0x000000ffff86d224 */ /* 0x000fe200078e0a86 */
[----:B------:R-:W-:Y:S01]  /*4690*/  ISETP.GT.U32.AND P6, PT, R2, R130, PT ;  /* 0x000000820200720c */ /* 0x000fe20003fc4070 */
[----:B------:R-:W-:Y:S01]  /*46a0*/  VIADD R17, R252, 0x58 ;  /* 0x00000058fc117836 */ /* 0x000fe20000000000 */
[----:B------:R-:W-:Y:S01]  /*46b0*/  IABS R124, R9 ;  /* 0x00000009007c7213 */ /* 0x000fe20000000000 */
[----:B------:R-:W-:Y:S01]  /*46c0*/  IMAD.HI.U32 R7, R3, R122, RZ ;  /* 0x0000007a03077227 */ /* 0x000fe200078e00ff */
[----:B------:R-:W-:-:S02]  /*46d0*/  ISETP.GE.AND P2, PT, R9, RZ, PT ;  /* 0x000000ff0900720c */ /* 0x000fc40003f46270 */
[----:B------:R-:W-:Y:S01]  /*46e0*/  ISETP.GT.U32.AND P5, PT, R2, R128, PT ;  /* 0x000000800200720c */ /* 0x000fe20003fa4070 */
[--C-:B------:R-:W-:Y:S01]  /*46f0*/  @!P1 IMAD.IADD R126, R126, 0x1, -R2.reuse ;  /* 0x000000017e7e9824 */ /* 0x100fe200078e0a02 */
[----:B------:R-:W-:Y:S01]  /*4700*/  IADD3 R7, -R7, RZ, RZ ;  /* 0x000000ff07077210 */ /* 0x000fe20007ffe1ff */
[----:B------:R-:W-:Y:S01]  /*4710*/  IMAD.HI.U32 R9, R3, R120, RZ ;  /* 0x0000007803097227 */ /* 0x000fe200078e00ff */
[----:B------:R-:W-:Y:S02]  /*4720*/  IABS R110, R17 ;  /* 0x00000011006e7213 */ /* 0x000fe40000000000 */
[----:B------:R-:W-:Y:S01]  /*4730*/  ISETP.GT.U32.AND P1, PT, R2, R126, PT ;  /* 0x0000007e0200720c */ /* 0x000fe20003f24070 */
[----:B------:R-:W-:Y:S01]  /*4740*/  @!P6 IMAD.IADD R130, R130, 0x1, -R2 ;  /* 0x000000018282e824 */ /* 0x000fe200078e0a02 */
[----:B------:R-:W-:Y:S01]  /*4750*/  ISETP.GE.AND P6, PT, R13, RZ, PT ;  /* 0x000000ff0d00720c */ /* 0x000fe20003fc6270 */
[----:B------:R-:W-:Y:S02]  /*4760*/  IMAD.MOV R9, RZ, RZ, -R9 ;  /* 0x000000ffff097224 */ /* 0x000fe400078e0a09 */
[----:B------:R-:W-:-:S02]  /*4770*/  IMAD R122, R2, R7, R122 ;  /* 0x00000007027a7224 */ /* 0x000fc400078e027a */
[----:B------:R-:W-:-:S04]  /*4780*/  IMAD.HI.U32 R6, R3, R124, RZ ;  /* 0x0000007c03067227 */ /* 0x000fc800078e00ff */
[C---:B------:R-:W-:Y:S02]  /*4790*/  IMAD R120, R2.reuse, R9, R120 ;  /* 0x0000000902787224 */ /* 0x040fe400078e0278 */
[----:B------:R-:W-:Y:S01]  /*47a0*/  @!P3 IMAD.MOV R130, RZ, RZ, -R130 ;  /* 0x000000ffff82b224 */ /* 0x000fe200078e0a82 */
[----:B------:R-:W-:Y:S01]  /*47b0*/  ISETP.GT.U32.AND P3, PT, R2, R122, PT ;  /* 0x0000007a0200720c */ /* 0x000fe20003f64070 */
[----:B------:R-:W-:Y:S02]  /*47c0*/  IMAD.MOV R11, RZ, RZ, -R6 ;  /* 0x000000ffff0b7224 */ /* 0x000fe400078e0a06 */
[--C-:B------:R-:W-:Y:S01]  /*47d0*/  @!P1 IMAD.IADD R126, R126, 0x1, -R2.reuse ;  /* 0x000000017e7e9824 */ /* 0x100fe200078e0a02 */
[----:B------:R-:W-:Y:S01]  /*47e0*/  ISETP.GT.U32.AND P1, PT, R2, R120, PT ;  /* 0x000000780200720c */ /* 0x000fe20003f24070 */
[----:B------:R-:W-:Y:S02]  /*47f0*/  @!P5 IMAD.IADD R128, R128, 0x1, -R2 ;  /* 0x000000018080d824 */ /* 0x000fe400078e0a02 */
[----:B------:R-:W-:Y:S01]  /*4800*/  IMAD R124, R2, R11, R124 ;  /* 0x0000000b027c7224 */ /* 0x000fe200078e027c */
[C---:B------:R-:W-:Y:S01]  /*4810*/  IADD3 R11, R252.reuse, 0x55, RZ ;  /* 0x00000055fc0b7810 */ /* 0x040fe20007ffe0ff */
[----:B------:R-:W-:Y:S01]  /*4820*/  VIADD R6, R252, 0x54 ;  /* 0x00000054fc067836 */ /* 0x000fe20000000000 */
[----:B------:R-:W-:Y:S01]  /*4830*/  ISETP.GT.U32.AND P5, PT, R2, R128, PT ;  /* 0x000000800200720c */ /* 0x000fe20003fa4070 */
[----:B------:R-:W-:Y:S01]  /*4840*/  VIADD R13, R252, 0x56 ;  /* 0x00000056fc0d7836 */ /* 0x000fe20000000000 */
[----:B------:R-:W-:Y:S01]  /*4850*/  IABS R116, R11 ;  /* 0x0000000b00747213 */ /* 0x000fe20000000000 */
[----:B------:R-:W-:Y:S01]  /*4860*/  @!P3 IMAD.IADD R122, R122, 0x1, -R2 ;  /* 0x000000017a7ab824 */ /* 0x000fe200078e0a02 */
[----:B------:R-:W-:Y:S01]  /*4870*/  IABS R118, R6 ;  /* 0x0000000600767213 */ /* 0x000fe20000000000 */
[----:B------:R-:W-:Y:S01]  /*4880*/  @!P0 IMAD.MOV R126, RZ, RZ, -R126 ;  /* 0x000000ffff7e8224 */ /* 0x000fe200078e0a7e */
[----:B------:R-:W-:Y:S01]  /*4890*/  IABS R114, R13 ;  /* 0x0000000d00727213 */ /* 0x000fe20000000000 */
[----:B------:R-:W-:-:S04]  /*48a0*/  IMAD.HI.U32 R7, R3, R116, RZ ;  /* 0x0000007403077227 */ /* 0x000fc800078e00ff */
[--C-:B------:R-:W-:Y:S01]  /*48b0*/  @!P1 IMAD.IADD R120, R120, 0x1, -R2.reuse ;  /* 0x0000000178789824 */ /* 0x100fe200078e0a02 */
[----:B------:R-:W-:Y:S01]  /*48c0*/  ISETP.GT.U32.AND P1, PT, R2, R122, PT ;  /* 0x0000007a0200720c */ /* 0x000fe20003f24070 */
[----:B------:R-:W-:Y:S01]  /*48d0*/  @!P5 IMAD.IADD R128, R128, 0x1, -R2 ;  /* 0x000000018080d824 */ /* 0x000fe200078e0a02 */
[----:B------:R-:W-:Y:S01]  /*48e0*/  IADD3 R7, -R7, RZ, RZ ;  /* 0x000000ff07077210 */ /* 0x000fe20007ffe1ff */
[----:B------:R-:W-:Y:S01]  /*48f0*/  VIADD R19, R252, 0x6a ;  /* 0x0000006afc137836 */ /* 0x000fe20000000000 */
[C---:B------:R-:W-:Y:S01]  /*4900*/  ISETP.GT.U32.AND P5, PT, R2.reuse, R124, PT ;  /* 0x0000007c0200720c */ /* 0x040fe20003fa4070 */
[----:B------:R-:W-:Y:S01]  /*4910*/  @!P4 IMAD.MOV R128, RZ, RZ, -R128 ;  /* 0x000000ffff80c224 */ /* 0x000fe200078e0a80 */
[----:B------:R-:W-:Y:S01]  /*4920*/  ISETP.GE.AND P4, PT, R15, RZ, PT ;  /* 0x000000ff0f00720c */ /* 0x000fe20003f86270 */
[C---:B------:R-:W-:Y:S01]  /*4930*/  IMAD R116, R2.reuse, R7, R116 ;  /* 0x0000000702747224 */ /* 0x040fe200078e0274 */
[----:B------:R-:W-:Y:S01]  /*4940*/  ISETP.GT.U32.AND P0, PT, R2, R120, PT ;  /* 0x000000780200720c */ /* 0x000fe20003f04070 */
[C---:B------:R-:W-:Y:S01]  /*4950*/  VIADD R15, R252.reuse, 0x57 ;  /* 0x00000057fc0f7836 */ /* 0x040fe20000000000 */
[----:B------:R-:W-:Y:S01]  /*4960*/  IABS R74, R19 ;  /* 0x00000013004a7213 */ /* 0x000fe20000000000 */
[----:B------:R-:W-:-:S02]  /*4970*/  VIADD R23, R252, 0x6b ;  /* 0x0000006bfc177836 */ /* 0x000fc40000000000 */
[--C-:B------:R-:W-:Y:S01]  /*4980*/  @!P1 IMAD.IADD R122, R122, 0x1, -R2.reuse ;  /* 0x000000017a7a9824 */ /* 0x100fe200078e0a02 */
[----:B------:R-:W-:Y:S01]  /*4990*/  ISETP.GT.U32.AND P1, PT, R2, R116, PT ;  /* 0x000000740200720c */ /* 0x000fe20003f24070 */
[----:B------:R-:W-:Y:S01]  /*49a0*/  VIADD R21, R252, 0x6c ;  /* 0x0000006cfc157836 */ /* 0x000fe20000000000 */
[----:B------:R-:W-:Y:S01]  /*49b0*/  IABS R112, R15 ;  /* 0x0000000f00707213 */ /* 0x000fe20000000000 */
[----:B------:R-:W-:Y:S01]  /*49c0*/  @!P5 IMAD.IADD R124, R124, 0x1, -R2 ;  /* 0x000000017c7cd824 */ /* 0x000fe200078e0a02 */
[----:B------:R-:W-:Y:S01]  /*49d0*/  ISETP.GE.AND P5, PT, R6, RZ, PT ;  /* 0x000000ff0600720c */ /* 0x000fe20003fa6270 */
[C---:B------:R-:W-:Y:S01]  /*49e0*/  IMAD.HI.U32 R6, R3.reuse, R118, RZ ;  /* 0x0000007603067227 */ /* 0x040fe200078e00ff */
[----:B------:R-:W-:Y:S02]  /*49f0*/  IABS R72, R23 ;  /* 0x0000001700487213 */ /* 0x000fe40000000000 */
[----:B------:R-:W-:Y:S01]  /*4a00*/  ISETP.GT.U32.AND P3, PT, R2, R124, PT ;  /* 0x0000007c0200720c */ /* 0x000fe20003f64070 */
[----:B------:R-:W-:Y:S01]  /*4a10*/  IMAD.MOV R9, RZ, RZ, -R6 ;  /* 0x000000ffff097224 */ /* 0x000fe200078e0a06 */
[----:B------:R-:W-:Y:S01]  /*4a20*/  IABS R70, R21 ;  /* 0x0000001500467213 */ /* 0x000fe20000000000 */
[----:B------:R-:W-:-:S04]  /*4a30*/  IMAD.HI.U32 R6, R3, R114, RZ ;  /* 0x0000007203067227 */ /* 0x000fc800078e00ff */
[----:B------:R-:W-:Y:S02]  /*4a40*/  @!P1 IMAD.IADD R116, R116, 0x1, -R2 ;  /* 0x0000000174749824 */ /* 0x000fe400078e0a02 */
[----:B------:R-:W-:Y:S02]  /*4a50*/  IMAD.MOV R7, RZ, RZ, -R6 ;  /* 0x000000ffff077224 */ /* 0x000fe400078e0a06 */
[----:B------:R-:W-:Y:S01]  /*4a60*/  IMAD.HI.U32 R6, R3, R112, RZ ;  /* 0x0000007003067227 */ /* 0x000fe200078e00ff */
[----:B------:R-:W-:-:S03]  /*4a70*/  ISETP.GT.U32.AND P1, PT, R2, R116, PT ;  /* 0x000000740200720c */ /* 0x000fc60003f24070 */
[----:B------:R-:W-:Y:S02]  /*4a80*/  IMAD R118, R2, R9, R118 ;  /* 0x0000000902767224 */ /* 0x000fe400078e0276 */
[----:B------:R-:W-:Y:S02]  /*4a90*/  IMAD.MOV R9, RZ, RZ, -R6 ;  /* 0x000000ffff097224 */ /* 0x000fe400078e0a06 */
[----:B------:R-:W-:Y:S01]  /*4aa0*/  @!P3 IMAD.IADD R124, R124, 0x1, -R2 ;  /* 0x000000017c7cb824 */ /* 0x000fe200078e0a02 */
[C---:B------:R-:W-:Y:S01]  /*4ab0*/  ISETP.GT.U32.AND P3, PT, R2.reuse, R118, PT ;  /* 0x000000760200720c */ /* 0x040fe20003f64070 */
[----:B------:R-:W-:Y:S02]  /*4ac0*/  IMAD R112, R2, R9, R112 ;  /* 0x0000000902707224 */ /* 0x000fe400078e0270 */
[--C-:B------:R-:W-:Y:S01]  /*4ad0*/  @!P0 IMAD.IADD R120, R120, 0x1, -R2.reuse ;  /* 0x0000000178788824 */ /* 0x100fe200078e0a02 */
[----:B------:R-:W-:Y:S01]  /*4ae0*/  ISETP.GE.AND P0, PT, R11, RZ, PT ;  /* 0x000000ff0b00720c */ /* 0x000fe20003f06270 */
[----:B------:R-:W-:Y:S01]  /*4af0*/  @!P1 IMAD.IADD R116, R116, 0x1, -R2 ;  /* 0x0000000174749824 */ /* 0x000fe200078e0a02 */
[C---:B------:R-:W-:Y:S01]  /*4b00*/  ISETP.GT.U32.AND P1, PT, R2.reuse, R112, PT ;  /* 0x000000700200720c */ /* 0x040fe20003f24070 */
[----:B------:R-:W-:Y:S01]  /*4b10*/  IMAD R114, R2, R7, R114 ;  /* 0x0000000702727224 */ /* 0x000fe200078e0272 */
[----:B------:R-:W-:Y:S01]  /*4b20*/  IADD3 R11, R252, 0x5a, RZ ;  /* 0x0000005afc0b7810 */ /* 0x000fe20007ffe0ff */
[----:B------:R-:W-:Y:S01]  /*4b30*/  IMAD.HI.U32 R7, R3, R110, RZ ;  /* 0x0000006e03077227 */ /* 0x000fe200078e00ff */
[----:B------:R-:W-:-:S02]  /*4b40*/  @!P2 IADD3 R124, -R124, RZ, RZ ;  /* 0x000000ff7c7ca210 */ /* 0x000fc40007ffe1ff */
[----:B------:R-:W-:Y:S01]  /*4b50*/  IABS R106, R11 ;  /* 0x0000000b006a7213 */ /* 0x000fe20000000000 */
[----:B------:R-:W-:Y:S01]  /*4b60*/  @!P3 IMAD.IADD R118, R118, 0x1, -R2 ;  /* 0x000000017676b824 */ /* 0x000fe200078e0a02 */
[----:B------:R-:W-:Y:S01]  /*4b70*/  ISETP.GE.AND P2, PT, R13, RZ, PT ;  /* 0x000000ff0d00720c */ /* 0x000fe20003f46270 */
[----:B------:R-:W-:Y:S02]  /*4b80*/  IMAD.MOV R7, RZ, RZ, -R7 ;  /* 0x000000ffff077224 */ /* 0x000fe400078e0a07 */
[----:B------:R-:W-:Y:S01]  /*4b90*/  @!P6 IMAD.MOV R122, RZ, RZ, -R122 ;  /* 0x000000ffff7ae224 */ /* 0x000fe200078e0a7a */
[----:B------:R-:W-:Y:S01]  /*4ba0*/  ISETP.GT.U32.AND P3, PT, R2, R118, PT ;  /* 0x000000760200720c */ /* 0x000fe20003f64070 */
[----:B------:R-:W-:Y:S01]  /*4bb0*/  @!P1 IMAD.IADD R112, R112, 0x1, -R2 ;  /* 0x0000000170709824 */ /* 0x000fe200078e0a02 */
[C---:B------:R-:W-:Y:S01]  /*4bc0*/  ISETP.GT.U32.AND P6, PT, R2.reuse, R114, PT ;  /* 0x000000720200720c */ /* 0x040fe20003fc4070 */
[C---:B------:R-:W-:Y:S02]  /*4bd0*/  IMAD R110, R2.reuse, R7, R110 ;  /* 0x00000007026e7224 */ /* 0x040fe400078e026e */
[----:B------:R-:W-:Y:S01]  /*4be0*/  IMAD.HI.U32 R7, R3, R106, RZ ;  /* 0x0000006a03077227 */ /* 0x000fe200078e00ff */
[----:B------:R-:W-:-:S03]  /*4bf0*/  ISETP.GT.U32.AND P1, PT, R2, R112, PT ;  /* 0x000000700200720c */ /* 0x000fc60003f24070 */
[----:B------:R-:W-:Y:S01]  /*4c00*/  VIADD R6, R252, 0x59 ;  /* 0x00000059fc067836 */ /* 0x000fe20000000000 */
[----:B------:R-:W-:Y:S01]  /*4c10*/  IADD3 R7, -R7, RZ, RZ ;  /* 0x000000ff07077210 */ /* 0x000fe20007ffe1ff */
[----:B------:R-:W-:Y:S01]  /*4c20*/  @!P4 IMAD.MOV R120, RZ, RZ, -R120 ;  /* 0x000000ffff78c224 */ /* 0x000fe200078e0a78 */
[----:B------:R-:W-:Y:S01]  /*4c30*/  ISETP.GE.AND P4, PT, R15, RZ, PT ;  /* 0x000000ff0f00720c */ /* 0x000fe20003f86270 */
[--C-:B------:R-:W-:Y:S01]  /*4c40*/  @!P3 IMAD.IADD R118, R118, 0x1, -R2.reuse ;  /* 0x000000017676b824 */ /* 0x100fe200078e0a02 */
[----:B------:R-:W-:Y:S01]  /*4c50*/  IABS R108, R6 ;  /* 0x00000006006c7213 */ /* 0x000fe20000000000 */
[----:B------:R-:W-:Y:S01]  /*4c60*/  @!P6 IMAD.IADD R114, R114, 0x1, -R2 ;  /* 0x000000017272e824 */ /* 0x000fe200078e0a02 */
[----:B------:R-:W-:Y:S01]  /*4c70*/  ISETP.GE.AND P6, PT, R6, RZ, PT ;  /* 0x000000ff0600720c */ /* 0x000fe20003fc6270 */
[C---:B------:R-:W-:Y:S01]  /*4c80*/  IMAD R106, R2.reuse, R7, R106 ;  /* 0x00000007026a7224 */ /* 0x040fe200078e026a */
[----:B------:R-:W-:Y:S01]  /*4c90*/  ISETP.GE.AND P3, PT, R17, RZ, PT ;  /* 0x000000ff1100720c */ /* 0x000fe20003f66270 */
[----:B------:R-:W-:Y:S01]  /*4ca0*/  @!P5 IMAD.MOV R118, RZ, RZ, -R118 ;  /* 0x000000ffff76d224 */ /* 0x000fe200078e0a76 */
[----:B------:R-:W-:Y:S01]  /*4cb0*/  ISETP.GT.U32.AND P5, PT, R2, R114, PT ;  /* 0x000000720200720c */ /* 0x000fe20003fa4070 */
[----:B------:R-:W-:Y:S01]  /*4cc0*/  @!P1 IMAD.IADD R112, R112, 0x1, -R2 ;  /* 0x0000000170709824 */ /* 0x000fe200078e0a02 */
[----:B------:R-:W-:Y:S01]  /*4cd0*/  ISETP.GT.U32.AND P1, PT, R2, R106, PT ;  /* 0x0000006a0200720c */ /* 0x000fe20003f24070 */
[----:B------:R-:W-:-:S02]  /*4ce0*/  VIADD R13, R252, 0x5b ;  /* 0x0000005bfc0d7836 */ /* 0x000fc40000000000 */
[C---:B------:R-:W-:Y:S02]  /*4cf0*/  VIADD R15, R252.reuse, 0x5c ;  /* 0x0000005cfc0f7836 */ /* 0x040fe40000000000 */
[----:B------:R-:W-:Y:S01]  /*4d00*/  IMAD.HI.U32 R6, R3, R108, RZ ;  /* 0x0000006c03067227 */ /* 0x000fe200078e00ff */
[----:B------:R-:W-:Y:S02]  /*4d10*/  IABS R104, R13 ;  /* 0x0000000d00687213 */ /* 0x000fe40000000000 */
[----:B------:R-:W-:Y:S01]  /*4d20*/  IABS R102, R15 ;  /* 0x0000000f00667213 */ /* 0x000fe20000000000 */
[----:B------:R-:W-:Y:S02]  /*4d30*/  IMAD.MOV R9, RZ, RZ, -R6 ;  /* 0x000000ffff097224 */ /* 0x000fe400078e0a06 */
[----:B------:R-:W-:Y:S02]  /*4d40*/  VIADD R17, R252, 0x5d ;  /* 0x0000005dfc117836 */ /* 0x000fe40000000000 */
[----:B------:R-:W-:-:S02]  /*4d50*/  IMAD R108, R2, R9, R108 ;  /* 0x00000009026c7224 */ /* 0x000fc400078e026c */
[--C-:B------:R-:W-:Y:S01]  /*4d60*/  @!P5 IMAD.IADD R114, R114, 0x1, -R2.reuse ;  /* 0x000000017272d824 */ /* 0x100fe200078e0a02 */
[----:B------:R-:W-:Y:S01]  /*4d70*/  IABS R100, R17 ;  /* 0x0000001100647213 */ /* 0x000fe20000000000 */
[----:B------:R-:W-:Y:S01]  /*4d80*/  @!P1 IMAD.IADD R106, R106, 0x1, -R2 ;  /* 0x000000016a6a9824 */ /* 0x000fe200078e0a02 */
[----:B------:R-:W-:Y:S01]  /*4d90*/  ISETP.GT.U32.AND P5, PT, R2, R108, PT ;  /* 0x0000006c0200720c */ /* 0x000fe20003fa4070 */
[----:B------:R-:W-:-:S04]  /*4da0*/  IMAD.HI.U32 R6, R3, R104, RZ ;  /* 0x0000006803067227 */ /* 0x000fc800078e00ff */
[----:B------:R-:W-:-:S04]  /*4db0*/  IMAD.HI.U32 R7, R3, R102, RZ ;  /* 0x0000006603077227 */ /* 0x000fc800078e00ff */
[----:B------:R-:W-:Y:S01]  /*4dc0*/  @!P2 IMAD.MOV R114, RZ, RZ, -R114 ;  /* 0x000000ffff72a224 */ /* 0x000fe200078e0a72 */
[----:B------:R-:W-:Y:S01]  /*4dd0*/  ISETP.GT.U32.AND P2, PT, R2, R106, PT ;  /* 0x0000006a0200720c */ /* 0x000fe20003f44070 */
[----:B------:R-:W-:Y:S02]  /*4de0*/  IMAD.MOV R9, RZ, RZ, -R6 ;  /* 0x000000ffff097224 */ /* 0x000fe400078e0a06 */
[----:B------:R-:W-:Y:S02]  /*4df0*/  IMAD.MOV R7, RZ, RZ, -R7 ;  /* 0x000000ffff077224 */ /* 0x000fe400078e0a07 */
[----:B------:R-:W-:-:S04]  /*4e00*/  IMAD.HI.U32 R6, R3, R100, RZ ;  /* 0x0000006403067227 */ /* 0x000fc800078e00ff */
[C---:B------:R-:W-:Y:S02]  /*4e10*/  IMAD R102, R2.reuse, R7, R102 ;  /* 0x0000000702667224 */ /* 0x040fe400078e0266 */
[----:B------:R-:W-:Y:S02]  /*4e20*/  IMAD.MOV R7, RZ, RZ, -R6 ;  /* 0x000000ffff077224 */ /* 0x000fe400078e0a06 */
[----:B------:R-:W-:Y:S01]  /*4e30*/  @!P0 IMAD.MOV R116, RZ, RZ, -R116 ;  /* 0x000000ffff748224 */ /* 0x000fe200078e0a74 */
[C---:B------:R-:W-:Y:S01]  /*4e40*/  ISETP.GT.U32.AND P0, PT, R2.reuse, R110, PT ;  /* 0x0000006e0200720c */ /* 0x040fe20003f04070 */
[----:B------:R-:W-:Y:S02]  /*4e50*/  IMAD R100, R2, R7, R100 ;  /* 0x0000000702647224 */ /* 0x000fe400078e0264 */
[--C-:B------:R-:W-:Y:S02]  /*4e60*/  @!P5 IMAD.IADD R108, R108, 0x1, -R2.reuse ;  /* 0x000000016c6cd824 */ /* 0x100fe400078e0a02 */
[----:B------:R-:W-:Y:S01]  /*4e70*/  @!P2 IMAD.IADD R106, R106, 0x1, -R2 ;  /* 0x000000016a6aa824 */ /* 0x000fe200078e0a02 */
[C---:B------:R-:W-:Y:S01]  /*4e80*/  ISETP.GT.U32.AND P2, PT, R2.reuse, R100, PT ;  /* 0x000000640200720c */ /* 0x040fe20003f44070 */
[C---:B------:R-:W-:Y:S01]  /*4e90*/  IMAD R104, R2.reuse, R9, R104 ;  /* 0x0000000902687224 */ /* 0x040fe200078e0268 */
[----:B------:R-:W-:Y:S01]  /*4ea0*/  ISETP.GT.U32.AND P1, PT, R2, R108, PT ;  /* 0x0000006c0200720c */ /* 0x000fe20003f24070 */
[----:B------:R-:W-:Y:S01]  /*4eb0*/  @!P4 IMAD.MOV R112, RZ, RZ, -R112 ;  /* 0x000000ffff70c224 */ /* 0x000fe200078e0a70 */
[C---:B------:R-:W-:Y:S01]  /*4ec0*/  IADD3 R9, R252.reuse, 0x5e, RZ ;  /* 0x0000005efc097810 */ /* 0x040fe20007ffe0ff */
[----:B------:R-:W-:Y:S01]  /*4ed0*/  VIADD R29, R252, 0x6d ;  /* 0x0000006dfc1d7836 */ /* 0x000fe20000000000 */
        /* <DEDUP_REMOVED lines=10> */
[----:B------:R-:W-:-:S02]  /*4f80*/  @!P1 IADD3 R108, R108, -R2, RZ ;  /* 0x800000026c6c9210 */ /* 0x000fc40007ffe0ff */
[C---:B------:R-:W-:Y:S01]  /*4f90*/  ISETP.GT.U32.AND P2, PT, R2.reuse, R100, PT ;  /* 0x000000640200720c */ /* 0x040fe20003f44070 */
[----:B------:R-:W-:Y:S01]  /*4fa0*/  IMAD.MOV R7, RZ, RZ, -R6 ;  /* 0x000000ffff077224 */ /* 0x000fe200078e0a06 */
[----:B------:R-:W-:Y:S01]  /*4fb0*/  ISETP.GE.AND P1, PT, R13, RZ, PT ;  /* 0x000000ff0d00720c */ /* 0x000fe20003f26270 */
[----:B------:R-:W-:Y:S01]  /*4fc0*/  IMAD.HI.U32 R6, R3, R96, RZ ;  /* 0x0000006003067227 */ /* 0x000fe200078e00ff */
[----:B------:R-:W-:Y:S02]  /*4fd0*/  IABS R68, R29 ;  /* 0x0000001d00447213 */ /* 0x000fe40000000000 */
[----:B------:R-:W-:Y:S01]  /*4fe0*/  IABS R66, R27 ;  /* 0x0000001b00427213 */ /* 0x000fe20000000000 */
[----:B------:R-:W-:Y:S01]  /*4ff0*/  @!P6 IMAD.MOV R108, RZ, RZ, -R108 ;  /* 0x000000ffff6ce224 */ /* 0x000fe200078e0a6c */
[----:B------:R-:W-:Y:S01]  /*5000*/  ISETP.GE.AND P6, PT, R17, RZ, PT ;  /* 0x000000ff1100720c */ /* 0x000fe20003fc6270 */
[----:B------:R-:W-:Y:S01]  /*5010*/  IMAD R98, R2, R7, R98 ;  /* 0x0000000702627224 */ /* 0x000fe200078e0262 */
[----:B------:R-:W-:Y:S01]  /*5020*/  IADD3 R7, -R6, RZ, RZ ;  /* 0x000000ff06077210 */ /* 0x000fe20007ffe1ff */
[--C-:B------:R-:W-:Y:S01]  /*5030*/  @!P5 IMAD.IADD R110, R110, 0x1, -R2.reuse ;  /* 0x000000016e6ed824 */ /* 0x100fe200078e0a02 */
[----:B------:R-:W-:Y:S01]  /*5040*/  ISETP.GT.U32.AND P5, PT, R2, R102, PT ;  /* 0x000000660200720c */ /* 0x000fe20003fa4070 */
[----:B------:R-:W-:Y:S01]  /*5050*/  @!P4 IMAD.IADD R104, R104, 0x1, -R2 ;  /* 0x000000016868c824 */ /* 0x000fe200078e0a02 */
[----:B------:R-:W-:Y:S01]  /*5060*/  @!P2 IADD3 R100, R100, -R2, RZ ;  /* 0x800000026464a210 */ /* 0x000fe20007ffe0ff */
[C---:B------:R-:W-:Y:S01]  /*5070*/  IMAD R96, R2.reuse, R7, R96 ;  /* 0x0000000702607224 */ /* 0x040fe200078e0260 */
[----:B------:R-:W-:Y:S01]  /*5080*/  ISETP.GE.AND P4, PT, R15, RZ, PT ;  /* 0x000000ff0f00720c */ /* 0x000fe20003f86270 */
[----:B------:R-:W-:Y:S01]  /*5090*/  @!P3 IMAD.MOV R110, RZ, RZ, -R110 ;  /* 0x000000ffff6eb224 */ /* 0x000fe200078e0a6e */
[----:B------:R-:W-:Y:S01]  /*50a0*/  ISETP.GT.U32.AND P3, PT, R2, R104, PT ;  /* 0x000000680200720c */ /* 0x000fe20003f64070 */
[----:B------:R-:W-:-:S02]  /*50b0*/  VIADD R6, R252, 0x60 ;  /* 0x00000060fc067836 */ /* 0x000fc40000000000 */
[----:B------:R-:W-:Y:S01]  /*50c0*/  @!P6 IMAD.MOV R100, RZ, RZ, -R100 ;  /* 0x000000ffff64e224 */ /* 0x000fe200078e0a64 */
[----:B------:R-:W-:Y:S01]  /*50d0*/  ISETP.GT.U32.AND P6, PT, R2, R96, PT ;  /* 0x000000600200720c */ /* 0x000fe20003fc4070 */
[----:B------:R-:W-:Y:S01]  /*50e0*/  @!P0 IMAD.MOV R106, RZ, RZ, -R106 ;  /* 0x000000ffff6a8224 */ /* 0x000fe200078e0a6a */
[----:B------:R-:W-:Y:S01]  /*50f0*/  IABS R94, R6 ;  /* 0x00000006005e7213 */ /* 0x000fe20000000000 */
[----:B------:R-:W-:Y:S01]  /*5100*/  VIADD R7, R252, 0x61 ;  /* 0x00000061fc077836 */ /* 0x000fe20000000000 */
[----:B------:R-:W-:Y:S01]  /*5110*/  ISETP.GT.U32.AND P0, PT, R2, R98, PT ;  /* 0x000000620200720c */ /* 0x000fe20003f04070 */
[--C-:B------:R-:W-:Y:S01]  /*5120*/  @!P5 IMAD.IADD R102, R102, 0x1, -R2.reuse ;  /* 0x000000016666d824 */ /* 0x100fe200078e0a02 */
[----:B------:R-:W-:Y:S01]  /*5130*/  ISETP.GE.AND P2, PT, R6, RZ, PT ;  /* 0x000000ff0600720c */ /* 0x000fe20003f46270 */
[----:B------:R-:W-:Y:S01]  /*5140*/  IMAD.HI.U32 R6, R3, R94, RZ ;  /* 0x0000005e03067227 */ /* 0x000fe200078e00ff */
[----:B------:R-:W-:Y:S02]  /*5150*/  IABS R92, R7 ;  /* 0x00000007005c7213 */ /* 0x000fe40000000000 */
[----:B------:R-:W-:Y:S01]  /*5160*/  ISETP.GT.U32.AND P5, PT, R2, R102, PT ;  /* 0x000000660200720c */ /* 0x000fe20003fa4070 */
[----:B------:R-:W-:Y:S01]  /*5170*/  @!P3 IMAD.IADD R104, R104, 0x1, -R2 ;  /* 0x000000016868b824 */ /* 0x000fe200078e0a02 */
[----:B------:R-:W-:Y:S01]  /*5180*/  ISETP.GE.AND P3, PT, R9, RZ, PT ;  /* 0x000000ff0900720c */ /* 0x000fe20003f66270 */
[----:B------:R-:W-:Y:S01]  /*5190*/  VIADD R9, R252, 0x62 ;  /* 0x00000062fc097836 */ /* 0x000fe20000000000 */
[----:B------:R-:W-:Y:S01]  /*51a0*/  @!P6 IADD3 R96, R96, -R2, RZ ;  /* 0x800000026060e210 */ /* 0x000fe20007ffe0ff */
[----:B------:R-:W-:Y:S01]  /*51b0*/  @!P1 IMAD.MOV R104, RZ, RZ, -R104 ;  /* 0x000000ffff689224 */ /* 0x000fe200078e0a68 */
[----:B------:R-:W-:Y:S01]  /*51c0*/  ISETP.GE.AND P1, PT, R7, RZ, PT ;  /* 0x000000ff0700720c */ /* 0x000fe20003f26270 */
[----:B------:R-:W-:Y:S01]  /*51d0*/  IMAD.MOV R7, RZ, RZ, -R6 ;  /* 0x000000ffff077224 */ /* 0x000fe200078e0a06 */
[----:B------:R-:W-:Y:S01]  /*51e0*/  ISETP.GT.U32.AND P6, PT, R2, R96, PT ;  /* 0x000000600200720c */ /* 0x000fe20003fc4070 */
[----:B------:R-:W-:Y:S01]  /*51f0*/  @!P0 IMAD.IADD R98, R98, 0x1, -R2 ;  /* 0x0000000162628824 */ /* 0x000fe200078e0a02 */
[----:B------:R-:W-:Y:S01]  /*5200*/  IABS R90, R9 ;  /* 0x00000009005a7213 */ /* 0x000fe20000000000 */
[----:B------:R-:W-:-:S02]  /*5210*/  IMAD R94, R2, R7, R94 ;  /* 0x00000007025e7224 */ /* 0x000fc400078e025e */
[----:B------:R-:W-:Y:S01]  /*5220*/  @!P5 IMAD.IADD R102, R102, 0x1, -R2 ;  /* 0x000000016666d824 */ /* 0x000fe200078e0a02 */
[----:B------:R-:W-:Y:S01]  /*5230*/  ISETP.GT.U32.AND P0, PT, R2, R98, PT ;  /* 0x000000620200720c */ /* 0x000fe20003f04070 */
[----:B------:R-:W-:Y:S01]  /*5240*/  IMAD.HI.U32 R6, R3, R92, RZ ;  /* 0x0000005c03067227 */ /* 0x000fe200078e00ff */
[----:B------:R-:W-:-:S03]  /*5250*/  ISETP.GE.AND P5, PT, R11, RZ, PT ;  /* 0x000000ff0b00720c */ /* 0x000fc60003fa6270 */
[----:B------:R-:W-:Y:S02]  /*5260*/  VIADD R11, R252, 0x63 ;  /* 0x00000063fc0b7836 */ /* 0x000fe40000000000 */
[----:B------:R-:W-:Y:S01]  /*5270*/  @!P6 IADD3 R96, R96, -R2, RZ ;  /* 0x800000026060e210 */ /* 0x000fe20007ffe0ff */
[----:B------:R-:W-:Y:S01]  /*5280*/  IMAD.HI.U32 R7, R3, R90, RZ ;  /* 0x0000005a03077227 */ /* 0x000fe200078e00ff */
[----:B------:R-:W-:Y:S02]  /*5290*/  ISETP.GT.U32.AND P6, PT, R2, R94, PT ;  /* 0x0000005e0200720c */ /* 0x000fe40003fc4070 */
[----:B------:R-:W-:Y:S01]  /*52a0*/  IABS R86, R11 ;  /* 0x0000000b00567213 */ /* 0x000fe20000000000 */
[----:B------:R-:W-:Y:S01]  /*52b0*/  @!P4 IMAD.MOV R102, RZ, RZ, -R102 ;  /* 0x000000ffff66c224 */ /* 0x000fe200078e0a66 */
[----:B------:R-:W-:Y:S01]  /*52c0*/  ISETP.GE.AND P4, PT, R9, RZ, PT ;  /* 0x000000ff0900720c */ /* 0x000fe20003f86270 */
[----:B------:R-:W-:Y:S01]  /*52d0*/  @!P0 IMAD.IADD R98, R98, 0x1, -R2 ;  /* 0x0000000162628824 */ /* 0x000fe200078e0a02 */
[----:B------:R-:W-:Y:S01]  /*52e0*/  ISETP.GE.AND P0, PT, R11, RZ, PT ;  /* 0x000000ff0b00720c */ /* 0x000fe20003f06270 */
[----:B------:R-:W-:-:S02]  /*52f0*/  IMAD.MOV R11, RZ, RZ, -R6 ;  /* 0x000000ffff0b7224 */ /* 0x000fc400078e0a06 */
[----:B------:R-:W-:-:S04]  /*5300*/  IMAD.HI.U32 R9, R3, R86, RZ ;  /* 0x0000005603097227 */ /* 0x000fc800078e00ff */
[----:B------:R-:W-:Y:S02]  /*5310*/  @!P6 IMAD.IADD R94, R94, 0x1, -R2 ;  /* 0x000000015e5ee824 */ /* 0x000fe400078e0a02 */
[C---:B------:R-:W-:Y:S02]  /*5320*/  IMAD R92, R2.reuse, R11, R92 ;  /* 0x0000000b025c7224 */ /* 0x040fe400078e025c */
[----:B------:R-:W-:Y:S01]  /*5330*/  IMAD.MOV R7, RZ, RZ, -R7 ;  /* 0x000000ffff077224 */ /* 0x000fe200078e0a07 */
[C---:B------:R-:W-:Y:S01]  /*5340*/  ISETP.GT.U32.AND P6, PT, R2.reuse, R94, PT ;  /* 0x0000005e0200720c */ /* 0x040fe20003fc4070 */
[----:B------:R-:W-:Y:S01]  /*5350*/  @!P5 IMAD.MOV R96, RZ, RZ, -R96 ;  /* 0x000000ffff60d224 */ /* 0x000fe200078e0a60 */
[C---:B------:R-:W-:Y:S01]  /*5360*/  ISETP.GT.U32.AND P5, PT, R2.reuse, R92, PT ;  /* 0x0000005c0200720c */ /* 0x040fe20003fa4070 */
[----:B------:R-:W-:Y:S02]  /*5370*/  IMAD.MOV R9, RZ, RZ, -R9 ;  /* 0x000000ffff097224 */ /* 0x000fe400078e0a09 */
[----:B------:R-:W-:-:S02]  /*5380*/  IMAD R90, R2, R7, R90 ;  /* 0x00000007025a7224 */ /* 0x000fc400078e025a */
[----:B------:R-:W-:Y:S02]  /*5390*/  IMAD R86, R2, R9, R86 ;  /* 0x0000000902567224 */ /* 0x000fe400078e0256 */
[----:B------:R-:W-:Y:S02]  /*53a0*/  VIADD R13, R252, 0x64 ;  /* 0x00000064fc0d7836 */ /* 0x000fe40000000000 */
[----:B------:R-:W-:Y:S02]  /*53b0*/  @!P3 IMAD.MOV R98, RZ, RZ, -R98 ;  /* 0x000000ffff62b224 */ /* 0x000fe400078e0a62 */
[--C-:B------:R-:W-:Y:S01]  /*53c0*/  @!P6 IMAD.IADD R94, R94, 0x1, -R2.reuse ;  /* 0x000000015e5ee824 */ /* 0x100fe200078e0a02 */
[----:B------:R-:W-:Y:S01]  /*53d0*/  ISETP.GT.U32.AND P6, PT, R2, R90, PT ;  /* 0x0000005a0200720c */ /* 0x000fe20003fc4070 */
[----:B------:R-:W-:Y:S01]  /*53e0*/  @!P5 IMAD.IADD R92, R92, 0x1, -R2 ;  /* 0x000000015c5cd824 */ /* 0x000fe200078e0a02 */
[----:B------:R-:W-:Y:S01]  /*53f0*/  ISETP.GE.AND P3, PT, R13, RZ, PT ;  /* 0x000000ff0d00720c */ /* 0x000fe20003f66270 */
[----:B------:R-:W-:Y:S01]  /*5400*/  @!P2 IMAD.MOV R94, RZ, RZ, -R94 ;  /* 0x000000ffff5ea224 */ /* 0x000fe200078e0a5e */
[----:B------:R-:W-:Y:S01]  /*5410*/  ISETP.GT.U32.AND P2, PT, R2, R86, PT ;  /* 0x000000560200720c */ /* 0x000fe20003f44070 */
[C---:B------:R-:W-:Y:S01]  /*5420*/  VIADD R15, R252.reuse, 0x66 ;  /* 0x00000066fc0f7836 */ /* 0x040fe20000000000 */
[----:B------:R-:W-:Y:S01]  /*5430*/  IABS R88, R13 ;  /* 0x0000000d00587213 */ /* 0x000fe20000000000 */
[----:B------:R-:W-:Y:S01]  /*5440*/  VIADD R13, R252, 0x65 ;  /* 0x00000065fc0d7836 */ /* 0x000fe20000000000 */
[----:B------:R-:W-:Y:S01]  /*5450*/  ISETP.GT.U32.AND P5, PT, R2, R92, PT ;  /* 0x0000005c0200720c */ /* 0x000fe20003fa4070 */
[----:B------:R-:W-:Y:S01]  /*5460*/  VIADD R17, R252, 0x69 ;  /* 0x00000069fc117836 */ /* 0x000fe20000000000 */
[----:B------:R-:W-:Y:S01]  /*5470*/  IABS R82, R15 ;  /* 0x0000000f00527213 */ /* 0x000fe20000000000 */
[----:B------:R-:W-:Y:S01]  /*5480*/  IMAD.HI.U32 R6, R3, R88, RZ ;  /* 0x0000005803067227 */ /* 0x000fe200078e00ff */
[----:B------:R-:W-:-:S02]  /*5490*/  IABS R84, R13 ;  /* 0x0000000d00547213 */ /* 0x000fc40000000000 */
[----:B------:R-:W-:Y:S01]  /*54a0*/  IABS R76, R17 ;  /* 0x00000011004c7213 */ /* 0x000fe20000000000 */
[----:B------:R-:W-:Y:S02]  /*54b0*/  @!P6 IMAD.IADD R90, R90, 0x1, -R2 ;  /* 0x000000015a5ae824 */ /* 0x000fe400078e0a02 */
[----:B------:R-:W-:Y:S02]  /*54c0*/  IMAD.MOV R7, RZ, RZ, -R6 ;  /* 0x000000ffff077224 */ /* 0x000fe400078e0a06 */
[----:B------:R-:W-:Y:S01]  /*54d0*/  @!P2 IMAD.IADD R86, R86, 0x1, -R2 ;  /* 0x000000015656a824 */ /* 0x000fe200078e0a02 */
[----:B------:R-:W-:Y:S01]  /*54e0*/  ISETP.GT.U32.AND P6, PT, R2, R90, PT ;  /* 0x0000005a0200720c */ /* 0x000fe20003fc4070 */
[----:B------:R-:W-:-:S03]  /*54f0*/  IMAD.HI.U32 R6, R3, R84, RZ ;  /* 0x0000005403067227 */ /* 0x000fc600078e00ff */
[C---:B------:R-:W-:Y:S01]  /*5500*/  ISETP.GT.U32.AND P2, PT, R2.reuse, R86, PT ;  /* 0x000000560200720c */ /* 0x040fe20003f44070 */
[----:B------:R-:W-:Y:S02]  /*5510*/  IMAD R88, R2, R7, R88 ;  /* 0x0000000702587224 */ /* 0x000fe400078e0258 */
[----:B------:R-:W-:-:S04]  /*5520*/  IMAD.HI.U32 R7, R3, R82, RZ ;  /* 0x0000005203077227 */ /* 0x000fc800078e00ff */
[----:B------:R-:W-:Y:S02]  /*5530*/  IMAD.MOV R9, RZ, RZ, -R6 ;  /* 0x000000ffff097224 */ /* 0x000fe400078e0a06 */
[----:B------:R-:W-:Y:S01]  /*5540*/  @!P5 IMAD.IADD R92, R92, 0x1, -R2 ;  /* 0x000000015c5cd824 */ /* 0x000fe200078e0a02 */
[----:B------:R-:W-:Y:S01]  /*5550*/  ISETP.GT.U32.AND P5, PT, R2, R88, PT ;  /* 0x000000580200720c */ /* 0x000fe20003fa4070 */
[----:B------:R-:W-:-:S03]  /*5560*/  IMAD.HI.U32 R6, R3, R80, RZ ;  /* 0x0000005003067227 */ /* 0x000fc600078e00ff */
[----:B------:R-:W-:Y:S01]  /*5570*/  @!P1 IADD3 R92, -R92, RZ, RZ ;  /* 0x000000ff5c5c9210 */ /* 0x000fe20007ffe1ff */
[----:B------:R-:W-:Y:S02]  /*5580*/  IMAD.MOV R11, RZ, RZ, -R7 ;  /* 0x000000ffff0b7224 */ /* 0x000fe400078e0a07 */
[C---:B------:R-:W-:Y:S02]  /*5590*/  IMAD R84, R2.reuse, R9, R84 ;  /* 0x0000000902547224 */ /* 0x040fe400078e0254 */
[----:B------:R-:W-:Y:S02]  /*55a0*/  IMAD.MOV R9, RZ, RZ, -R6 ;  /* 0x000000ffff097224 */ /* 0x000fe400078e0a06 */
[----:B------:R-:W-:Y:S02]  /*55b0*/  IMAD R82, R2, R11, R82 ;  /* 0x0000000b02527224 */ /* 0x000fe400078e0252 */
[----:B------:R-:W-:Y:S01]  /*55c0*/  @!P6 IMAD.IADD R90, R90, 0x1, -R2 ;  /* 0x000000015a5ae824 */ /* 0x000fe200078e0a02 */
[C---:B------:R-:W-:Y:S01]  /*55d0*/  ISETP.GT.U32.AND P6, PT, R2.reuse, R84, PT ;  /* 0x000000540200720c */ /* 0x040fe20003fc4070 */
[----:B------:R-:W-:-:S02]  /*55e0*/  IMAD R80, R2, R9, R80 ;  /* 0x0000000902507224 */ /* 0x000fc400078e0250 */
[--C-:B------:R-:W-:Y:S01]  /*55f0*/  @!P2 IMAD.IADD R86, R86, 0x1, -R2.reuse ;  /* 0x000000015656a824 */ /* 0x100fe200078e0a02 */
[----:B------:R-:W-:Y:S01]  /*5600*/  ISETP.GT.U32.AND P2, PT, R2, R82, PT ;  /* 0x000000520200720c */ /* 0x000fe20003f44070 */
[----:B------:R-:W-:Y:S01]  /*5610*/  @!P5 IMAD.IADD R88, R88, 0x1, -R2 ;  /* 0x000000015858d824 */ /* 0x000fe200078e0a02 */
[----:B------:R-:W-:Y:S01]  /*5620*/  ISETP.GT.U32.AND P5, PT, R2, R80, PT ;  /* 0x000000500200720c */ /* 0x000fe20003fa4070 */
[----:B------:R-:W-:-:S04]  /*5630*/  IMAD.HI.U32 R7, R3, R78, RZ ;  /* 0x0000004e03077227 */ /* 0x000fc800078e00ff */
[----:B------:R-:W-:Y:S01]  /*5640*/  IMAD.HI.U32 R6, R3, R76, RZ ;  /* 0x0000004c03067227 */ /* 0x000fe200078e00ff */
[----:B------:R-:W-:-:S03]  /*5650*/  IADD3 R7, -R7, RZ, RZ ;  /* 0x000000ff07077210 */ /* 0x000fc60007ffe1ff */
[--C-:B------:R-:W-:Y:S01]  /*5660*/  @!P6 IMAD.IADD R84, R84, 0x1, -R2.reuse ;  /* 0x000000015454e824 */ /* 0x100fe200078e0a02 */
[----:B------:R-:W-:Y:S01]  /*5670*/  ISETP.GT.U32.AND P6, PT, R2, R88, PT ;  /* 0x000000580200720c */ /* 0x000fe20003fc4070 */
[----:B------:R-:W-:Y:S02]  /*5680*/  @!P2 IMAD.IADD R82, R82, 0x1, -R2 ;  /* 0x000000015252a824 */ /* 0x000fe400078e0a02 */
[C---:B------:R-:W-:Y:S01]  /*5690*/  IMAD R78, R2.reuse, R7, R78 ;  /* 0x00000007024e7224 */ /* 0x040fe200078e024e */
[----:B------:R-:W-:Y:S01]  /*56a0*/  ISETP.GT.U32.AND P2, PT, R2, R84, PT ;  /* 0x000000540200720c */ /* 0x000fe20003f44070 */
[----:B------:R-:W-:Y:S01]  /*56b0*/  @!P5 IMAD.IADD R80, R80, 0x1, -R2 ;  /* 0x000000015050d824 */ /* 0x000fe200078e0a02 */
[----:B------:R-:W-:Y:S01]  /*56c0*/  IADD3 R7, -R6, RZ, RZ ;  /* 0x000000ff06077210 */ /* 0x000fe20007ffe1ff */
[----:B------:R-:W-:Y:S01]  /*56d0*/  IMAD.HI.U32 R6, R3, R74, RZ ;  /* 0x0000004a03067227 */ /* 0x000fe200078e00ff */
[C---:B------:R-:W-:Y:S02]  /*56e0*/  ISETP.GT.U32.AND P5, PT, R2.reuse, R82, PT ;  /* 0x000000520200720c */ /* 0x040fe40003fa4070 */
[C---:B------:R-:W-:Y:S01]  /*56f0*/  ISETP.GT.U32.AND P1, PT, R2.reuse, R80, PT ;  /* 0x000000500200720c */ /* 0x040fe20003f24070 */
[----:B------:R-:W-:-:S02]  /*5700*/  IMAD R76, R2, R7, R76 ;  /* 0x00000007024c7224 */ /* 0x000fc400078e024c */
[----:B------:R-:W-:Y:S02]  /*5710*/  IMAD.MOV R7, RZ, RZ, -R6 ;  /* 0x000000ffff077224 */ /* 0x000fe400078e0a06 */
[----:B------:R-:W-:-:S04]  /*5720*/  IMAD.HI.U32 R6, R3, R72, RZ ;  /* 0x0000004803067227 */ /* 0x000fc800078e00ff */
[----:B------:R-:W-:Y:S01]  /*5730*/  @!P6 IMAD.IADD R88, R88, 0x1, -R2 ;  /* 0x000000015858e824 */ /* 0x000fe200078e0a02 */
[C---:B------:R-:W-:Y:S01]  /*5740*/  ISETP.GT.U32.AND P6, PT, R2.reuse, R78, PT ;  /* 0x0000004e0200720c */ /* 0x040fe20003fc4070 */
[----:B------:R-:W-:Y:S02]  /*5750*/  IMAD R74, R2, R7, R74 ;  /* 0x00000007024a7224 */ /* 0x000fe400078e024a */
[----:B------:R-:W-:Y:S01]  /*5760*/  IMAD.MOV R7, RZ, RZ, -R6 ;  /* 0x000000ffff077224 */ /* 0x000fe200078e0a06 */
[----:B------:R-:W-:Y:S01]  /*5770*/  @!P1 IADD3 R80, R80, -R2, RZ ;  /* 0x8000000250509210 */ /* 0x000fe20007ffe0ff */
[----:B------:R-:W-:Y:S01]  /*5780*/  @!P2 IMAD.IADD R84, R84, 0x1, -R2 ;  /* 0x000000015454a824 */ /* 0x000fe200078e0a02 */
[----:B------:R-:W-:Y:S01]  /*5790*/  ISETP.GT.U32.AND P2, PT, R2, R76, PT ;  /* 0x0000004c0200720c */ /* 0x000fe20003f44070 */
[----:B------:R-:W-:-:S04]  /*57a0*/  IMAD.HI.U32 R6, R3, R70, RZ ;  /* 0x0000004603067227 */ /* 0x000fc800078e00ff */
[----:B------:R-:W-:Y:S02]  /*57b0*/  IMAD R72, R2, R7, R72 ;  /* 0x0000000702487224 */ /* 0x000fe400078e0248 */
[----:B------:R-:W-:Y:S01]  /*57c0*/  @!P5 IMAD.IADD R82, R82, 0x1, -R2 ;  /* 0x000000015252d824 */ /* 0x000fe200078e0a02 */
[C---:B------:R-:W-:Y:S01]  /*57d0*/  ISETP.GT.U32.AND P5, PT, R2.reuse, R74, PT ;  /* 0x0000004a0200720c */ /* 0x040fe20003fa4070 */
[----:B------:R-:W-:Y:S01]  /*57e0*/  IMAD.MOV R7, RZ, RZ, -R6 ;  /* 0x000000ffff077224 */ /* 0x000fe200078e0a06 */
[----:B------:R-:W-:Y:S01]  /*57f0*/  ISETP.GT.U32.AND P1, PT, R2, R72, PT ;  /* 0x000000480200720c */ /* 0x000fe20003f24070 */
[----:B------:R-:W-:Y:S02]  /*5800*/  @!P6 IMAD.IADD R78, R78, 0x1, -R2 ;  /* 0x000000014e4ee824 */ /* 0x000fe400078e0a02 */
[----:B------:R-:W-:Y:S02]  /*5810*/  IMAD R70, R2, R7, R70 ;  /* 0x0000000702467224 */ /* 0x000fe400078e0246 */
[----:B------:R-:W-:Y:S01]  /*5820*/  @!P2 IMAD.IADD R76, R76, 0x1, -R2 ;  /* 0x000000014c4ca824 */ /* 0x000fe200078e0a02 */
[C---:B------:R-:W-:Y:S01]  /*5830*/  ISETP.GT.U32.AND P2, PT, R2.reuse, R78, PT ;  /* 0x0000004e0200720c */ /* 0x040fe20003f44070 */
[----:B------:R-:W-:Y:S01]  /*5840*/  IMAD.HI.U32 R6, R3, R68, RZ ;  /* 0x0000004403067227 */ /* 0x000fe200078e00ff */
[----:B------:R-:W-:-:S03]  /*5850*/  ISETP.GT.U32.AND P6, PT, R2, R70, PT ;  /* 0x000000460200720c */ /* 0x000fc60003fc4070 */
[----:B------:R-:W-:Y:S01]  /*5860*/  @!P5 IMAD.IADD R74, R74, 0x1, -R2 ;  /* 0x000000014a4ad824 */ /* 0x000fe200078e0a02 */
[----:B------:R-:W-:Y:S01]  /*5870*/  ISETP.GT.U32.AND P5, PT, R2, R76, PT ;  /* 0x0000004c0200720c */ /* 0x000fe20003fa4070 */
[----:B------:R-:W-:Y:S02]  /*5880*/  IMAD.MOV R7, RZ, RZ, -R6 ;  /* 0x000000ffff077224 */ /* 0x000fe400078e0a06 */
[----:B------:R-:W-:-:S04]  /*5890*/  IMAD.HI.U32 R6, R3, R64, RZ ;  /* 0x0000004003067227 */ /* 0x000fc800078e00ff */
[----:B------:R-:W-:Y:S01]  /*58a0*/  @!P1 IMAD.IADD R72, R72, 0x1, -R2 ;  /* 0x0000000148489824 */ /* 0x000fe200078e0a02 */
[----:B------:R-:W-:Y:S01]  /*58b0*/  @!P2 IADD3 R78, R78, -R2, RZ ;  /* 0x800000024e4ea210 */ /* 0x000fe20007ffe0ff */
[C---:B------:R-:W-:Y:S01]  /*58c0*/  IMAD R68, R2.reuse, R7, R68 ;  /* 0x0000000702447224 */ /* 0x040fe200078e0244 */
[----:B------:R-:W-:Y:S01]  /*58d0*/  ISETP.GT.U32.AND P1, PT, R2, R74, PT ;  /* 0x0000004a0200720c */ /* 0x000fe20003f24070 */
[----:B------:R-:W-:Y:S02]  /*58e0*/  IMAD.MOV R9, RZ, RZ, -R6 ;  /* 0x000000ffff097224 */ /* 0x000fe400078e0a06 */
[----:B------:R-:W-:Y:S01]  /*58f0*/  @!P6 IMAD.IADD R70, R70, 0x1, -R2 ;  /* 0x000000014646e824 */ /* 0x000fe200078e0a02 */
[C---:B------:R-:W-:Y:S01]  /*5900*/  ISETP.GT.U32.AND P6, PT, R2.reuse, R72, PT ;  /* 0x000000480200720c */ /* 0x040fe20003fc4070 */
[C---:B------:R-:W-:Y:S01]  /*5910*/  IMAD R64, R2.reuse, R9, R64 ;  /* 0x0000000902407224 */ /* 0x040fe200078e0240 */
[----:B------:R-:W-:Y:S01]  /*5920*/  ISETP.GT.U32.AND P2, PT, R2, R68, PT ;  /* 0x000000440200720c */ /* 0x000fe20003f44070 */
[----:B------:R-:W-:-:S04]  /*5930*/  IMAD.HI.U32 R7, R3, R66, RZ ;  /* 0x0000004203077227 */ /* 0x000fc800078e00ff */
[----:B------:R-:W-:Y:S01]  /*5940*/  @!P5 IMAD.IADD R76, R76, 0x1, -R2 ;  /* 0x000000014c4cd824 */ /* 0x000fe200078e0a02 */
[----:B------:R-:W-:Y:S01]  /*5950*/  ISETP.GT.U32.AND P5, PT, R2, R64, PT ;  /* 0x000000400200720c */ /* 0x000fe20003fa4070 */
[----:B------:R-:W-:Y:S02]  /*5960*/  IMAD.MOV R7, RZ, RZ, -R7 ;  /* 0x000000ffff077224 */ /* 0x000fe400078e0a07 */
[----:B------:R-:W-:Y:S02]  /*5970*/  VIADD R31, R252, 0x70 ;  /* 0x00000070fc1f7836 */ /* 0x000fe40000000000 */
[----:B------:R-:W-:Y:S02]  /*5980*/  IMAD R66, R2, R7, R66 ;  /* 0x0000000702427224 */ /* 0x000fe400078e0242 */
[--C-:B------:R-:W-:Y:S01]  /*5990*/  @!P6 IMAD.IADD R72, R72, 0x1, -R2.reuse ;  /* 0x000000014848e824 */ /* 0x100fe200078e0a02 */
[----:B------:R-:W-:Y:S01]  /*59a0*/  IABS R24, R31 ;  /* 0x0000001f00187213 */ /* 0x000fe20000000000 */
[----:B------:R-:W-:Y:S01]  /*59b0*/  @!P2 IMAD.IADD R68, R68, 0x1, -R2 ;  /* 0x000000014444a824 */ /* 0x000fe200078e0a02 */
[----:B------:R-:W-:Y:S01]  /*59c0*/  ISETP.GT.U32.AND P6, PT, R2, R66, PT ;  /* 0x000000420200720c */ /* 0x000fe20003fc4070 */
[----:B------:R-:W-:Y:S01]  /*59d0*/  VIADD R33, R252, 0x71 ;  /* 0x00000071fc217836 */ /* 0x000fe20000000000 */
[----:B------:R-:W-:Y:S01]  /*59e0*/  ISETP.GE.AND P2, PT, R35, RZ, PT ;  /* 0x000000ff2300720c */ /* 0x000fe20003f46270 */
[----:B------:R-:W-:Y:S01]  /*59f0*/  IMAD.HI.U32 R6, R3, R24, RZ ;  /* 0x0000001803067227 */ /* 0x000fe200078e00ff */
[----:B------:R-:W-:-:S02]  /*5a00*/  @!P5 IADD3 R64, R64, -R2, RZ ;  /* 0x800000024040d210 */ /* 0x000fc40007ffe0ff */
[C---:B------:R-:W-:Y:S01]  /*5a10*/  ISETP.GT.U32.AND P5, PT, R2.reuse, R68, PT ;  /* 0x000000440200720c */ /* 0x040fe20003fa4070 */
[----:B------:R-:W-:Y:S01]  /*5a20*/  IMAD.MOV R9, RZ, RZ, -R6 ;  /* 0x000000ffff097224 */ /* 0x000fe200078e0a06 */
[----:B------:R-:W-:Y:S01]  /*5a30*/  IABS R22, R33 ;  /* 0x0000002100167213 */ /* 0x000fe20000000000 */
[----:B------:R-:W-:Y:S01]  /*5a40*/  @!P4 IMAD.MOV R90, RZ, RZ, -R90 ;  /* 0x000000ffff5ac224 */ /* 0x000fe200078e0a5a */
[C---:B------:R-:W-:Y:S01]  /*5a50*/  ISETP.GT.U32.AND P4, PT, R2.reuse, R70, PT ;  /* 0x000000460200720c */ /* 0x040fe20003f84070 */
[----:B------:R-:W-:Y:S02]  /*5a60*/  IMAD R24, R2, R9, R24 ;  /* 0x0000000902187224 */ /* 0x000fe400078e0218 */
[----:B------:R-:W-:Y:S01]  /*5a70*/  @!P6 IMAD.IADD R66, R66, 0x1, -R2 ;  /* 0x000000014242e824 */ /* 0x000fe200078e0a02 */
        /* <DEDUP_REMOVED lines=9> */
[--C-:B------:R-:W-:Y:S01]  /*5b10*/  @!P1 IMAD.IADD R74, R74, 0x1, -R2.reuse ;  /* 0x000000014a4a9824 */ /* 0x100fe200078e0a02 */
[----:B------:R-:W-:Y:S01]  /*5b20*/  ISETP.GT.U32.AND P6, PT, R2, R22, PT ;  /* 0x000000160200720c */ /* 0x000fe20003fc4070 */
[--C-:B------:R-:W-:Y:S01]  /*5b30*/  @!P4 IMAD.IADD R70, R70, 0x1, -R2.reuse ;  /* 0x000000014646c824 */ /* 0x100fe200078e0a02 */
[----:B------:R-:W-:Y:S01]  /*5b40*/  ISETP.GE.AND P1, PT, R13, RZ, PT ;  /* 0x000000ff0d00720c */ /* 0x000fe20003f26270 */
[----:B------:R-:W-:Y:S01]  /*5b50*/  @!P5 IMAD.IADD R24, R24, 0x1, -R2 ;  /* 0x000000011818d824 */ /* 0x000fe200078e0a02 */
[----:B------:R-:W-:Y:S01]  /*5b60*/  ISETP.GE.AND P4, PT, R15, RZ, PT ;  /* 0x000000ff0f00720c */ /* 0x000fe20003f86270 */
[----:B------:R-:W-:Y:S01]  /*5b70*/  IMAD.HI.U32 R7, R3, R62, RZ ;  /* 0x0000003e03077227 */ /* 0x000fe200078e00ff */
[----:B------:R-:W-:-:S02]  /*5b80*/  IABS R13, R252 ;  /* 0x000000fc000d7213 */ /* 0x000fc40000000000 */
[----:B------:R-:W-:Y:S01]  /*5b90*/  ISETP.GT.U32.AND P5, PT, R2, R24, PT ;  /* 0x000000180200720c */ /* 0x000fe20003fa4070 */
[----:B------:R-:W-:Y:S02]  /*5ba0*/  IMAD.MOV R15, RZ, RZ, -R7 ;  /* 0x000000ffff0f7224 */ /* 0x000fe400078e0a07 */
[----:B------:R-:W-:-:S04]  /*5bb0*/  IMAD.HI.U32 R6, R3, R13, RZ ;  /* 0x0000000d03067227 */ /* 0x000fc800078e00ff */
[----:B------:R-:W-:Y:S01]  /*5bc0*/  @!P6 IMAD.IADD R22, R22, 0x1, -R2 ;  /* 0x000000011616e824 */ /* 0x000fe200078e0a02 */
[----:B------:R-:W-:Y:S01]  /*5bd0*/  @!P1 IADD3 R84, -R84, RZ, RZ ;  /* 0x000000ff54549210 */ /* 0x000fe20007ffe1ff */
[C---:B------:R-:W-:Y:S02]  /*5be0*/  IMAD R62, R2.reuse, R15, R62 ;  /* 0x0000000f023e7224 */ /* 0x040fe400078e023e */
[----:B------:R-:W-:Y:S01]  /*5bf0*/  IMAD.MOV R6, RZ, RZ, -R6 ;  /* 0x000000ffff067224 */ /* 0x000fe200078e0a06 */
[----:B------:R-:W-:Y:S01]  /*5c00*/  ISETP.GT.U32.AND P6, PT, R2, R22, PT ;  /* 0x000000160200720c */ /* 0x000fe20003fc4070 */
[----:B------:R-:W-:Y:S01]  /*5c10*/  @!P5 IMAD.IADD R24, R24, 0x1, -R2 ;  /* 0x000000011818d824 */ /* 0x000fe200078e0a02 */
[C---:B------:R-:W-:Y:S01]  /*5c20*/  ISETP.GT.U32.AND P5, PT, R2.reuse, R62, PT ;  /* 0x0000003e0200720c */ /* 0x040fe20003fa4070 */
[----:B------:R-:W-:Y:S02]  /*5c30*/  IMAD R7, R2, R6, R13 ;  /* 0x0000000602077224 */ /* 0x000fe400078e020d */
[----:B------:R-:W-:-:S02]  /*5c40*/  VIADD R67, R252, 0x74 ;  /* 0x00000074fc437836 */ /* 0x000fc40000000000 */
[C---:B------:R-:W-:Y:S02]  /*5c50*/  VIADD R69, R252.reuse, 0x73 ;  /* 0x00000073fc457836 */ /* 0x040fe40000000000 */
[C---:B------:R-:W-:Y:S01]  /*5c60*/  VIADD R65, R252.reuse, 0x75 ;  /* 0x00000075fc417836 */ /* 0x040fe20000000000 */
[----:B------:R-:W-:Y:S01]  /*5c70*/  IABS R58, R67 ;  /* 0x00000043003a7213 */ /* 0x000fe20000000000 */
[----:B------:R-:W-:Y:S01]  /*5c80*/  VIADD R59, R252, 0x78 ;  /* 0x00000078fc3b7836 */ /* 0x000fe20000000000 */
[----:B------:R-:W-:Y:S01]  /*5c90*/  IABS R60, R69 ;  /* 0x00000045003c7213 */ /* 0x000fe20000000000 */
[--C-:B------:R-:W-:Y:S01]  /*5ca0*/  @!P6 IMAD.IADD R22, R22, 0x1, -R2.reuse ;  /* 0x000000011616e824 */ /* 0x100fe200078e0a02 */
[----:B------:R-:W-:Y:S01]  /*5cb0*/  ISETP.GT.U32.AND P6, PT, R2, R7, PT ;  /* 0x000000070200720c */ /* 0x000fe20003fc4070 */
[----:B------:R-:W-:Y:S01]  /*5cc0*/  @!P5 IMAD.IADD R62, R62, 0x1, -R2 ;  /* 0x000000013e3ed824 */ /* 0x000fe200078e0a02 */
[----:B------:R-:W-:Y:S01]  /*5cd0*/  IABS R56, R65 ;  /* 0x0000004100387213 */ /* 0x000fe20000000000 */
[C---:B------:R-:W-:Y:S01]  /*5ce0*/  IMAD.HI.U32 R11, R3.reuse, R58, RZ ;  /* 0x0000003a030b7227 */ /* 0x040fe200078e00ff */
[----:B------:R-:W-:Y:S01]  /*5cf0*/  IABS R50, R59 ;  /* 0x0000003b00327213 */ /* 0x000fe20000000000 */
[----:B------:R-:W-:Y:S01]  /*5d00*/  STL [R1+0x2e98], R69 ;  /* 0x002e984501007387 */ /* 0x000fe20000100800 */
[----:B------:R-:W-:Y:S01]  /*5d10*/  ISETP.GT.U32.AND P5, PT, R2, R62, PT ;  /* 0x0000003e0200720c */ /* 0x000fe20003fa4070 */
[----:B------:R-:W-:-:S02]  /*5d20*/  IMAD.HI.U32 R9, R3, R60, RZ ;  /* 0x0000003c03097227 */ /* 0x000fc400078e00ff */
[----:B------:R-:W-:Y:S02]  /*5d30*/  STL [R1+0x2e94], R67 ;  /* 0x002e944301007387 */ /* 0x000fe40000100800 */
[----:B------:R-:W-:Y:S02]  /*5d40*/  IMAD.MOV R11, RZ, RZ, -R11 ;  /* 0x000000ffff0b7224 */ /* 0x000fe400078e0a0b */
[----:B------:R-:W-:Y:S01]  /*5d50*/  @!P6 IMAD.IADD R7, R7, 0x1, -R2 ;  /* 0x000000010707e824 */ /* 0x000fe200078e0a02 */
[----:B------:R-:W-:Y:S01]  /*5d60*/  STL [R1+0x2e90], R65 ;  /* 0x002e904101007387 */ /* 0x000fe20000100800 */
[----:B------:R-:W-:Y:S02]  /*5d70*/  IMAD.MOV R9, RZ, RZ, -R9 ;  /* 0x000000ffff097224 */ /* 0x000fe400078e0a09 */
[C---:B------:R-:W-:Y:S01]  /*5d80*/  IMAD R58, R2.reuse, R11, R58 ;  /* 0x0000000b023a7224 */ /* 0x040fe200078e023a */
[----:B------:R-:W-:Y:S01]  /*5d90*/  ISETP.GT.U32.AND P6, PT, R2, R7, PT ;  /* 0x000000070200720c */ /* 0x000fe20003fc4070 */
[----:B------:R-:W-:Y:S01]  /*5da0*/  @!P5 IMAD.IADD R62, R62, 0x1, -R2 ;  /* 0x000000013e3ed824 */ /* 0x000fe200078e0a02 */
[----:B------:R-:W-:Y:S01]  /*5db0*/  ISETP.GE.AND P5, PT, R252, RZ, PT ;  /* 0x000000fffc00720c */ /* 0x000fe20003fa6270 */
[----:B------:R-:W-:Y:S01]  /*5dc0*/  IMAD R60, R2, R9, R60 ;  /* 0x00000009023c7224 */ /* 0x000fe200078e023c */
[----:B------:R-:W-:Y:S01]  /*5dd0*/  STL [R1+0x2e8c], R63 ;  /* 0x002e8c3f01007387 */ /* 0x000fe20000100800 */
[----:B------:R-:W-:-:S04]  /*5de0*/  IMAD.HI.U32 R6, R3, R56, RZ ;  /* 0x0000003803067227 */ /* 0x000fc800078e00ff */
[----:B------:R-:W-:Y:S01]  /*5df0*/  IMAD.HI.U32 R9, R3, R54, RZ ;  /* 0x0000003603097227 */ /* 0x000fe200078e00ff */
[----:B------:R-:W-:-:S03]  /*5e00*/  IADD3 R15, -R6, RZ, RZ ;  /* 0x000000ff060f7210 */ /* 0x000fc60007ffe1ff */
[----:B------:R-:W-:Y:S01]  /*5e10*/  @!P6 IADD3 R7, R7, -R2, RZ ;  /* 0x800000020707e210 */ /* 0x000fe20007ffe0ff */
[----:B------:R-:W-:Y:S01]  /*5e20*/  IMAD.MOV R9, RZ, RZ, -R9 ;  /* 0x000000ffff097224 */ /* 0x000fe200078e0a09 */
[----:B------:R-:W-:Y:S01]  /*5e30*/  ISETP.GT.U32.AND P6, PT, R2, R60, PT ;  /* 0x0000003c0200720c */ /* 0x000fe20003fc4070 */
[----:B------:R-:W-:Y:S02]  /*5e40*/  VIADD R61, R252, 0x77 ;  /* 0x00000077fc3d7836 */ /* 0x000fe40000000000 */
[----:B------:R-:W-:Y:S01]  /*5e50*/  @!P5 IMAD.MOV R7, RZ, RZ, -R7 ;  /* 0x000000ffff07d224 */ /* 0x000fe200078e0a07 */
[C---:B------:R-:W-:Y:S01]  /*5e60*/  ISETP.GT.U32.AND P5, PT, R2.reuse, R58, PT ;  /* 0x0000003a0200720c */ /* 0x040fe20003fa4070 */
[C---:B------:R-:W-:Y:S01]  /*5e70*/  IMAD R54, R2.reuse, R9, R54 ;  /* 0x0000000902367224 */ /* 0x040fe200078e0236 */
[----:B------:R-:W-:Y:S01]  /*5e80*/  IABS R52, R61 ;  /* 0x0000003d00347213 */ /* 0x000fe20000000000 */
[----:B------:R-:W-:Y:S01]  /*5e90*/  IMAD R56, R2, R15, R56 ;  /* 0x0000000f02387224 */ /* 0x000fe200078e0238 */
[----:B------:R-:W-:Y:S01]  /*5ea0*/  STL [R1+0x2e88], R61 ;  /* 0x002e883d01007387 */ /* 0x000fe20000100800 */
[----:B------:R-:W-:-:S03]  /*5eb0*/  IMAD.HI.U32 R13, R3, R50, RZ ;  /* 0x00000032030d7227 */ /* 0x000fc600078e00ff */
[----:B------:R-:W-:Y:S01]  /*5ec0*/  STL [R1+0x2e84], R59 ;  /* 0x002e843b01007387 */ /* 0x000fe20000100800 */
[----:B------:R-:W-:Y:S01]  /*5ed0*/  @!P6 IMAD.IADD R60, R60, 0x1, -R2 ;  /* 0x000000013c3ce824 */ /* 0x000fe200078e0a02 */
[----:B------:R-:W-:Y:S01]  /*5ee0*/  ISETP.GT.U32.AND P6, PT, R2, R56, PT ;  /* 0x000000380200720c */ /* 0x000fe20003fc4070 */
[----:B------:R-:W-:-:S04]  /*5ef0*/  IMAD.HI.U32 R11, R3, R52, RZ ;  /* 0x00000034030b7227 */ /* 0x000fc800078e00ff */
[----:B------:R-:W-:Y:S01]  /*5f00*/  @!P5 IMAD.IADD R58, R58, 0x1, -R2 ;  /* 0x000000013a3ad824 */ /* 0x000fe200078e0a02 */
[----:B------:R-:W-:Y:S01]  /*5f10*/  ISETP.GT.U32.AND P5, PT, R2, R54, PT ;  /* 0x000000360200720c */ /* 0x000fe20003fa4070 */
[----:B------:R-:W-:Y:S02]  /*5f20*/  VIADD R57, R252, 0x79 ;  /* 0x00000079fc397836 */ /* 0x000fe40000000000 */
[----:B------:R-:W-:Y:S01]  /*5f30*/  IMAD.MOV R13, RZ, RZ, -R13 ;  /* 0x000000ffff0d7224 */ /* 0x000fe200078e0a0d */
[C---:B------:R-:W-:Y:S01]  /*5f40*/  ISETP.GT.U32.AND P1, PT, R2.reuse, R58, PT ;  /* 0x0000003a0200720c */ /* 0x040fe20003f24070 */
[----:B------:R-:W-:Y:S01]  /*5f50*/  IMAD.MOV R11, RZ, RZ, -R11 ;  /* 0x000000ffff0b7224 */ /* 0x000fe200078e0a0b */
[----:B------:R-:W-:Y:S01]  /*5f60*/  IABS R48, R57 ;  /* 0x0000003900307213 */ /* 0x000fe20000000000 */
[C---:B------:R-:W-:Y:S01]  /*5f70*/  IMAD R50, R2.reuse, R13, R50 ;  /* 0x0000000d02327224 */ /* 0x040fe200078e0232 */
[----:B------:R-:W-:Y:S01]  /*5f80*/  STL [R1+0x2e80], R57 ;  /* 0x002e803901007387 */ /* 0x000fe20000100800 */
[----:B------:R-:W-:-:S02]  /*5f90*/  IMAD R52, R2, R11, R52 ;  /* 0x0000000b02347224 */ /* 0x000fc400078e0234 */
[----:B------:R-:W-:Y:S02]  /*5fa0*/  VIADD R55, R252, 0x7a ;  /* 0x0000007afc377836 */ /* 0x000fe40000000000 */
[--C-:B------:R-:W-:Y:S01]  /*5fb0*/  @!P5 IMAD.IADD R54, R54, 0x1, -R2.reuse ;  /* 0x000000013636d824 */ /* 0x100fe200078e0a02 */
[----:B------:R-:W-:Y:S01]  /*5fc0*/  ISETP.GT.U32.AND P5, PT, R2, R50, PT ;  /* 0x000000320200720c */ /* 0x000fe20003fa4070 */
[----:B------:R-:W-:Y:S01]  /*5fd0*/  VIADD R51, R252, 0x7c ;  /* 0x0000007cfc337836 */ /* 0x000fe20000000000 */
[----:B------:R-:W-:Y:S01]  /*5fe0*/  IABS R46, R55 ;  /* 0x00000037002e7213 */ /* 0x000fe20000000000 */
[----:B------:R-:W-:Y:S01]  /*5ff0*/  @!P6 IMAD.IADD R56, R56, 0x1, -R2 ;  /* 0x000000013838e824 */ /* 0x000fe200078e0a02 */
[----:B------:R-:W-:Y:S01]  /*6000*/  ISETP.GT.U32.AND P6, PT, R2, R52, PT ;  /* 0x000000340200720c */ /* 0x000fe20003fc4070 */
[----:B------:R-:W-:Y:S01]  /*6010*/  IMAD.HI.U32 R6, R3, R48, RZ ;  /* 0x0000003003067227 */ /* 0x000fe200078e00ff */
[----:B------:R-:W-:Y:S01]  /*6020*/  IABS R44, R51 ;  /* 0x00000033002c7213 */ /* 0x000fe20000000000 */
[----:B------:R-:W-:Y:S02]  /*6030*/  STL [R1+0x2e7c], R55 ;  /* 0x002e7c3701007387 */ /* 0x000fe40000100800 */
[----:B------:R-:W-:-:S02]  /*6040*/  VIADD R53, R252, 0x7b ;  /* 0x0000007bfc357836 */ /* 0x000fc40000000000 */
[----:B------:R-:W-:Y:S02]  /*6050*/  IMAD.MOV R9, RZ, RZ, -R6 ;  /* 0x000000ffff097224 */ /* 0x000fe400078e0a06 */
[C---:B------:R-:W-:Y:S01]  /*6060*/  IMAD.HI.U32 R6, R3.reuse, R46, RZ ;  /* 0x0000002e03067227 */ /* 0x040fe200078e00ff */
[----:B------:R-:W-:Y:S01]  /*6070*/  IABS R42, R53 ;  /* 0x00000035002a7213 */ /* 0x000fe20000000000 */
[----:B------:R-:W-:Y:S02]  /*6080*/  STL [R1+0x2e78], R53 ;  /* 0x002e783501007387 */ /* 0x000fe40000100800 */
[----:B------:R-:W-:Y:S01]  /*6090*/  @!P4 IMAD.MOV R82, RZ, RZ, -R82 ;  /* 0x000000ffff52c224 */ /* 0x000fe200078e0a52 */
[----:B------:R-:W-:Y:S01]  /*60a0*/  ISETP.GT.U32.AND P4, PT, R2, R54, PT ;  /* 0x000000360200720c */ /* 0x000fe20003f84070 */
[----:B------:R-:W-:Y:S01]  /*60b0*/  VIADD R49, R252, 0x7d ;  /* 0x0000007dfc317836 */ /* 0x000fe20000000000 */
[----:B------:R-:W-:Y:S01]  /*60c0*/  STL [R1+0x2e74], R51 ;  /* 0x002e743301007387 */ /* 0x000fe20000100800 */
[----:B------:R-:W-:-:S03]  /*60d0*/  IMAD.HI.U32 R11, R3, R44, RZ ;  /* 0x0000002c030b7227 */ /* 0x000fc600078e00ff */
[----:B------:R-:W-:Y:S01]  /*60e0*/  IABS R40, R49 ;  /* 0x0000003100287213 */ /* 0x000fe20000000000 */
[----:B------:R-:W-:Y:S01]  /*60f0*/  IMAD.MOV R15, RZ, RZ, -R6 ;  /* 0x000000ffff0f7224 */ /* 0x000fe200078e0a06 */
[----:B------:R1:W-:Y:S01]  /*6100*/  STL [R1+0x2e9c], R252 ;  /* 0x002e9cfc01007387 */ /* 0x0003e20000100800 */
[----:B------:R-:W-:Y:S01]  /*6110*/  @!P3 IMAD.MOV R88, RZ, RZ, -R88 ;  /* 0x000000ffff58b224 */ /* 0x000fe200078e0a58 */
[C---:B------:R-:W-:Y:S01]  /*6120*/  ISETP.GT.U32.AND P3, PT, R2.reuse, R60, PT ;  /* 0x0000003c0200720c */ /* 0x040fe20003f64070 */
[----:B------:R-:W-:Y:S01]  /*6130*/  IMAD R48, R2, R9, R48 ;  /* 0x0000000902307224 */ /* 0x000fe200078e0230 */
[----:B------:R-:W-:Y:S01]  /*6140*/  STL [R1+0x2e70], R49 ;  /* 0x002e703101007387 */ /* 0x000fe20000100800 */
[----:B------:R-:W-:Y:S02]  /*6150*/  @!P5 IMAD.IADD R50, R50, 0x1, -R2 ;  /* 0x000000013232d824 */ /* 0x000fe400078e0a02 */
[----:B------:R-:W-:-:S04]  /*6160*/  IMAD.HI.U32 R9, R3, R42, RZ ;  /* 0x0000002a03097227 */ /* 0x000fc800078e00ff */
[----:B------:R-:W-:Y:S01]  /*6170*/  IMAD.MOV R11, RZ, RZ, -R11 ;  /* 0x000000ffff0b7224 */ /* 0x000fe200078e0a0b */
[----:B------:R-:W-:Y:S01]  /*6180*/  IADD3 R9, -R9, RZ, RZ ;  /* 0x000000ff09097210 */ /* 0x000fe20007ffe1ff */
[----:B------:R-:W-:Y:S02]  /*6190*/  IMAD R46, R2, R15, R46 ;  /* 0x0000000f022e7224 */ /* 0x000fe400078e022e */
[----:B------:R-:W-:Y:S01]  /*61a0*/  @!P6 IMAD.IADD R52, R52, 0x1, -R2 ;  /* 0x000000013434e824 */ /* 0x000fe200078e0a02 */
[C---:B------:R-:W-:Y:S01]  /*61b0*/  ISETP.GT.U32.AND P6, PT, R2.reuse, R56, PT ;  /* 0x000000380200720c */ /* 0x040fe20003fc4070 */
[----:B------:R-:W-:Y:S01]  /*61c0*/  @!P2 IMAD.MOV R80, RZ, RZ, -R80 ;  /* 0x000000ffff50a224 */ /* 0x000fe200078e0a50 */
[----:B------:R-:W-:Y:S01]  /*61d0*/  ISETP.GT.U32.AND P2, PT, R2, R50, PT ;  /* 0x000000320200720c */ /* 0x000fe20003f44070 */
[----:B------:R-:W-:Y:S01]  /*61e0*/  VIADD R47, R252, 0x7e ;  /* 0x0000007efc2f7836 */ /* 0x000fe20000000000 */
[C---:B------:R-:W-:Y:S01]  /*61f0*/  ISETP.GT.U32.AND P5, PT, R2.reuse, R52, PT ;  /* 0x000000340200720c */ /* 0x040fe20003fa4070 */
[----:B------:R-:W-:Y:S01]  /*6200*/  IMAD R44, R2, R11, R44 ;  /* 0x0000000b022c7224 */ /* 0x000fe200078e022c */
[----:B-1----:R-:W-:Y:S01]  /*6210*/  LOP3.LUT R252, R71, 0x3f, RZ, 0xc0, !PT ;  /* 0x0000003f47fc7812 */ /* 0x002fe200078ec0ff */
[--C-:B------:R-:W-:Y:S01]  /*6220*/  @!P1 IMAD.IADD R58, R58, 0x1, -R2.reuse ;  /* 0x000000013a3a9824 */ /* 0x100fe200078e0a02 */
[----:B------:R-:W-:Y:S01]  /*6230*/  ISETP.GT.U32.AND P1, PT, R2, R46, PT ;  /* 0x0000002e0200720c */ /* 0x000fe20003f24070 */
[----:B------:R-:W-:Y:S01]  /*6240*/  IMAD.HI.U32 R13, R3, R40, RZ ;  /* 0x00000028030d7227 */ /* 0x000fe200078e00ff */
[----:B------:R-:W-:Y:S01]  /*6250*/  IABS R38, R47 ;  /* 0x0000002f00267213 */ /* 0x000fe20000000000 */
[----:B------:R1:W-:Y:S02]  /*6260*/  STL [R1+0x2e6c], R47 ;  /* 0x002e6c2f01007387 */ /* 0x0003e40000100800 */
[----:B------:R-:W-:Y:S01]  /*6270*/  @!P4 IMAD.IADD R54, R54, 0x1, -R2 ;  /* 0x000000013636c824 */ /* 0x000fe200078e0a02 */
[C---:B------:R-:W-:Y:S01]  /*6280*/  ISETP.GT.U32.AND P4, PT, R2.reuse, R44, PT ;  /* 0x0000002c0200720c */ /* 0x040fe20003f84070 */
[----:B------:R-:W-:-:S02]  /*6290*/  IMAD R42, R2, R9, R42 ;  /* 0x00000009022a7224 */ /* 0x000fc400078e022a */
        /* <DEDUP_REMOVED lines=8> */
[----:B------:R-:W-:Y:S01]  /*6320*/  @!P0 IMAD.MOV R86, RZ, RZ, -R86 ;  /* 0x000000ffff568224 */ /* 0x000fe200078e0a56 */
[----:B------:R-:W-:Y:S01]  /*6330*/  ISETP.GT.U32.AND P0, PT, R2, R66, PT ;  /* 0x000000420200720c */ /* 0x000fe20003f04070 */
[--C-:B------:R-:W-:Y:S01]  /*6340*/  @!P2 IMAD.IADD R50, R50, 0x1, -R2.reuse ;  /* 0x000000013232a824 */ /* 0x100fe200078e0a02 */
[----:B------:R-:W-:Y:S01]  /*6350*/  ISETP.GE.AND P2, PT, R17, RZ, PT ;  /* 0x000000ff1100720c */ /* 0x000fe20003f46270 */
[----:B------:R-:W-:Y:S01]  /*6360*/  IMAD.MOV R3, RZ, RZ, -R3 ;  /* 0x000000ffff037224 */ /* 0x000fe200078e0a03 */
[----:B------:R-:W-:Y:S01]  /*6370*/  ISETP.GT.U32.AND P5, PT, R2, R40, PT ;  /* 0x000000280200720c */ /* 0x000fe20003fa4070 */
[----:B------:R-:W-:Y:S01]  /*6380*/  @!P1 IMAD.IADD R46, R46, 0x1, -R2 ;  /* 0x000000012e2e9824 */ /* 0x000fe200078e0a02 */
[----:B------:R-:W-:Y:S01]  /*6390*/  ISETP.GE.AND P1, PT, R19, RZ, PT ;  /* 0x000000ff1300720c */ /* 0x000fe20003f26270 */
[----:B------:R-:W-:-:S02]  /*63a0*/  IMAD R38, R2, R3, R38 ;  /* 0x0000000302267224 */ /* 0x000fc400078e0226 */
[--C-:B------:R-:W-:Y:S01]  /*63b0*/  @!P4 IMAD.IADD R44, R44, 0x1, -R2.reuse ;  /* 0x000000012c2cc824 */ /* 0x100fe200078e0a02 */
[----:B------:R-:W-:Y:S01]  /*63c0*/  ISETP.GE.AND P4, PT, R21, RZ, PT ;  /* 0x000000ff1500720c */ /* 0x000fe20003f86270 */
[--C-:B------:R-:W-:Y:S01]  /*63d0*/  @!P3 IMAD.IADD R48, R48, 0x1, -R2.reuse ;  /* 0x000000013030b824 */ /* 0x100fe200078e0a02 */
[----:B------:R-:W-:Y:S01]  /*63e0*/  ISETP.GT.U32.AND P3, PT, R2, R38, PT ;  /* 0x000000260200720c */ /* 0x000fe20003f64070 */
[----:B------:R-:W-:Y:S01]  /*63f0*/  @!P6 IMAD.IADD R42, R42, 0x1, -R2 ;  /* 0x000000012a2ae824 */ /* 0x000fe200078e0a02 */
[----:B------:R-:W-:Y:S01]  /*6400*/  @!P0 IADD3 R66, R66, -R2, RZ ;  /* 0x8000000242428210 */ /* 0x000fe20007ffe0ff */
[----:B------:R-:W-:Y:S01]  /*6410*/  @!P2 IMAD.MOV R76, RZ, RZ, -R76 ;  /* 0x000000ffff4ca224 */ /* 0x000fe200078e0a4c */
[----:B------:R-:W-:Y:S01]  /*6420*/  ISETP.GE.AND P0, PT, R37, RZ, PT ;  /* 0x000000ff2500720c */ /* 0x000fe20003f06270 */
[----:B------:R-:W-:Y:S01]  /*6430*/  @!P5 IMAD.IADD R40, R40, 0x1, -R2 ;  /* 0x000000012828d824 */ /* 0x000fe200078e0a02 */
[C---:B------:R-:W-:Y:S01]  /*6440*/  ISETP.GT.U32.AND P2, PT, R2.reuse, R46, PT ;  /* 0x0000002e0200720c */ /* 0x040fe20003f44070 */
[----:B------:R-:W-:Y:S01]  /*6450*/  @!P1 IMAD.MOV R74, RZ, RZ, -R74 ;  /* 0x000000ffff4a9224 */ /* 0x000fe200078e0a4a */
[----:B------:R-:W-:Y:S01]  /*6460*/  ISETP.GT.U32.AND P1, PT, R2, R42, PT ;  /* 0x0000002a0200720c */ /* 0x000fe20003f24070 */
[----:B------:R-:W-:Y:S01]  /*6470*/  IMAD.U32 R3, RZ, RZ, UR4 ;  /* 0x00000004ff037e24 */ /* 0x000fe2000f8e00ff */
[----:B------:R-:W-:Y:S01]  /*6480*/  ISETP.GE.AND P5, PT, R252, UR5, PT ;  /* 0x00000005fc007c0c */ /* 0x000fe2000bfa6270 */
[----:B------:R-:W-:Y:S01]  /*6490*/  @!P4 IMAD.MOV R70, RZ, RZ, -R70 ;  /* 0x000000ffff46c224 */ /* 0x000fe200078e0a46 */
[----:B------:R-:W-:Y:S01]  /*64a0*/  ISETP.GT.U32.AND P4, PT, R2, R40, PT ;  /* 0x000000280200720c */ /* 0x000fe20003f84070 */
[----:B------:R-:W-:Y:S01]  /*64b0*/  ULDC.64 UR4, c[0x0][0x218] ;  /* 0x0000860000047ab9 */ /* 0x000fe20000000a00 */
[----:B------:R-:W-:-:S02]  /*64c0*/  @!P3 IADD3 R38, R38, -R2, RZ ;  /* 0x800000022626b210 */ /* 0x000fc40007ffe0ff */
[----:B------:R-:W-:Y:S01]  /*64d0*/  ISETP.GE.AND P3, PT, R29, RZ, PT ;  /* 0x000000ff1d00720c */ /* 0x000fe20003f66270 */
[----:B------:R-:W-:Y:S01]  /*64e0*/  @!P0 IMAD.MOV R78, RZ, RZ, -R78 ;  /* 0x000000ffff4e8224 */ /* 0x000fe200078e0a4e */
[----:B------:R-:W-:Y:S02]  /*64f0*/  ISETP.GT.U32.AND P0, PT, R2, R48, PT ;  /* 0x000000300200720c */ /* 0x000fe40003f04070 */
[----:B------:R-:W-:Y:S01]  /*6500*/  @!P2 IADD3 R46, R46, -R2, RZ ;  /* 0x800000022e2ea210 */ /* 0x000fe20007ffe0ff */
[--C-:B------:R-:W-:Y:S01]  /*6510*/  @!P1 IMAD.IADD R42, R42, 0x1, -R2.reuse ;  /* 0x000000012a2a9824 */ /* 0x100fe200078e0a02 */
[----:B------:R-:W-:Y:S02]  /*6520*/  ISETP.GE.AND P2, PT, R27, RZ, PT ;  /* 0x000000ff1b00720c */ /* 0x000fe40003f46270 */
[----:B------:R-:W-:Y:S01]  /*6530*/  ISETP.GE.AND P1, PT, R31, RZ, PT ;  /* 0x000000ff1f00720c */ /* 0x000fe20003f26270 */
[----:B------:R-:W-:Y:S01]  /*6540*/  @!P4 IMAD.IADD R40, R40, 0x1, -R2 ;  /* 0x000000012828c824 */ /* 0x000fe200078e0a02 */
[----:B------:R-:W-:-:S02]  /*6550*/  ISETP.GE.AND P4, PT, R35, RZ, PT ;  /* 0x000000ff2300720c */ /* 0x000fc40003f86270 */
[----:B------:R-:W-:Y:S01]  /*6560*/  SEL R3, R3, RZ, !P5 ;  /* 0x000000ff03037207 */ /* 0x000fe20006800000 */
[----:B------:R-:W-:Y:S01]  /*6570*/  @!P3 IMAD.MOV R68, RZ, RZ, -R68 ;  /* 0x000000ffff44b224 */ /* 0x000fe200078e0a44 */
[----:B------:R-:W-:Y:S01]  /*6580*/  ISETP.GT.U32.AND P3, PT, R2, R38, PT ;  /* 0x000000260200720c */ /* 0x000fe20003f64070 */
[----:B------:R-:W-:Y:S01]  /*6590*/  @!P0 IMAD.IADD R48, R48, 0x1, -R2 ;  /* 0x0000000130308824 */ /* 0x000fe200078e0a02 */
[----:B------:R-:W-:Y:S02]  /*65a0*/  ISETP.GE.AND P0, PT, R25, RZ, PT ;  /* 0x000000ff1900720c */ /* 0x000fe40003f06270 */
[----:B------:R-:W-:Y:S01]  /*65b0*/  ISETP.GT.U32.AND P5, PT, R2, R44, PT ;  /* 0x0000002c0200720c */ /* 0x000fe20003fa4070 */
[----:B------:R-:W-:Y:S01]  /*65c0*/  @!P2 IMAD.MOV R66, RZ, RZ, -R66 ;  /* 0x000000ffff42a224 */ /* 0x000fe200078e0a42 */
[----:B------:R-:W-:Y:S01]  /*65d0*/  ISETP.GE.AND P2, PT, R67, RZ, PT ;  /* 0x000000ff4300720c */ /* 0x000fe20003f46270 */
[----:B------:R-:W-:Y:S01]  /*65e0*/  @!P1 IMAD.MOV R24, RZ, RZ, -R24 ;  /* 0x000000ffff189224 */ /* 0x000fe200078e0a18 */
[----:B------:R-:W-:Y:S01]  /*65f0*/  ISETP.GE.AND P1, PT, R65, RZ, PT ;  /* 0x000000ff4100720c */ /* 0x000fe20003f26270 */
[----:B------:R-:W-:Y:S01]  /*6600*/  @!P4 IMAD.MOV R62, RZ, RZ, -R62 ;  /* 0x000000ffff3ec224 */ /* 0x000fe200078e0a3e */
[----:B------:R-:W-:-:S02]  /*6610*/  ISETP.GE.AND P4, PT, R61, RZ, PT ;  /* 0x000000ff3d00720c */ /* 0x000fc40003f86270 */
[----:B------:R-:W-:Y:S01]  /*6620*/  ISETP.GE.AND P6, PT, R23, RZ, PT ;  /* 0x000000ff1700720c */ /* 0x000fe20003fc6270 */
[----:B------:R-:W-:Y:S01]  /*6630*/  @!P3 IMAD.IADD R38, R38, 0x1, -R2 ;  /* 0x000000012626b824 */ /* 0x000fe200078e0a02 */
[----:B------:R-:W-:Y:S01]  /*6640*/  ISETP.GE.AND P3, PT, R63, RZ, PT ;  /* 0x000000ff3f00720c */ /* 0x000fe20003f66270 */
[----:B------:R-:W-:Y:S01]  /*6650*/  @!P0 IMAD.MOV R64, RZ, RZ, -R64 ;  /* 0x000000ffff408224 */ /* 0x000fe200078e0a40 */
[----:B------:R-:W-:Y:S01]  /*6660*/  ISETP.GE.AND P0, PT, R69, RZ, PT ;  /* 0x000000ff4500720c */ /* 0x000fe20003f06270 */
[----:B------:R-:W-:Y:S01]  /*6670*/  @!P5 IMAD.IADD R44, R44, 0x1, -R2 ;  /* 0x000000012c2cd824 */ /* 0x000fe200078e0a02 */
[----:B------:R-:W-:Y:S01]  /*6680*/  ISETP.GE.AND P5, PT, R33, RZ, PT ;  /* 0x000000ff2100720c */ /* 0x000fe20003fa6270 */
[----:B------:R-:W-:Y:S01]  /*6690*/  @!P2 IMAD.MOV R58, RZ, RZ, -R58 ;  /* 0x000000ffff3aa224 */ /* 0x000fe200078e0a3a */
[----:B------:R-:W-:Y:S01]  /*66a0*/  ISETP.GE.AND P2, PT, R57, RZ, PT ;  /* 0x000000ff3900720c */ /* 0x000fe20003f46270 */
[----:B------:R-:W-:Y:S01]  /*66b0*/  @!P1 IMAD.MOV R56, RZ, RZ, -R56 ;  /* 0x000000ffff389224 */ /* 0x000fe200078e0a38 */
[----:B------:R-:W-:Y:S01]  /*66c0*/  ISETP.GE.AND P1, PT, R55, RZ, PT ;  /* 0x000000ff3700720c */ /* 0x000fe20003f26270 */
[----:B------:R-:W-:Y:S01]  /*66d0*/  @!P4 IMAD.MOV R52, RZ, RZ, -R52 ;  /* 0x000000ffff34c224 */ /* 0x000fe200078e0a34 */
[----:B------:R-:W-:Y:S01]  /*66e0*/  ISETP.GE.AND P4, PT, R51, RZ, PT ;  /* 0x000000ff3300720c */ /* 0x000fe20003f86270 */
[----:B------:R-:W-:Y:S01]  /*66f0*/  @!P6 IMAD.MOV R72, RZ, RZ, -R72 ;  /* 0x000000ffff48e224 */ /* 0x000fe200078e0a48 */
[----:B------:R-:W-:Y:S01]  /*6700*/  ISETP.NE.U32.AND P6, PT, R3, RZ, PT ;  /* 0x000000ff0300720c */ /* 0x000fe20003fc5070 */
[----:B------:R-:W-:Y:S01]  /*6710*/  @!P3 IMAD.MOV R54, RZ, RZ, -R54 ;  /* 0x000000ffff36b224 */ /* 0x000fe200078e0a36 */
[----:B------:R-:W-:Y:S01]  /*6720*/  ISETP.GE.AND P3, PT, R53, RZ, PT ;  /* 0x000000ff3500720c */ /* 0x000fe20003f66270 */
[----:B------:R-:W-:Y:S01]  /*6730*/  @!P0 IMAD.MOV R60, RZ, RZ, -R60 ;  /* 0x000000ffff3c8224 */ /* 0x000fe200078e0a3c */
[----:B------:R-:W-:Y:S01]  /*6740*/  ISETP.GE.AND P0, PT, R59, RZ, PT ;  /* 0x000000ff3b00720c */ /* 0x000fe20003f06270 */
[----:B------:R-:W2:Y:S01]  /*6750*/  LDC.64 R2, c[0x0][0x238] ;  /* 0x00008e00ff027b82 */ /* 0x000ea20000000a00 */
[----:B------:R-:W-:-:S02]  /*6760*/  @!P5 IADD3 R22, -R22, RZ, RZ ;  /* 0x000000ff1616d210 */ /* 0x000fc40007ffe1ff */
[----:B------:R-:W-:Y:S01]  /*6770*/  @!P2 IADD3 R48, -R48, RZ, RZ ;  /* 0x000000ff3030a210 */ /* 0x000fe20007ffe1ff */
[----:B------:R-:W-:Y:S01]  /*6780*/  @!P1 IMAD.MOV R46, RZ, RZ, -R46 ;  /* 0x000000ffff2e9224 */ /* 0x000fe200078e0a2e */
[----:B------:R-:W-:Y:S01]  /*6790*/  ISETP.GE.AND P2, PT, R49, RZ, PT ;  /* 0x000000ff3100720c */ /* 0x000fe20003f46270 */
[----:B------:R-:W-:Y:S01]  /*67a0*/  @!P4 IMAD.MOV R44, RZ, RZ, -R44 ;  /* 0x000000ffff2cc224 */ /* 0x000fe200078e0a2c */
[----:B------:R-:W-:Y:S02]  /*67b0*/  ISETP.GE.AND P1, PT, R47, RZ, PT ;  /* 0x000000ff2f00720c */ /* 0x000fe40003f26270 */
[----:B------:R-:W-:Y:S01]  /*67c0*/  ISETP.GE.AND P4, PT, R43, RZ, PT ;  /* 0x000000ff2b00720c */ /* 0x000fe20003f86270 */
[----:B------:R-:W-:Y:S01]  /*67d0*/  @!P3 IMAD.MOV R42, RZ, RZ, -R42 ;  /* 0x000000ffff2ab224 */ /* 0x000fe200078e0a2a */
[----:B------:R-:W-:Y:S01]  /*67e0*/  ISETP.GE.AND P3, PT, R45, RZ, PT ;  /* 0x000000ff2d00720c */ /* 0x000fe20003f66270 */
[----:B------:R-:W-:Y:S01]  /*67f0*/  @!P0 IMAD.MOV R50, RZ, RZ, -R50 ;  /* 0x000000ffff328224 */ /* 0x000fe200078e0a32 */
[----:B------:R-:W-:-:S02]  /*6800*/  ISETP.NE.AND P0, PT, R5, RZ, PT ;  /* 0x000000ff0500720c */ /* 0x000fc40003f05270 */
[----:B------:R-:W-:Y:S02]  /*6810*/  ISETP.GE.AND P5, PT, R41, RZ, PT ;  /* 0x000000ff2900720c */ /* 0x000fe40003fa6270 */
[----:B------:R-:W-:Y:S01]  /*6820*/  SEL R6, R229, R7, !P0 ;  /* 0x00000007e5067207 */ /* 0x000fe20004000000 */
[----:B------:R-:W-:Y:S01]  /*6830*/  @!P2 IMAD.MOV R40, RZ, RZ, -R40 ;  /* 0x000000ffff28a224 */ /* 0x000fe200078e0a28 */
[----:B------:R-:W-:Y:S01]  /*6840*/  ISETP.GE.AND P2, PT, R39, RZ, PT ;  /* 0x000000ff2700720c */ /* 0x000fe20003f46270 */
[----:B------:R-:W-:Y:S01]  /*6850*/  @!P1 IMAD.MOV R38, RZ, RZ, -R38 ;  /* 0x000000ffff269224 */ /* 0x000fe200078e0a26 */
[C---:B------:R-:W-:Y:S01]  /*6860*/  SEL R7, R229.reuse, R8, !P0 ;  /* 0x00000008e5077207 */ /* 0x040fe20004000000 */
[----:B------:R-:W-:Y:S01]  /*6870*/  @!P4 IMAD.MOV R36, RZ, RZ, -R36 ;  /* 0x000000ffff24c224 */ /* 0x000fe200078e0a24 */
[C---:B------:R-:W-:Y:S01]  /*6880*/  SEL R20, R229.reuse, R20, !P0 ;  /* 0x00000014e5147207 */ /* 0x040fe20004000000 */
[----:B------:R-:W-:Y:S01]  /*6890*/  @!P3 IMAD.MOV R231, RZ, RZ, -R231 ;  /* 0x000000ffffe7b224 */ /* 0x000fe200078e0ae7 */
[C---:B------:R-:W-:Y:S01]  /*68a0*/  SEL R18, R229.reuse, R18, !P0 ;  /* 0x00000012e5127207 */ /* 0x040fe20004000000 */
[----:B--2---:R-:W-:Y:S01]  /*68b0*/  IMAD R3, R252, R3, RZ ;  /* 0x00000003fc037224 */ /* 0x004fe200078e02ff */
[C---:B------:R-:W-:Y:S01]  /*68c0*/  SEL R16, R229.reuse, R16, !P0 ;  /* 0x00000010e5107207 */ /* 0x040fe20004000000 */
[----:B------:R-:W-:Y:S01]  /*68d0*/  IMAD R6, R6, UR27, RZ ;  /* 0x0000001b06067c24 */ /* 0x000fe2000f8e02ff */
[----:B------:R-:W-:Y:S01]  /*68e0*/  SEL R14, R229, R14, !P0 ;  /* 0x0000000ee50e7207 */ /* 0x000fe20004000000 */
[----:B------:R-:W-:Y:S01]  /*68f0*/  IMAD R7, R7, UR25, RZ ;  /* 0x0000001907077c24 */ /* 0x000fe2000f8e02ff */
[C---:B------:R-:W-:Y:S01]  /*6900*/  SEL R12, R229.reuse, R12, !P0 ;  /* 0x0000000ce50c7207 */ /* 0x040fe20004000000 */
[----:B------:R-:W-:Y:S01]  /*6910*/  @!P2 IMAD.MOV R32, RZ, RZ, -R32 ;  /* 0x000000ffff20a224 */ /* 0x000fe200078e0a20 */
[C---:B------:R-:W-:Y:S01]  /*6920*/  SEL R10, R229.reuse, R10, !P0 ;  /* 0x0000000ae50a7207 */ /* 0x040fe20004000000 */
[----:B------:R-:W-:Y:S01]  /*6930*/  IMAD R20, R20, UR28, RZ ;  /* 0x0000001c14147c24 */ /* 0x000fe2000f8e02ff */
        /* <DEDUP_REMOVED lines=12> */
[----:B------:R-:W-:Y:S01]  /*6a00*/  SEL R205, R229, R152, !P0 ;  /* 0x00000098e5cd7207 */ /* 0x000fe20004000000 */
        /* <DEDUP_REMOVED lines=21> */
[C---:B------:R-:W-:Y:S01]  /*6b60*/  SEL R25, R229.reuse, R182, !P0 ;  /* 0x000000b6e5197207 */ /* 0x040fe20004000000 */
[----:B------:R-:W-:Y:S01]  /*6b70*/  ULDC UR25, c[0x0][0x240] ;  /* 0x0000900000197ab9 */ /* 0x000fe20000000800 */
        /* <DEDUP_REMOVED lines=20> */
[----:B-1----:R-:W-:Y:S01]  /*6cc0*/  SEL R47, R229, R204, !P0 ;  /* 0x000000cce52f7207 */ /* 0x002fe20004000000 */
        /* <DEDUP_REMOVED lines=49> */
[C---:B------:R-:W-:Y:S01]  /*6fe0*/  SEL R97, R229.reuse, R97, !P0 ;  /* 0x00000061e5617207 */ /* 0x040fe20004000000 */
[----:B------:R-:W-:Y:S01]  /*6ff0*/  ULDC UR25, c[0x0][0x240] ;  /* 0x0000900000197ab9 */ /* 0x000fe20000000800 */
        /* <DEDUP_REMOVED lines=132> */
[----:B------:R-:W-:Y:S01]  /*7840*/  ISETP.GE.AND P4, PT, R233, RZ, PT ;  /* 0x000000ffe900720c */ /* 0x000fe20003f86270 */
[----:B------:R-:W-:Y:S01]  /*7850*/  IMAD R151, R151, UR57, RZ ;  /* 0x0000003997977c24 */ /* 0x000fe2000f8e02ff */
[----:B------:R-:W-:Y:S01]  /*7860*/  ISETP.GE.AND P0, PT, R241, RZ, PT ;  /* 0x000000fff100720c */ /* 0x000fe20003f06270 */
[----:B------:R-:W-:Y:S01]  /*7870*/  IMAD R153, R153, UR58, RZ ;  /* 0x0000003a99997c24 */ /* 0x000fe2000f8e02ff */
[----:B------:R-:W-:Y:S01]  /*7880*/  ISETP.GE.AND P1, PT, R237, RZ, PT ;  /* 0x000000ffed00720c */ /* 0x000fe20003f26270 */
[----:B------:R-:W-:Y:S01]  /*7890*/  IMAD R155, R155, UR59, RZ ;  /* 0x0000003b9b9b7c24 */ /* 0x000fe2000f8e02ff */
[----:B------:R-:W-:Y:S01]  /*78a0*/  ISETP.GE.AND P3, PT, R235, RZ, PT ;  /* 0x000000ffeb00720c */ /* 0x000fe20003f66270 */
[----:B------:R-:W-:Y:S01]  /*78b0*/  IMAD R157, R157, UR60, RZ ;  /* 0x0000003c9d9d7c24 */ /* 0x000fe2000f8e02ff */
[----:B------:R-:W-:Y:S01]  /*78c0*/  ISETP.NE.AND P2, PT, R4, RZ, PT ;  /* 0x000000ff0400720c */ /* 0x000fe20003f45270 */
[----:B------:R-:W-:Y:S01]  /*78d0*/  ULDC UR61, c[0x0][0x240] ;  /* 0x00009000003d7ab9 */ /* 0x000fe20000000800 */
[----:B------:R-:W-:Y:S01]  /*78e0*/  LOP3.LUT R4, RZ, R4, RZ, 0x33, !PT ;  /* 0x00000004ff047212 */ /* 0x000fe200078e33ff */
[----:B------:R-:W-:Y:S01]  /*78f0*/  ULDC UR6, c[0x0][0x240] ;  /* 0x0000900000067ab9 */ /* 0x000fe20000000800 */
[----:B------:R-:W-:Y:S01]  /*7900*/  @!P5 IADD3 R34, -R34, RZ, RZ ;  /* 0x000000ff2222d210 */ /* 0x000fe20007ffe1ff */
[----:B------:R-:W-:Y:S01]  /*7910*/  @!P4 IMAD.MOV R0, RZ, RZ, -R0 ;  /* 0x000000ffff00c224 */ /* 0x000fe200078e0a00 */
[C---:B------:R-:W-:Y:S01]  /*7920*/  SEL R231, R4.reuse, R231, !P2 ;  /* 0x000000e704e77207 */ /* 0x040fe20005000000 */
[----:B------:R-:W-:Y:S01]  /*7930*/  @!P0 IMAD.MOV R30, RZ, RZ, -R30 ;  /* 0x000000ffff1e8224 */ /* 0x000fe200078e0a1e */
[C---:B------:R-:W-:Y:S01]  /*7940*/  SEL R230, R4.reuse, R36, !P2 ;  /* 0x0000002404e67207 */ /* 0x040fe20005000000 */
[----:B------:R-:W-:Y:S01]  /*7950*/  @!P1 IMAD.MOV R28, RZ, RZ, -R28 ;  /* 0x000000ffff1c9224 */ /* 0x000fe200078e0a1c */
[----:B------:R-:W-:Y:S01]  /*7960*/  LEA R228, P0, R3, UR4, 0x2 ;  /* 0x0000000403e47c11 */ /* 0x000fe2000f8010ff */
[----:B------:R-:W-:Y:S01]  /*7970*/  @!P3 IMAD.MOV R26, RZ, RZ, -R26 ;  /* 0x000000ffff1ab224 */ /* 0x000fe200078e0a1a */
[C---:B------:R-:W-:Y:S01]  /*7980*/  SEL R235, R4.reuse, R0, !P2 ;  /* 0x0000000004eb7207 */ /* 0x040fe20005000000 */
[----:B------:R1:W-:Y:S01]  /*7990*/  STL.64 [R1+0x2ef0], R230 ;  /* 0x002ef0e601007387 */ /* 0x0003e20000100a00 */
[C---:B------:R-:W-:Y:S01]  /*79a0*/  SEL R232, R4.reuse, R34, !P2 ;  /* 0x0000002204e87207 */ /* 0x040fe20005000000 */
[----:B------:R-:W-:Y:S01]  /*79b0*/  ULDC UR4, c[0x0][0x240] ;  /* 0x0000900000047ab9 */ /* 0x000fe20000000800 */
[----:B------:R-:W-:Y:S01]  /*79c0*/  SEL R233, R4, R32, !P2 ;  /* 0x0000002004e97207 */ /* 0x000fe20005000000 */
[----:B------:R-:W-:Y:S01]  /*79d0*/  IMAD R47, R47, UR4, RZ ;  /* 0x000000042f2f7c24 */ /* 0x000fe2000f8e02ff */
[----:B------:R-:W-:Y:S01]  /*79e0*/  LEA.HI.X.SX32 R0, R3, UR5, 0x2, P0 ;  /* 0x0000000503007c11 */ /* 0x000fe200080f16ff */
[----:B------:R-:W-:Y:S01]  /*79f0*/  IMAD R3, R22, UR26, RZ ;  /* 0x0000001a16037c24 */ /* 0x000fe2000f8e02ff */
[C---:B------:R-:W-:Y:S01]  /*7a00*/  SEL R241, R4.reuse, R28, !P2 ;  /* 0x0000001c04f17207 */ /* 0x040fe20005000000 */
[----:B------:R2:W-:Y:S01]  /*7a10*/  STL.64 [R1+0x2ef8], R232 ;  /* 0x002ef8e801007387 */ /* 0x0005e20000100a00 */
[C---:B------:R-:W-:Y:S01]  /*7a20*/  SEL R243, R4.reuse, R26, !P2 ;  /* 0x0000001a04f37207 */ /* 0x040fe20005000000 */
[----:B------:R-:W-:Y:S01]  /*7a30*/  ULDC UR5, c[0x0][0x240] ;  /* 0x0000900000057ab9 */ /* 0x000fe20000000800 */
[----:B------:R-:W-:Y:S01]  /*7a40*/  SEL R234, R4, R30, !P2 ;  /* 0x0000001e04ea7207 */ /* 0x000fe20005000000 */
[----:B------:R-:W-:Y:S01]  /*7a50*/  STL [R1+0x2f14], R233 ;  /* 0x002f14e901007387 */ /* 0x000fe20000100800 */
[-C--:B-1----:R-:W-:Y:S01]  /*7a60*/  LEA R230, P0, R6, R228.reuse, 0x2 ;  /* 0x000000e406e67211 */ /* 0x082fe200078010ff */
[----:B------:R-:W-:Y:S01]  /*7a70*/  IMAD R4, R24, UR25, RZ ;  /* 0x0000001918047c24 */ /* 0x000fe2000f8e02ff */
[----:B------:R-:W-:Y:S01]  /*7a80*/  LEA R242, P2, R16, R228, 0x2 ;  /* 0x000000e410f27211 */ /* 0x000fe200078410ff */
[----:B------:R1:W-:Y:S01]  /*7a90*/  STL [R1+0x2f00], R241 ;  /* 0x002f00f101007387 */ /* 0x0003e20000100800 */
[----:B------:R-:W-:Y:S01]  /*7aa0*/  LEA.HI.X.SX32 R231, R6, R0, 0x2, P0 ;  /* 0x0000000006e77211 */ /* 0x000fe200000f16ff */
[----:B------:R-:W-:Y:S01]  /*7ab0*/  IMAD R49, R49, UR5, RZ ;  /* 0x0000000531317c24 */ /* 0x000fe2000f8e02ff */
[CC--:B------:R-:W-:Y:S01]  /*7ac0*/  LEA R6, P4, R7.reuse, R228.reuse, 0x2 ;  /* 0x000000e407067211 */ /* 0x0c0fe200078810ff */
[----:B------:R3:W-:Y:S01]  /*7ad0*/  STL [R1+0x2f04], R243 ;  /* 0x002f04f301007387 */ /* 0x0007e20000100800 */
[----:B------:R-:W-:Y:S01]  /*7ae0*/  LEA R204, P0, R20, R228, 0x2 ;  /* 0x000000e414cc7211 */ /* 0x000fe200078010ff */
[----:B------:R-:W-:Y:S01]  /*7af0*/  ULDC UR4, c[0x0][0x240] ;  /* 0x0000900000047ab9 */ /* 0x000fe20000000800 */
[----:B------:R-:W-:Y:S01]  /*7b00*/  LEA.HI.X.SX32 R7, R7, R0, 0x2, P4 ;  /* 0x0000000007077211 */ /* 0x000fe200020f16ff */
[----:B------:R4:W-:Y:S01]  /*7b10*/  STL.64 [R1+0x2f08], R234 ;  /* 0x002f08ea01007387 */ /* 0x0009e20000100a00 */
[-C--:B------:R-:W-:Y:S01]  /*7b20*/  LEA R240, P3, R14, R228.reuse, 0x2 ;  /* 0x000000e40ef07211 */ /* 0x080fe200078610ff */
[----:B------:R-:W-:Y:S01]  /*7b30*/  ULDC UR5, c[0x0][0x240] ;  /* 0x0000900000057ab9 */ /* 0x000fe20000000800 */
[----:B--2---:R-:W-:Y:S01]  /*7b40*/  LEA R232, P5, R10, R228, 0x2 ;  /* 0x000000e40ae87211 */ /* 0x004fe200078a10ff */
[----:B------:R2:W-:Y:S01]  /*7b50*/  STL [R1+0x2f10], R205 ;  /* 0x002f10cd01007387 */ /* 0x0005e20000100800 */
[-C--:B-1----:R-:W-:Y:S01]  /*7b60*/  LEA.HI.X.SX32 R241, R14, R0.reuse, 0x2, P3 ;  /* 0x000000000ef17211 */ /* 0x082fe200018f16ff */
[----:B------:R-:W-:Y:S01]  /*7b70*/  ULDC UR8, c[0x0][0x240] ;  /* 0x0000900000087ab9 */ /* 0x000fe20000000800 */
[-C--:B---3--:R-:W-:Y:S01]  /*7b80*/  LEA.HI.X.SX32 R243, R16, R0.reuse, 0x2, P2 ;  /* 0x0000000010f37211 */ /* 0x088fe200010f16ff */
[----:B------:R1:W-:Y:S01]  /*7b90*/  STL.64 [R1+0x78], R230 ;  /* 0x000078e601007387 */ /* 0x0003e20000100a00 */
[----:B------:R-:W-:Y:S01]  /*7ba0*/  LEA.HI.X.SX32 R233, R10, R0, 0x2, P5 ;  /* 0x000000000ae97211 */ /* 0x000fe200028f16ff */
[----:B------:R-:W-:Y:S01]  /*7bb0*/  ULDC UR9, c[0x0][0x240] ;  /* 0x0000900000097ab9 */ /* 0x000fe20000000800 */
[----:B------:R-:W-:Y:S01]  /*7bc0*/  IMAD R159, R159, UR61, RZ ;  /* 0x0000003d9f9f7c24 */ /* 0x000fe2000f8e02ff */
[----:B----4-:R-:W-:Y:S01]  /*7bd0*/  LEA R234, P1, R18, R228, 0x2 ;  /* 0x000000e412ea7211 */ /* 0x010fe200078210ff */
[----:B------:R-:W-:Y:S01]  /*7be0*/  STL.64 [R1+0x2ea0], R6 ;  /* 0x002ea00601007387 */ /* 0x000fe20000100a00 */
[-C--:B--2---:R-:W-:Y:S01]  /*7bf0*/  LEA.HI.X.SX32 R205, R20, R0.reuse, 0x2, P0 ;  /* 0x0000000014cd7211 */ /* 0x084fe200000f16ff */
[----:B------:R-:W-:Y:S01]  /*7c00*/  IMAD R161, R161, UR4, RZ ;  /* 0x00000004a1a17c24 */ /* 0x000fe2000f8e02ff */
[----:B------:R-:W-:Y:S01]  /*7c10*/  LEA.HI.X.SX32 R235, R18, R0, 0x2, P1 ;  /* 0x0000000012eb7211 */ /* 0x000fe200008f16ff */
[----:B------:R-:W-:Y:S01]  /*7c20*/  IMAD R163, R163, UR5, RZ ;  /* 0x00000005a3a37c24 */ /* 0x000fe2000f8e02ff */
[----:B------:R-:W-:Y:S01]  /*7c30*/  ULDC UR10, c[0x0][0x240] ;  /* 0x00009000000a7ab9 */ /* 0x000fe20000000800 */
[----:B------:R2:W-:Y:S01]  /*7c40*/  STL.64 [R1+0x70], R204 ;  /* 0x000070cc01007387 */ /* 0x0005e20000100a00 */
[C---:B-1----:R-:W-:Y:S01]  /*7c50*/  LEA R230, P4, R12.reuse, R228, 0x2 ;  /* 0x000000e40ce67211 */ /* 0x042fe200078810ff */
[----:B------:R-:W-:Y:S01]  /*7c60*/  IMAD R165, R165, UR6, RZ ;  /* 0x00000006a5a57c24 */ /* 0x000fe2000f8e02ff */
[----:B------:R-:W-:Y:S01]  /*7c70*/  ULDC UR11, c[0x0][0x240] ;  /* 0x00009000000b7ab9 */ /* 0x000fe20000000800 */
[----:B------:R1:W-:Y:S01]  /*7c80*/  STL.64 [R1+0x68], R234 ;  /* 0x000068ea01007387 */ /* 0x0003e20000100a00 */
[----:B------:R-:W-:Y:S01]  /*7c90*/  LEA.HI.X.SX32 R231, R12, R0, 0x2, P4 ;  /* 0x000000000ce77211 */ /* 0x000fe200020f16ff */
[----:B------:R-:W-:Y:S01]  /*7ca0*/  IMAD R167, R167, UR8, RZ ;  /* 0x00000008a7a77c24 */ /* 0x000fe2000f8e02ff */
[----:B------:R-:W-:Y:S01]  /*7cb0*/  ULDC UR12, c[0x0][0x240] ;  /* 0x00009000000c7ab9 */ /* 0x000fe20000000800 */
[----:B------:R3:W-:Y:S01]  /*7cc0*/  STL.64 [R1+0x60], R242 ;  /* 0x000060f201007387 */ /* 0x0007e20000100a00 */
[----:B------:R-:W-:Y:S01]  /*7cd0*/  IMAD R169, R169, UR9, RZ ;  /* 0x00000009a9a97c24 */ /* 0x000fe2000f8e02ff */
[----:B------:R-:W-:Y:S01]  /*7ce0*/  ULDC UR13, c[0x0][0x240] ;  /* 0x00009000000d7ab9 */ /* 0x000fe20000000800 */
[----:B------:R-:W-:Y:S01]  /*7cf0*/  ULDC UR14, c[0x0][0x240] ;  /* 0x00009000000e7ab9 */ /* 0x000fe20000000800 */
[C---:B--2---:R-:W-:Y:S01]  /*7d00*/  LEA R204, P0, R8.reuse, R228, 0x2 ;  /* 0x000000e408cc7211 */ /* 0x044fe200078010ff */
[----:B------:R2:W-:Y:S01]  /*7d10*/  STL.64 [R1+0x58], R240 ;  /* 0x000058f001007387 */ /* 0x0005e20000100a00 */
[----:B------:R-:W-:Y:S01]  /*7d20*/  ULDC UR15, c[0x0][0x240] ;  /* 0x00009000000f7ab9 */ /* 0x000fe20000000800 */
[----:B------:R-:W-:Y:S01]  /*7d30*/  IMAD R171, R171, UR10, RZ ;  /* 0x0000000aabab7c24 */ /* 0x000fe2000f8e02ff */
[----:B------:R-:W-:Y:S01]  /*7d40*/  LEA.HI.X.SX32 R205, R8, R0, 0x2, P0 ;  /* 0x0000000008cd7211 */ /* 0x000fe200000f16ff */
[----:B------:R4:W-:Y:S01]  /*7d50*/  STL.64 [R1+0x50], R230 ;  /* 0x000050e601007387 */ /* 0x0009e20000100a00 */
[-C--:B-1----:R-:W-:Y:S01]  /*7d60*/  LEA R234, P1, R251, R228.reuse, 0x2 ;  /* 0x000000e4fbea7211 */ /* 0x082fe200078210ff */
[----:B------:R-:W-:Y:S01]  /*7d70*/  IMAD R173, R173, UR11, RZ ;  /* 0x0000000badad7c24 */ /* 0x000fe2000f8e02ff */
[----:B---3--:R-:W-:Y:S01]  /*7d80*/  LEA R242, P2, R249, R228, 0x2 ;  /* 0x000000e4f9f27211 */ /* 0x008fe200078410ff */
[----:B------:R1:W-:Y:S01]  /*7d90*/  STL.64 [R1+0x48], R232 ;  /* 0x000048e801007387 */ /* 0x0003e20000100a00 */
[----:B------:R-:W-:Y:S01]  /*7da0*/  IMAD R175, R175, UR12, RZ ;  /* 0x0000000cafaf7c24 */ /* 0x000fe2000f8e02ff */
[----:B------:R-:W-:Y:S01]  /*7db0*/  ULDC UR16, c[0x0][0x240] ;  /* 0x0000900000107ab9 */ /* 0x000fe20000000800 */
[----:B------:R-:W-:Y:S01]  /*7dc0*/  LEA.HI.X.SX32 R235, R251, R0, 0x2, P1 ;  /* 0x00000000fbeb7211 */ /* 0x000fe200008f16ff */
[----:B------:R-:W-:Y:S01]  /*7dd0*/  IMAD R177, R177, UR13, RZ ;  /* 0x0000000db1b17c24 */ /* 0x000fe2000f8e02ff */
[----:B--2---:R-:W-:Y:S01]  /*7de0*/  LEA R240, P3, R247, R228, 0x2 ;  /* 0x000000e4f7f07211 */ /* 0x004fe200078610ff */
[----:B------:R-:W-:Y:S01]  /*7df0*/  IMAD R179, R179, UR14, RZ ;  /* 0x0000000eb3b37c24 */ /* 0x000fe2000f8e02ff */
[----:B------:R-:W-:Y:S01]  /*7e00*/  LEA.HI.X.SX32 R243, R249, R0, 0x2, P2 ;  /* 0x00000000f9f37211 */ /* 0x000fe200010f16ff */
[----:B------:R-:W-:Y:S01]  /*7e10*/  IMAD R181, R181, UR15, RZ ;  /* 0x0000000fb5b57c24 */ /* 0x000fe2000f8e02ff */
[-C--:B----4-:R-:W-:Y:S01]  /*7e20*/  LEA R230, P4, R245, R228.reuse, 0x2 ;  /* 0x000000e4f5e67211 */ /* 0x090fe200078810ff */
[----:B------:R-:W-:Y:S01]  /*7e30*/  ULDC UR17, c[0x0][0x240] ;  /* 0x0000900000117ab9 */ /* 0x000fe20000000800 */
[----:B------:R-:W-:Y:S01]  /*7e40*/  ULDC UR18, c[0x0][0x240] ;  /* 0x0000900000127ab9 */ /* 0x000fe20000000800 */
[----:B-1----:R-:W2:Y:S01]  /*7e50*/  LDL.LU R233, [R1+0x2f14] ;  /* 0x002f140001e97983 */ /* 0x002ea20000300800 */
[----:B------:R-:W-:Y:S01]  /*7e60*/  LEA R232, P5, R239, R228, 0x2 ;  /* 0x000000e4efe87211 */ /* 0x000fe200078a10ff */
[----:B------:R-:W-:Y:S01]  /*7e70*/  ULDC UR19, c[0x0][0x240] ;  /* 0x0000900000137ab9 */ /* 0x000fe20000000800 */
[-C--:B------:R-:W-:Y:S01]  /*7e80*/  LEA.HI.X.SX32 R241, R247, R0.reuse, 0x2, P3 ;  /* 0x00000000f7f17211 */ /* 0x080fe200018f16ff */
[----:B------:R1:W-:Y:S01]  /*7e90*/  STL.64 [R1+0x40], R204 ;  /* 0x000040cc01007387 */ /* 0x0003e20000100a00 */
[----:B------:R-:W-:Y:S01]  /*7ea0*/  LEA.HI.X.SX32 R231, R245, R0, 0x2, P4 ;  /* 0x00000000f5e77211 */ /* 0x000fe200020f16ff */
[----:B------:R-:W-:Y:S01]  /*7eb0*/  IMAD.MOV.U32 R246, RZ, RZ, R232 ;  /* 0x000000fffff67224 */ /* 0x000fe200078e00e8 */
[-C--:B------:R-:W-:Y:S01]  /*7ec0*/  LEA R250, P1, R203, R228.reuse, 0x2 ;  /* 0x000000e4cbfa7211 */ /* 0x080fe200078210ff */
[----:B------:R-:W-:Y:S01]  /*7ed0*/  IMAD.MOV.U32 R249, RZ, RZ, R7 ;  /* 0x000000fffff97224 */ /* 0x000fe200078e0007 */
[----:B------:R-:W-:Y:S01]  /*7ee0*/  ULDC UR20, c[0x0][0x240] ;  /* 0x0000900000147ab9 */ /* 0x000fe20000000800 */
[----:B------:R-:W-:Y:S01]  /*7ef0*/  ULDC UR21, c[0x0][0x240] ;  /* 0x0000900000157ab9 */ /* 0x000fe20000000800 */
[----:B------:R-:W-:Y:S01]  /*7f00*/  IMAD R183, R183, UR16, RZ ;  /* 0x00000010b7b77c24 */ /* 0x000fe2000f8e02ff */
[----:B------:R-:W-:Y:S01]  /*7f10*/  ULDC UR22, c[0x0][0x240] ;  /* 0x0000900000167ab9 */ /* 0x000fe20000000800 */
[----:B------:R-:W-:Y:S01]  /*7f20*/  IMAD R185, R185, UR17, RZ ;  /* 0x00000011b9b97c24 */ /* 0x000fe2000f8e02ff */
[----:B------:R-:W-:Y:S01]  /*7f30*/  ULDC UR23, c[0x0][0x240] ;  /* 0x0000900000177ab9 */ /* 0x000fe20000000800 */
[----:B------:R-:W-:Y:S01]  /*7f40*/  IMAD R187, R187, UR18, RZ ;  /* 0x00000012bbbb7c24 */ /* 0x000fe2000f8e02ff */
[----:B-1----:R-:W3:Y:S01]  /*7f50*/  LDL.LU R205, [R1+0x2f10] ;  /* 0x002f100001cd7983 */ /* 0x002ee20000300800 */
[-C--:B------:R-:W-:Y:S01]  /*7f60*/  LEA R8, P3, R9, R228.reuse, 0x2 ;  /* 0x000000e409087211 */ /* 0x080fe200078610ff */
[----:B------:R-:W-:Y:S01]  /*7f70*/  IMAD R189, R189, UR19, RZ ;  /* 0x00000013bdbd7c24 */ /* 0x000fe2000f8e02ff */
[----:B------:R-:W-:Y:S01]  /*7f80*/  LEA R10, P4, R11, R228, 0x2 ;  /* 0x000000e40b0a7211 */ /* 0x000fe200078810ff */
[----:B------:R1:W-:Y:S01]  /*7f90*/  STL.64 [R1+0x38], R234 ;  /* 0x000038ea01007387 */ /* 0x0003e20000100a00 */
[-C--:B------:R-:W-:Y:S01]  /*7fa0*/  LEA.HI.X.SX32 R251, R203, R0.reuse, 0x2, P1 ;  /* 0x00000000cbfb7211 */ /* 0x080fe200008f16ff */
[----:B------:R-:W-:Y:S01]  /*7fb0*/  IMAD R191, R191, UR20, RZ ;  /* 0x00000014bfbf7c24 */ /* 0x000fe2000f8e02ff */
[----:B------:R-:W-:Y:S01]  /*7fc0*/  ULDC UR24, c[0x0][0x240] ;  /* 0x0000900000187ab9 */ /* 0x000fe20000000800 */
[----:B------:R-:W-:Y:S01]  /*7fd0*/  IMAD R193, R193, UR21, RZ ;  /* 0x00000015c1c17c24 */ /* 0x000fe2000f8e02ff */
[----:B------:R-:W-:Y:S01]  /*7fe0*/  ULDC UR27, c[0x0][0x240] ;  /* 0x00009000001b7ab9 */ /* 0x000fe20000000800 */
[----:B------:R-:W-:Y:S01]  /*7ff0*/  IMAD R195, R195, UR22, RZ ;  /* 0x00000016c3c37c24 */ /* 0x000fe2000f8e02ff */
[----:B------:R-:W-:Y:S01]  /*8000*/  ULDC UR28, c[0x0][0x240] ;  /* 0x00009000001c7ab9 */ /* 0x000fe20000000800 */
[----:B------:R-:W-:Y:S01]  /*8010*/  IMAD R197, R197, UR23, RZ ;  /* 0x00000017c5c57c24 */ /* 0x000fe2000f8e02ff */
[----:B------:R-:W-:Y:S01]  /*8020*/  ULDC UR29, c[0x0][0x240] ;  /* 0x00009000001d7ab9 */ /* 0x000fe20000000800 */
[----:B------:R-:W-:Y:S01]  /*8030*/  ULDC UR30, c[0x0][0x240] ;  /* 0x00009000001e7ab9 */ /* 0x000fe20000000800 */
[----:B------:R-:W-:Y:S01]  /*8040*/  ULDC UR31, c[0x0][0x240] ;  /* 0x00009000001f7ab9 */ /* 0x000fe20000000800 */
[----:B-1----:R-:W4:Y:S01]  /*8050*/  LDL.LU.64 R234, [R1+0x2f08] ;  /* 0x002f080001ea7983 */ /* 0x002f220000300a00 */
[-C--:B------:R-:W-:Y:S01]  /*8060*/  LEA.HI.X.SX32 R9, R9, R0.reuse, 0x2, P3 ;  /* 0x0000000009097211 */ /* 0x080fe200018f16ff */
[----:B------:R-:W-:Y:S01]  /*8070*/  IMAD R199, R199, UR24, RZ ;  /* 0x00000018c7c77c24 */ /* 0x000fe2000f8e02ff */
[----:B------:R-:W-:Y:S01]  /*8080*/  ULDC UR32, c[0x0][0x240] ;  /* 0x0000900000207ab9 */ /* 0x000fe20000000800 */
[----:B------:R-:W-:Y:S01]  /*8090*/  STL [R1+0x18], R232 ;  /* 0x000018e801007387 */ /* 0x000fe20000100800 */
[----:B------:R-:W-:Y:S01]  /*80a0*/  LEA.HI.X.SX32 R11, R11, R0, 0x2, P4 ;  /* 0x000000000b0b7211 */ /* 0x000fe200020f16ff */
[----:B------:R-:W-:Y:S01]  /*80b0*/  IMAD R5, R5, UR27, RZ ;  /* 0x0000001b05057c24 */ /* 0x000fe2000f8e02ff */
[-C--:B------:R-:W-:Y:S01]  /*80c0*/  LEA R16, P1, R17, R228.reuse, 0x2 ;  /* 0x000000e411107211 */ /* 0x080fe200078210ff */
[----:B------:R-:W1:Y:S01]  /*80d0*/  LDC R238, c[0x0][0x230] ;  /* 0x00008c00ffee7b82 */ /* 0x000e620000000800 */
[-C--:B------:R-:W-:Y:S01]  /*80e0*/  LEA R20, P3, R21, R228.reuse, 0x2 ;  /* 0x000000e415147211 */ /* 0x080fe200078610ff */
[----:B------:R-:W-:Y:S01]  /*80f0*/  ULDC UR33, c[0x0][0x240] ;  /* 0x0000900000217ab9 */ /* 0x000fe20000000800 */
[----:B------:R-:W-:Y:S01]  /*8100*/  LEA R22, P4, R23, R228, 0x2 ;  /* 0x000000e417167211 */ /* 0x000fe200078810ff */
[----:B------:R-:W-:Y:S01]  /*8110*/  IMAD R207, R207, UR28, RZ ;  /* 0x0000001ccfcf7c24 */ /* 0x000fe2000f8e02ff */
[-C--:B------:R-:W-:Y:S01]  /*8120*/  LEA.HI.X.SX32 R17, R17, R0.reuse, 0x2, P1 ;  /* 0x0000000011117211 */ /* 0x080fe200008f16ff */
[----:B------:R-:W-:Y:S01]  /*8130*/  IMAD R209, R209, UR29, RZ ;  /* 0x0000001dd1d17c24 */ /* 0x000fe2000f8e02ff */
[-C--:B------:R-:W-:Y:S01]  /*8140*/  LEA.HI.X.SX32 R21, R21, R0.reuse, 0x2, P3 ;  /* 0x0000000015157211 */ /* 0x080fe200018f16ff */
[----:B------:R-:W1:Y:S01]  /*8150*/  LDC R236, c[0x0][0x230] ;  /* 0x00008c00ffec7b82 */ /* 0x000e620000000800 */
[----:B------:R-:W-:Y:S01]  /*8160*/  LEA.HI.X.SX32 R23, R23, R0, 0x2, P4 ;  /* 0x0000000017177211 */ /* 0x000fe200020f16ff */
[----:B------:R-:W-:Y:S01]  /*8170*/  IMAD R211, R211, UR30, RZ ;  /* 0x0000001ed3d37c24 */ /* 0x000fe2000f8e02ff */
[-C--:B------:R-:W-:Y:S01]  /*8180*/  LEA R28, P1, R29, R228.reuse, 0x2 ;  /* 0x000000e41d1c7211 */ /* 0x080fe200078210ff */
[----:B------:R-:W-:Y:S01]  /*8190*/  IMAD R213, R213, UR31, RZ ;  /* 0x0000001fd5d57c24 */ /* 0x000fe2000f8e02ff */
[-C--:B------:R-:W-:Y:S01]  /*81a0*/  LEA R32, P3, R33, R228.reuse, 0x2 ;  /* 0x000000e421207211 */ /* 0x080fe200078610ff */
[----:B------:R-:W-:Y:S01]  /*81b0*/  IMAD R215, R215, UR32, RZ ;  /* 0x00000020d7d77c24 */ /* 0x000fe2000f8e02ff */
[----:B------:R-:W-:Y:S01]  /*81c0*/  LEA R34, P4, R35, R228, 0x2 ;  /* 0x000000e423227211 */ /* 0x000fe200078810ff */
[----:B------:R-:W-:Y:S01]  /*81d0*/  IMAD R217, R217, UR33, RZ ;  /* 0x00000021d9d97c24 */ /* 0x000fe2000f8e02ff */
[-C--:B------:R-:W-:Y:S01]  /*81e0*/  LEA.HI.X.SX32 R29, R29, R0.reuse, 0x2, P1 ;  /* 0x000000001d1d7211 */ /* 0x080fe200008f16ff */
[----:B------:R-:W1:Y:S01]  /*81f0*/  LDC R237, c[0x0][0x230] ;  /* 0x00008c00ffed7b82 */ /* 0x000e620000000800 */
[-C--:B------:R-:W-:Y:S01]  /*8200*/  LEA.HI.X.SX32 R33, R33, R0.reuse, 0x2, P3 ;  /* 0x0000000021217211 */ /* 0x080fe200018f16ff */
[----:B------:R-:W-:Y:S01]  /*8210*/  ULDC UR34, c[0x0][0x240] ;  /* 0x0000900000227ab9 */ /* 0x000fe20000000800 */
[----:B------:R-:W-:Y:S01]  /*8220*/  LEA.HI.X.SX32 R35, R35, R0, 0x2, P4 ;  /* 0x0000000023237211 */ /* 0x000fe200020f16ff */
[----:B------:R-:W-:Y:S01]  /*8230*/  ULDC UR35, c[0x0][0x240] ;  /* 0x0000900000237ab9 */ /* 0x000fe20000000800 */
[-C--:B------:R-:W-:Y:S01]  /*8240*/  LEA R40, P1, R41, R228.reuse, 0x2 ;  /* 0x000000e429287211 */ /* 0x080fe200078210ff */
[----:B------:R-:W-:Y:S01]  /*8250*/  ULDC UR36, c[0x0][0x240] ;  /* 0x0000900000247ab9 */ /* 0x000fe20000000800 */
[-C--:B------:R-:W-:Y:S01]  /*8260*/  LEA R44, P3, R45, R228.reuse, 0x2 ;  /* 0x000000e42d2c7211 */ /* 0x080fe200078610ff */
[----:B------:R-:W-:Y:S01]  /*8270*/  ULDC UR37, c[0x0][0x240] ;  /* 0x0000900000257ab9 */ /* 0x000fe20000000800 */
[----:B------:R-:W-:Y:S01]  /*8280*/  LEA R46, P4, R47, R228, 0x2 ;  /* 0x000000e42f2e7211 */ /* 0x000fe200078810ff */
[----:B------:R-:W-:Y:S01]  /*8290*/  ULDC UR38, c[0x0][0x240] ;  /* 0x0000900000267ab9 */ /* 0x000fe20000000800 */
[-C--:B------:R-:W-:Y:S01]  /*82a0*/  LEA.HI.X.SX32 R41, R41, R0.reuse, 0x2, P1 ;  /* 0x0000000029297211 */ /* 0x080fe200008f16ff */
[----:B------:R-:W-:Y:S01]  /*82b0*/  ULDC UR39, c[0x0][0x240] ;  /* 0x0000900000277ab9 */ /* 0x000fe20000000800 */
[-C--:B------:R-:W-:Y:S01]  /*82c0*/  LEA.HI.X.SX32 R45, R45, R0.reuse, 0x2, P3 ;  /* 0x000000002d2d7211 */ /* 0x080fe200018f16ff */
[----:B------:R-:W-:Y:S01]  /*82d0*/  IMAD R219, R219, UR34, RZ ;  /* 0x00000022dbdb7c24 */ /* 0x000fe2000f8e02ff */
[----:B------:R-:W-:Y:S01]  /*82e0*/  LEA.HI.X.SX32 R47, R47, R0, 0x2, P4 ;  /* 0x000000002f2f7211 */ /* 0x000fe200020f16ff */
[----:B------:R-:W-:Y:S01]  /*82f0*/  IMAD R221, R221, UR35, RZ ;  /* 0x00000023dddd7c24 */ /* 0x000fe2000f8e02ff */
[----:B------:R-:W4:Y:S01]  /*8300*/  S2UR UR4, SR_CgaCtaId ;  /* 0x00000000000479c3 */ /* 0x000f220000008800 */
[----:B------:R-:W-:Y:S01]  /*8310*/  ULDC UR5, c[0x0][0x234] ;  /* 0x00008d0000057ab9 */ /* 0x000fe20000000800 */
[----:B------:R-:W-:Y:S01]  /*8320*/  ULDC.64 UR8, c[0x0][0x210] ;  /* 0x0000840000087ab9 */ /* 0x000fe20000000a00 */
[----:B--2---:R-:W-:-:S05]  /*8330*/  IMAD.MOV.U32 R247, RZ, RZ, R233 ;  /* 0x000000fffff77224 */ /* 0x004fca00078e00e9 */
[----:B------:R-:W2:Y:S08]  /*8340*/  LDC R245, c[0x0][0x230] ;  /* 0x00008c00fff57b82 */ /* 0x000eb00000000800 */
[----:B------:R-:W2:Y:S01]  /*8350*/  LDC R246, c[0x0][0x230] ;  /* 0x00008c00fff67b82 */ /* 0x000ea20000000800 */
[-C--:B---3--:R-:W-:Y:S01]  /*8360*/  LEA R6, P0, R205, R228.reuse, 0x2 ;  /* 0x000000e4cd067211 */ /* 0x088fe200078010ff */
[----:B------:R-:W-:Y:S01]  /*8370*/  IMAD R223, R223, UR36, RZ ;  /* 0x00000024dfdf7c24 */ /* 0x000fe2000f8e02ff */
[----:B------:R-:W-:Y:S01]  /*8380*/  LEA R52, P1, R53, R228, 0x2 ;  /* 0x000000e435347211 */ /* 0x000fe200078210ff */
[----:B------:R-:W-:Y:S01]  /*8390*/  IMAD R225, R225, UR37, RZ ;  /* 0x00000025e1e17c24 */ /* 0x000fe2000f8e02ff */
[----:B-1----:R-:W-:Y:S01]  /*83a0*/  IADD3 R236, R236, -0x9, RZ ;  /* 0xfffffff7ecec7810 */ /* 0x002fe20007ffe0ff */
[----:B------:R-:W-:Y:S01]  /*83b0*/  STL [R1+0x10], R6 ;  /* 0x0000100601007387 */ /* 0x000fe20000100800 */
[----:B------:R-:W-:-:S02]  /*83c0*/  IMAD R227, R227, UR38, RZ ;  /* 0x00000026e3e37c24 */ /* 0x000fc4000f8e02ff */
[----:B------:R-:W-:Y:S01]  /*83d0*/  IMAD R229, R229, UR39, RZ ;  /* 0x00000027e5e57c24 */ /* 0x000fe2000f8e02ff */
[----:B------:R1:W-:Y:S01]  /*83e0*/  STL.64 [R1+0x30], R242 ;  /* 0x000030f201007387 */ /* 0x0003e20000100a00 */
[----:B------:R-:W-:Y:S02]  /*83f0*/  VIADD R238, R238, 0xffffffff ;  /* 0xffffffffeeee7836 */ /* 0x000fe40000000000 */
[----:B------:R-:W-:Y:S01]  /*8400*/  VIADD R237, R237, 0xfffffffb ;  /* 0xfffffffbeded7836 */ /* 0x000fe20000000000 */
[----:B-1----:R-:W3:Y:S04]  /*8410*/  LDL.LU R243, [R1+0x2f04] ;  /* 0x002f040001f37983 */ /* 0x002ee80000300800 */
[----:B------:R1:W-:Y:S04]  /*8420*/  STL.64 [R1+0x28], R240 ;  /* 0x000028f001007387 */ /* 0x0003e80000100a00 */
[----:B-1----:R-:W2:Y:S04]  /*8430*/  LDL.LU R241, [R1+0x2f00] ;  /* 0x002f000001f17983 */ /* 0x002ea80000300800 */
[----:B------:R-:W4:Y:S04]  /*8440*/  LDL.LU.64 R232, [R1+0x2ef8] ;  /* 0x002ef80001e87983 */ /* 0x000f280000300a00 */
[----:B------:R1:W-:Y:S04]  /*8450*/  STL.64 [R1+0x20], R230 ;  /* 0x000020e601007387 */ /* 0x0003e80000100a00 */
[----:B-1----:R-:W3:Y:S01]  /*8460*/  LDL.LU.64 R230, [R1+0x2ef0] ;  /* 0x002ef00001e67983 */ /* 0x002ee20000300a00 */
[----:B------:R-:W-:Y:S01]  /*8470*/  IMAD.MOV.U32 R248, RZ, RZ, R6 ;  /* 0x000000fffff87224 */ /* 0x000fe200078e0006 */
[----:B------:R-:W-:-:S02]  /*8480*/  LEA R6, P2, R201, R228, 0x2 ;  /* 0x000000e4c9067211 */ /* 0x000fc400078410ff */
[----:B------:R-:W-:Y:S02]  /*8490*/  LEA.HI.X.SX32 R247, R239, R0, 0x2, P5 ;  /* 0x00000000eff77211 */ /* 0x000fe400028f16ff */
[----:B------:R-:W-:Y:S01]  /*84a0*/  LEA R12, P5, R13, R228, 0x2 ;  /* 0x000000e40d0c7211 */ /* 0x000fe200078a10ff */
[----:B------:R-:W1:Y:S01]  /*84b0*/  LDC R239, c[0x0][0x230] ;  /* 0x00008c00ffef7b82 */ /* 0x000e620000000800 */
[-C--:B------:R-:W-:Y:S02]  /*84c0*/  LEA.HI.X.SX32 R249, R205, R0.reuse, 0x2, P0 ;  /* 0x00000000cdf97211 */ /* 0x080fe400000f16ff */
[----:B------:R-:W-:Y:S02]  /*84d0*/  LEA.HI.X.SX32 R7, R201, R0, 0x2, P2 ;  /* 0x00000000c9077211 */ /* 0x000fe400010f16ff */
[-C--:B------:R-:W-:Y:S02]  /*84e0*/  LEA R14, P0, R15, R228.reuse, 0x2 ;  /* 0x000000e40f0e7211 */ /* 0x080fe400078010ff */
[----:B------:R-:W-:-:S02]  /*84f0*/  LEA R18, P2, R19, R228, 0x2 ;  /* 0x000000e413127211 */ /* 0x000fc400078410ff */
[----:B------:R-:W-:Y:S02]  /*8500*/  LEA.HI.X.SX32 R13, R13, R0, 0x2, P5 ;  /* 0x000000000d0d7211 */ /* 0x000fe400028f16ff */
[----:B------:R-:W-:Y:S02]  /*8510*/  LEA R24, P5, R25, R228, 0x2 ;  /* 0x000000e419187211 */ /* 0x000fe400078a10ff */
        /* <DEDUP_REMOVED lines=16> */
[-C--:B------:R-:W-:Y:S02]  /*8620*/  LEA R56, P3, R57, R228.reuse, 0x2 ;  /* 0x000000e439387211 */ /* 0x080fe400078610ff */
[----:B------:R-:W-:Y:S02]  /*8630*/  LEA R58, P4, R59, R228, 0x2 ;  /* 0x000000e43b3a7211 */ /* 0x000fe400078810ff */
[----:B------:R-:W-:Y:S02]  /*8640*/  LEA.HI.X.SX32 R49, R49, R0, 0x2, P5 ;  /* 0x0000000031317211 */ /* 0x000fe400028f16ff */
[----:B------:R-:W-:Y:S02]  /*8650*/  LEA R60, P5, R61, R228, 0x2 ;  /* 0x000000e43d3c7211 */ /* 0x000fe400078a10ff */
[-C--:B------:R-:W-:Y:S02]  /*8660*/  LEA.HI.X.SX32 R51, R51, R0.reuse, 0x2, P0 ;  /* 0x0000000033337211 */ /* 0x080fe400000f16ff */
[----:B------:R-:W-:-:S02]  /*8670*/  LEA.HI.X.SX32 R53, R53, R0, 0x2, P1 ;  /* 0x0000000035357211 */ /* 0x000fc400008f16ff */
[-C--:B------:R-:W-:Y:S02]  /*8680*/  LEA.HI.X.SX32 R55, R55, R0.reuse, 0x2, P2 ;  /* 0x0000000037377211 */ /* 0x080fe400010f16ff */
[-C--:B------:R-:W-:Y:S02]  /*8690*/  LEA.HI.X.SX32 R57, R57, R0.reuse, 0x2, P3 ;  /* 0x0000000039397211 */ /* 0x080fe400018f16ff */
[----:B------:R-:W-:Y:S02]  /*86a0*/  LEA.HI.X.SX32 R59, R59, R0, 0x2, P4 ;  /* 0x000000003b3b7211 */ /* 0x000fe400020f16ff */
[-C--:B------:R-:W-:Y:S02]  /*86b0*/  LEA R62, P0, R63, R228.reuse, 0x2 ;  /* 0x000000e43f3e7211 */ /* 0x080fe400078010ff */
        /* <DEDUP_REMOVED lines=161> */
[----:B------:R-:W-:Y:S01]  /*90d0*/  LEA R228, P5, R229, R228, 0x2 ;  /* 0x000000e4e5e47211 */ /* 0x000fe200078a10ff */
[----:B---3--:R-:W-:Y:S01]  /*90e0*/  IMAD R231, R231, UR5, RZ ;  /* 0x00000005e7e77c24 */ /* 0x008fe2000f8e02ff */
[-C--:B------:R-:W-:Y:S02]  /*90f0*/  LEA.HI.X.SX32 R219, R219, R0.reuse, 0x2, P0 ;  /* 0x00000000dbdb7211 */ /* 0x080fe400000f16ff */
[----:B------:R-:W-:-:S02]  /*9100*/  LEA.HI.X.SX32 R221, R221, R0, 0x2, P1 ;  /* 0x00000000dddd7211 */ /* 0x000fc400008f16ff */
[-C--:B------:R-:W-:Y:S02]  /*9110*/  LEA.HI.X.SX32 R223, R223, R0.reuse, 0x2, P2 ;  /* 0x00000000dfdf7211 */ /* 0x080fe400010f16ff */
[-C--:B------:R-:W-:Y:S02]  /*9120*/  LEA.HI.X.SX32 R225, R225, R0.reuse, 0x2, P3 ;  /* 0x00000000e1e17211 */ /* 0x080fe400018f16ff */
[-C--:B------:R-:W-:Y:S02]  /*9130*/  LEA.HI.X.SX32 R227, R227, R0.reuse, 0x2, P4 ;  /* 0x00000000e3e37211 */ /* 0x080fe400020f16ff */
[----:B------:R-:W-:Y:S01]  /*9140*/  LEA.HI.X.SX32 R229, R229, R0, 0x2, P5 ;  /* 0x00000000e5e57211 */ /* 0x000fe200028f16ff */
[----:B------:R-:W-:Y:S01]  /*9150*/  IMAD R0, R230, UR5, RZ ;  /* 0x00000005e6007c24 */ /* 0x000fe2000f8e02ff */
[----:B------:R3:W-:Y:S01]  /*9160*/  STL [R1+0x1c], R247 ;  /* 0x00001cf701007387 */ /* 0x0007e20000100800 */
[----:B----4-:R-:W-:Y:S01]  /*9170*/  IMAD R3, R232, UR5, RZ ;  /* 0x00000005e8037c24 */ /* 0x010fe2000f8e02ff */
[----:B------:R-:W-:-:S02]  /*9180*/  LEA R230, P0, R231, UR8, 0x2 ;  /* 0x00000008e7e67c11 */ /* 0x000fc4000f8010ff */
[----:B------:R-:W-:Y:S01]  /*9190*/  LEA R232, P1, R0, UR8, 0x2 ;  /* 0x0000000800e87c11 */ /* 0x000fe2000f8210ff */
[----:B------:R-:W-:Y:S01]  /*91a0*/  IMAD R4, R233, UR5, RZ ;  /* 0x00000005e9047c24 */ /* 0x000fe2000f8e02ff */
[----:B---3--:R-:W3:Y:S01]  /*91b0*/  LDC R247, c[0x0][0x230] ;  /* 0x00008c00fff77b82 */ /* 0x008ee20000000800 */
[----:B------:R-:W-:Y:S01]  /*91c0*/  IMAD R5, R234, UR5, RZ ;  /* 0x00000005ea057c24 */ /* 0x000fe2000f8e02ff */
[----:B------:R-:W-:Y:S02]  /*91d0*/  LEA.HI.X.SX32 R231, R231, UR9, 0x2, P0 ;  /* 0x00000009e7e77c11 */ /* 0x000fe400080f16ff */
[----:B------:R-:W-:Y:S01]  /*91e0*/  LEA.HI.X.SX32 R233, R0, UR9, 0x2, P1 ;  /* 0x0000000900e97c11 */ /* 0x000fe200088f16ff */
[----:B------:R-:W-:Y:S01]  /*91f0*/  IMAD R0, R235, UR5, RZ ;  /* 0x00000005eb007c24 */ /* 0x000fe2000f8e02ff */
[----:B------:R-:W-:Y:S01]  /*9200*/  LEA R234, P0, R3, UR8, 0x2 ;  /* 0x0000000803ea7c11 */ /* 0x000fe2000f8010ff */
[----:B--2---:R-:W-:Y:S01]  /*9210*/  IMAD R241, R241, UR5, RZ ;  /* 0x00000005f1f17c24 */ /* 0x004fe2000f8e02ff */
[----:B------:R-:W-:Y:S01]  /*9220*/  ISETP.GE.U32.AND P3, PT, R238, 0x7fffffc0, PT ;  /* 0x7fffffc0ee00780c */ /* 0x000fe20003f66070 */
[----:B------:R-:W-:Y:S01]  /*9230*/  IMAD R243, R243, UR5, RZ ;  /* 0x00000005f3f37c24 */ /* 0x000fe2000f8e02ff */
[----:B------:R-:W-:Y:S01]  /*9240*/  ISETP.GE.U32.AND P5, PT, R236, 0x7fffffb8, PT ;  /* 0x7fffffb8ec00780c */ /* 0x000fe20003fa6070 */
[----:B------:R-:W-:Y:S01]  /*9250*/  UMOV UR5, 0x400 ;  /* 0x0000040000057882 */ /* 0x000fe20000000000 */
[----:B------:R-:W-:Y:S01]  /*9260*/  LEA R236, P1, R4, UR8, 0x2 ;  /* 0x0000000804ec7c11 */ /* 0x000fe2000f8210ff */
[----:B------:R-:W-:Y:S01]  /*9270*/  ULEA UR5, UR4, UR5, 0x18 ;  /* 0x0000000504057291 */ /* 0x000fe2000f8ec03f */
[----:B------:R-:W-:-:S02]  /*9280*/  LEA.HI.X.SX32 R235, R3, UR9, 0x2, P0 ;  /* 0x0000000903eb7c11 */ /* 0x000fc400080f16ff */
[----:B------:R-:W-:Y:S02]  /*9290*/  LEA R238, P0, R5, UR8, 0x2 ;  /* 0x0000000805ee7c11 */ /* 0x000fe4000f8010ff */
[----:B------:R-:W-:Y:S02]  /*92a0*/  LEA R244, P4, R0, UR8, 0x2 ;  /* 0x0000000800f47c11 */ /* 0x000fe4000f8810ff */
[----:B------:R-:W-:Y:S02]  /*92b0*/  SHF.L.U32 R248, R252, 0x2, RZ ;  /* 0x00000002fcf87819 */ /* 0x000fe400000006ff */
[----:B------:R-:W-:Y:S01]  /*92c0*/  ISETP.GE.U32.AND P2, PT, R237, 0x7fffffbc, PT ;  /* 0x7fffffbced00780c */ /* 0x000fe20003f46070 */
[----:B------:R-:W-:Y:S01]  /*92d0*/  VIADD R3, R245, 0xffffffef ;  /* 0xffffffeff5037836 */ /* 0x000fe20000000000 */
[----:B------:R-:W-:Y:S01]  /*92e0*/  LEA.HI.X.SX32 R237, R4, UR9, 0x2, P1 ;  /* 0x0000000904ed7c11 */ /* 0x000fe200088f16ff */
[----:B-1----:R-:W-:Y:S01]  /*92f0*/  VIADD R4, R239, 0xfffffff3 ;  /* 0xfffffff3ef047836 */ /* 0x002fe20000000000 */
[----:B------:R-:W-:Y:S01]  /*9300*/  LEA.HI.X.SX32 R239, R5, UR9, 0x2, P0 ;  /* 0x0000000905ef7c11 */ /* 0x000fe200080f16ff */
[----:B------:R1:W-:Y:S01]  /*9310*/  STL [R1+0x14], R249 ;  /* 0x000014f901007387 */ /* 0x0003e20000100800 */
[----:B------:R-:W-:Y:S01]  /*9320*/  LEA.HI.X.SX32 R245, R0, UR9, 0x2, P4 ;  /* 0x0000000900f57c11 */ /* 0x000fe2000a0f16ff */
[----:B------:R-:W-:Y:S01]  /*9330*/  VIADD R0, R246, 0xffffffeb ;  /* 0xffffffebf6007836 */ /* 0x000fe20000000000 */
[----:B------:R-:W-:Y:S01]  /*9340*/  LEA R240, P1, R241, UR8, 0x2 ;  /* 0x00000008f1f07c11 */ /* 0x000fe2000f8210ff */
[----:B------:R-:W-:Y:S01]  /*9350*/  VIADD R5, R248, UR5 ;  /* 0x00000005f8057c36 */ /* 0x000fe20008000000 */
[----:B------:R-:W-:Y:S01]  /*9360*/  STL.64 [R1+0x8], R250 ;  /* 0x000008fa01007387 */ /* 0x000fe20000100a00 */
[----:B------:R-:W-:Y:S01]  /*9370*/  LEA R242, P0, R243, UR8, 0x2 ;  /* 0x00000008f3f27c11 */ /* 0x000fe2000f8010ff */
[----:B------:R-:W2:Y:S01]  /*9380*/  LDC R246, c[0x0][0x230] ;  /* 0x00008c00fff67b82 */ /* 0x000ea20000000800 */
[----:B------:R-:W-:Y:S01]  /*9390*/  ULDC.64 UR58, c[0x0][0x208] ;  /* 0x00008200003a7ab9 */ /* 0x000fe20000000a00 */
[----:B------:R4:W-:Y:S01]  /*93a0*/  STL.64 [R1+0x2ec8], R8 ;  /* 0x002ec80801007387 */ /* 0x0009e20000100a00 */
[----:B------:R-:W-:-:S03]  /*93b0*/  LEA.HI.X.SX32 R241, R241, UR9, 0x2, P1 ;  /* 0x00000009f1f17c11 */ /* 0x000fc600088f16ff */
[----:B------:R-:W-:Y:S01]  /*93c0*/  STL.64 [R1], R6 ;  /* 0x0000000601007387 */ /* 0x000fe20000100a00 */
[----:B------:R-:W-:Y:S01]  /*93d0*/  ISETP.GE.U32.AND P4, PT, R0, 0x7fffffac, PT ;  /* 0x7fffffac0000780c */ /* 0x000fe20003f86070 */
[----:B------:R-:W-:Y:S01]  /*93e0*/  IMAD.SHL.U32 R0, R2, 0x4, RZ ;  /* 0x0000000402007824 */ /* 0x000fe200078e00ff */
[----:B-1----:R-:W1:Y:S01]  /*93f0*/  LDC R249, c[0x0][0x230] ;  /* 0x00008c00fff97b82 */ /* 0x002e620000000800 */
[----:B------:R-:W-:Y:S01]  /*9400*/  STL.64 [R1+0x2ea8], R6 ;  /* 0x002ea80601007387 */ /* 0x000fe20000100a00 */
[----:B------:R-:W-:-:S03]  /*9410*/  LEA.HI.X.SX32 R243, R243, UR9, 0x2, P0 ;  /* 0x00000009f3f37c11 */ /* 0x000fc600080f16ff */
[----:B------:R4:W-:Y:S01]  /*9420*/  STL.64 [R1+0x2ed0], R10 ;  /* 0x002ed00a01007387 */ /* 0x0009e20000100a00 */
[----:B------:R-:W-:-:S03]  /*9430*/  ISETP.GE.U32.AND P0, PT, R3, 0x7fffffb0, PT ;  /* 0x7fffffb00300780c */ /* 0x000fc60003f06070 */
[----:B------:R-:W-:Y:S01]  /*9440*/  @!PT LDS RZ, [RZ] ;  /* 0x00000000fffff984 */ /* 0x000fe20000000800 */
[----:B------:R-:W-:Y:S01]  /*9450*/  @!PT LDS RZ, [RZ] ;  /* 0x00000000fffff984 */ /* 0x000fe20000000800 */
[----:B------:R-:W-:Y:S01]  /*9460*/  @!PT LDS RZ, [RZ] ;  /* 0x00000000fffff984 */ /* 0x000fe20000000800 */
[----:B------:R-:W-:Y:S01]  /*9470*/  LDGSTS.E [R5], desc[UR58][R230.64], !P3 ;  /* 0x00000000e6057fae */ /* 0x000fe2000d92187a */
[----:B---3--:R-:W-:Y:S02]  /*9480*/  VIADD R3, R247, 0xffffffe7 ;  /* 0xffffffe7f7037836 */ /* 0x008fe40000000000 */
[----:B----4-:R-:W-:Y:S01]  /*9490*/  IMAD.WIDE R8, R0, 0x4, R242 ;  /* 0x0000000400087825 */ /* 0x010fe200078e02f2 */
[----:B------:R-:W-:Y:S01]  /*94a0*/  STL.64 [R1+0x2ed8], R12 ;  /* 0x002ed80c01007387 */ /* 0x000fe20000100a00 */
[----:B------:R-:W-:Y:S01]  /*94b0*/  ISETP.GE.U32.AND P1, PT, R4, 0x7fffffb4, PT ;  /* 0x7fffffb40400780c */ /* 0x000fe20003f26070 */
[----:B------:R-:W3:Y:S02]  /*94c0*/  LDC R247, c[0x0][0x230] ;  /* 0x00008c00fff77b82 */ /* 0x000ee40000000800 */
[----:B------:R-:W-:Y:S04]  /*94d0*/  LDGSTS.E [R5+0x100], desc[UR58][R232.64], !P3 ;  /* 0x00100000e8057fae */ /* 0x000fe8000d92187a */
[----:B------:R4:W-:Y:S01]  /*94e0*/  STL.64 [R1+0x2ee0], R14 ;  /* 0x002ee00e01007387 */ /* 0x0009e20000100a00 */
[C---:B------:R-:W-:Y:S01]  /*94f0*/  IMAD.WIDE R10, R0.reuse, 0x4, R238 ;  /* 0x00000004000a7825 */ /* 0x040fe200078e02ee */
[----:B------:R-:W1:Y:S02]  /*9500*/  LDC R4, c[0x0][0x230] ;  /* 0x00008c00ff047b82 */ /* 0x000e640000000800 */
[----:B------:R-:W-:Y:S04]  /*9510*/  LDGSTS.E [R5+0x200], desc[UR58][R234.64], !P3 ;  /* 0x00200000ea057fae */ /* 0x000fe8000d92187a */
[----:B------:R2:W-:Y:S04]  /*9520*/  STL.64 [R1+0x2ee8], R16 ;  /* 0x002ee81001007387 */ /* 0x0005e80000100a00 */
[----:B------:R-:W-:Y:S01]  /*9530*/  LDGSTS.E [R5+0x300], desc[UR58][R236.64], !P3 ;  /* 0x00300000ec057fae */ /* 0x000fe2000d92187a */
[----:B----4-:R-:W-:-:S03]  /*9540*/  IMAD.WIDE R14, R0, 0x4, R234 ;  /* 0x00000004000e7825 */ /* 0x010fc600078e02ea */
[----:B------:R4:W-:Y:S04]  /*9550*/  STL.64 [R1+0x2ec0], R18 ;  /* 0x002ec01201007387 */ /* 0x0009e80000100a00 */
[----:B------:R-:W-:Y:S01]  /*9560*/  LDGSTS.E [R5+0x400], desc[UR58][R238.64], !P3 ;  /* 0x00400000ee057fae */ /* 0x000fe2000d92187a */
[----:B--2---:R-:W-:-:S03]  /*9570*/  IMAD.WIDE R16, R0, 0x4, R232 ;  /* 0x0000000400107825 */ /* 0x004fc600078e02e8 */
[----:B------:R-:W-:Y:S01]  /*9580*/  LDGSTS.E [R5+0x500], desc[UR58][R240.64], !P3 ;  /* 0x00500000f0057fae */ /* 0x000fe2000d92187a */
[----:B------:R-:W-:-:S03]  /*9590*/  IMAD.WIDE R12, R0, 0x4, R236 ;  /* 0x00000004000c7825 */ /* 0x000fc600078e02ec */
[----:B------:R-:W-:Y:S01]  /*95a0*/  LDGSTS.E [R5+0x600], desc[UR58][R242.64], !P3 ;  /* 0x00600000f2057fae */ /* 0x000fe2000d92187a */
[----:B----4-:R-:W-:-:S03]  /*95b0*/  IMAD.WIDE R18, R0, 0x4, R230 ;  /* 0x0000000400127825 */ /* 0x010fc600078e02e6 */
[----:B------:R-:W-:Y:S01]  /*95c0*/  LDGSTS.E [R5+0x700], desc[UR58][R244.64], !P3 ;  /* 0x00700000f4057fae */ /* 0x000fe2000d92187a */
[----:B------:R-:W-:Y:S01]  /*95d0*/  ISETP.GE.U32.AND P3, PT, R3, 0x7fffffa8, PT ;  /* 0x7fffffa80300780c */ /* 0x000fe20003f66070 */
[----:B------:R-:W-:Y:S02]  /*95e0*/  IMAD.SHL.U32 R3, R2, 0x8, RZ ;  /* 0x0000000802037824 */ /* 0x000fe400078e00ff */
[----:B------:R2:W-:Y:S01]  /*95f0*/  STL.64 [R1+0x2eb0], R20 ;  /* 0x002eb01401007387 */ /* 0x0005e20000100a00 */
[----:B------:R-:W-:-:S03]  /*9600*/  IMAD.WIDE R6, R0, 0x4, R240 ;  /* 0x0000000400067825 */ /* 0x000fc600078e02f0 */
[----:B------:R4:W-:Y:S01]  /*9610*/  LDGSTS.E [R5+0x2000], desc[UR58][R18.64], !P2 ;  /* 0x0200000012057fae */ /* 0x0009e2000d12187a */
[----:B------:R-:W-:-:S03]  /*9620*/  IMAD.WIDE R250, R0, 0x4, R244 ;  /* 0x0000000400fa7825 */ /* 0x000fc600078e02f4 */
[----:B------:R-:W-:Y:S04]  /*9630*/  STL.64 [R1+0x2eb8], R22 ;  /* 0x002eb81601007387 */ /* 0x000fe80000100a00 */
[----:B------:R3:W-:Y:S01]  /*9640*/  LDGSTS.E [R5+0x2100], desc[UR58][R16.64], !P2 ;  /* 0x0210000010057fae */ /* 0x0007e2000d12187a */
[----:B--2---:R-:W-:-:S03]  /*9650*/  IMAD.WIDE R20, R3, 0x4, R230 ;  /* 0x0000000403147825 */ /* 0x004fc600078e02e6 */
[----:B------:R4:W-:Y:S04]  /*9660*/  STL.64 [R1+0xbb8], R18 ;  /* 0x000bb81201007387 */ /* 0x0009e80000100a00 */
[----:B------:R2:W-:Y:S04]  /*9670*/  LDGSTS.E [R5+0x2200], desc[UR58][R14.64], !P2 ;  /* 0x022000000e057fae */ /* 0x0005e8000d12187a */
[----:B------:R3:W-:Y:S04]  /*9680*/  STL.64 [R1+0xbb0], R16 ;  /* 0x000bb01001007387 */ /* 0x0007e80000100a00 */
[----:B------:R1:W-:Y:S01]  /*9690*/  LDGSTS.E [R5+0x2300], desc[UR58][R12.64], !P2 ;  /* 0x023000000c057fae */ /* 0x0003e2000d12187a */
[----:B----4-:R-:W-:-:S03]  /*96a0*/  IMAD.WIDE R18, R3, 0x4, R232 ;  /* 0x0000000403127825 */ /* 0x010fc600078e02e8 */
[----:B------:R2:W-:Y:S04]  /*96b0*/  STL.64 [R1+0xba8], R14 ;  /* 0x000ba80e01007387 */ /* 0x0005e80000100a00 */
[----:B------:R4:W-:Y:S01]  /*96c0*/  LDGSTS.E [R5+0x2400], desc[UR58][R10.64], !P2 ;  /* 0x024000000a057fae */ /* 0x0009e2000d12187a */
[----:B---3--:R-:W-:-:S03]  /*96d0*/  IMAD.WIDE R16, R3, 0x4, R234 ;  /* 0x0000000403107825 */ /* 0x008fc600078e02ea */
[----:B------:R1:W-:Y:S04]  /*96e0*/  STL.64 [R1+0xba0], R12 ;  /* 0x000ba00c01007387 */ /* 0x0003e80000100a00 */
[----:B------:R3:W-:Y:S01]  /*96f0*/  LDGSTS.E [R5+0x2500], desc[UR58][R6.64], !P2 ;  /* 0x0250000006057fae */ /* 0x0007e2000d12187a */
[----:B--2---:R-:W-:-:S03]  /*9700*/  IMAD.WIDE R14, R3, 0x4, R236 ;  /* 0x00000004030e7825 */ /* 0x004fc600078e02ec */
[----:B------:R4:W-:Y:S04]  /*9710*/  STL.64 [R1+0xb98], R10 ;  /* 0x000b980a01007387 */ /* 0x0009e80000100a00 */
[----:B------:R2:W-:Y:S01]  /*9720*/  LDGSTS.E [R5+0x2600], desc[UR58][R8.64], !P2 ;  /* 0x0260000008057fae */ /* 0x0005e2000d12187a */
[----:B-1----:R-:W-:-:S03]  /*9730*/  IMAD.WIDE R12, R3, 0x4, R238 ;  /* 0x00000004030c7825 */ /* 0x002fc600078e02ee */
[----:B------:R3:W-:Y:S04]  /*9740*/  STL.64 [R1+0xb90], R6 ;  /* 0x000b900601007387 */ /* 0x0007e80000100a00 */
[----:B------:R1:W-:Y:S01]  /*9750*/  LDGSTS.E [R5+0x2700], desc[UR58][R250.64], !P2 ;  /* 0x02700000fa057fae */ /* 0x0003e2000d12187a */
[----:B----4-:R-:W-:-:S03]  /*9760*/  IMAD.WIDE R10, R3, 0x4, R240 ;  /* 0x00000004030a7825 */ /* 0x010fc600078e02f0 */
[----:B------:R2:W-:Y:S01]  /*9770*/  STL.64 [R1+0xb88], R8 ;  /* 0x000b880801007387 */ /* 0x0005e20000100a00 */
[----:B------:R-:W-:Y:S02]  /*9780*/  VIADD R0, R246, 0xffffffdf ;  /* 0xffffffdff6007836 */ /* 0x000fe40000000000 */
[----:B------:R-:W-:Y:S01]  /*9790*/  VIADD R4, R4, 0xffffffe3 ;  /* 0xffffffe304047836 */ /* 0x000fe20000000000 */
[----:B------:R4:W-:Y:S01]  /*97a0*/  LDGSTS.E [R5+0x4000], desc[UR58][R20.64], !P5 ;  /* 0x0400000014057fae */ /* 0x0009e2000e92187a */
[C---:B---3--:R-:W-:Y:S01]  /*97b0*/  IMAD.WIDE R6, R3.reuse, 0x4, R244 ;  /* 0x0000000403067825 */ /* 0x048fe200078e02f4 */
[----:B------:R-:W3:Y:S02]  /*97c0*/  LDC R246, c[0x0][0x230] ;  /* 0x00008c00fff67b82 */ /* 0x000ee40000000800 */
[----:B------:R4:W-:Y:S01]  /*97d0*/  LDGSTS.E [R5+0x4100], desc[UR58][R18.64], !P5 ;  /* 0x0410000012057fae */ /* 0x0009e2000e92187a */
[----:B--2---:R-:W-:-:S03]  /*97e0*/  IMAD.WIDE R8, R3, 0x4, R242 ;  /* 0x0000000403087825 */ /* 0x004fc600078e02f2 */
[----:B------:R2:W-:Y:S04]  /*97f0*/  LDGSTS.E [R5+0x4200], desc[UR58][R16.64], !P5 ;  /* 0x0420000010057fae */ /* 0x0005e8000e92187a */
[----:B------:R2:W-:Y:S04]  /*9800*/  LDGSTS.E [R5+0x4300], desc[UR58][R14.64], !P5 ;  /* 0x043000000e057fae */ /* 0x0005e8000e92187a */
[----:B------:R2:W-:Y:S04]  /*9810*/  LDGSTS.E [R5+0x4400], desc[UR58][R12.64], !P5 ;  /* 0x044000000c057fae */ /* 0x0005e8000e92187a */
[----:B------:R2:W-:Y:S04]  /*9820*/  LDGSTS.E [R5+0x4500], desc[UR58][R10.64], !P5 ;  /* 0x045000000a057fae */ /* 0x0005e8000e92187a */
[----:B------:R3:W-:Y:S04]  /*9830*/  LDGSTS.E [R5+0x4600], desc[UR58][R8.64], !P5 ;  /* 0x0460000008057fae */ /* 0x0007e8000e92187a */
[----:B------:R3:W-:Y:S01]  /*9840*/  LDGSTS.E [R5+0x4700], desc[UR58][R6.64], !P5 ;  /* 0x0470000006057fae */ /* 0x0007e2000e92187a */
[----:B------:R-:W-:Y:S01]  /*9850*/  ISETP.GE.U32.AND P5, PT, R0, 0x7fffffa0, PT ;  /* 0x7fffffa00000780c */ /* 0x000fe20003fa6070 */
[----:B------:R-:W-:-:S02]  /*9860*/  IMAD R0, R2, 0xc, RZ ;  /* 0x0000000c02007824 */ /* 0x000fc400078e02ff */
[----:B------:R1:W-:Y:S04]  /*9870*/  STL.64 [R1+0xb80], R250 ;  /* 0x000b80fa01007387 */ /* 0x0003e80000100a00 */
[----:B------:R4:W-:Y:S04]  /*9880*/  STL.64 [R1+0xaf8], R20 ;  /* 0x000af81401007387 */ /* 0x0009e80000100a00 */
[----:B------:R2:W-:Y:S01]  /*9890*/  STL.64 [R1+0xaf0], R18 ;  /* 0x000af01201007387 */ /* 0x0005e20000100a00 */
[----:B------:R-:W-:-:S03]  /*98a0*/  IMAD.SHL.U32 R3, R2, 0x10, RZ ;  /* 0x0000001002037824 */ /* 0x000fc600078e00ff */
[----:B------:R3:W-:Y:S01]  /*98b0*/  STL.64 [R1+0xae8], R16 ;  /* 0x000ae81001007387 */ /* 0x0007e20000100a00 */
[----:B------:R-:W-:Y:S01]  /*98c0*/  ISETP.GE.U32.AND P2, PT, R4, 0x7fffffa4, PT ;  /* 0x7fffffa40400780c */ /* 0x000fe20003f46070 */
[----:B-1----:R-:W1:Y:S01]  /*98d0*/  LDC R250, c[0x0][0x230] ;  /* 0x00008c00fffa7b82 */ /* 0x002e620000000800 */
[C---:B----4-:R-:W-:Y:S01]  /*98e0*/  IMAD.WIDE R20, R0.reuse, 0x4, R230 ;  /* 0x0000000400147825 */ /* 0x050fe200078e02e6 */
[----:B------:R4:W-:Y:S03]  /*98f0*/  STL.64 [R1+0xae0], R14 ;  /* 0x000ae00e01007387 */ /* 0x0009e60000100a00 */
[C---:B--2---:R-:W-:Y:S01]  /*9900*/  IMAD.WIDE R18, R0.reuse, 0x4, R232 ;  /* 0x0000000400127825 */ /* 0x044fe200078e02e8 */
[----:B------:R2:W-:Y:S02]  /*9910*/  STL.64 [R1+0xad8], R12 ;  /* 0x000ad80c01007387 */ /* 0x0005e40000100a00 */
[----:B------:R-:W1:Y:S01]  /*9920*/  LDC R251, c[0x0][0x230] ;  /* 0x00008c00fffb7b82 */ /* 0x000e620000000800 */
[C---:B---3--:R-:W-:Y:S01]  /*9930*/  IMAD.WIDE R16, R0.reuse, 0x4, R234 ;  /* 0x0000000400107825 */ /* 0x048fe200078e02ea */
[----:B------:R3:W-:Y:S03]  /*9940*/  STL.64 [R1+0xad0], R10 ;  /* 0x000ad00a01007387 */ /* 0x0007e60000100a00 */
[C---:B----4-:R-:W-:Y:S01]  /*9950*/  IMAD.WIDE R14, R0.reuse, 0x4, R236 ;  /* 0x00000004000e7825 */ /* 0x050fe200078e02ec */
[----:B------:R4:W-:Y:S03]  /*9960*/  STL.64 [R1+0xac8], R8 ;  /* 0x000ac80801007387 */ /* 0x0009e60000100a00 */
[C---:B--2---:R-:W-:Y:S01]  /*9970*/  IMAD.WIDE R12, R0.reuse, 0x4, R238 ;  /* 0x00000004000c7825 */ /* 0x044fe200078e02ee */
[----:B------:R2:W-:Y:S03]  /*9980*/  LDGSTS.E [R5+0x6000], desc[UR58][R20.64], !P1 ;  /* 0x0600000014057fae */ /* 0x0005e6000c92187a */
[C---:B---3--:R-:W-:Y:S01]  /*9990*/  IMAD.WIDE R10, R0.reuse, 0x4, R240 ;  /* 0x00000004000a7825 */ /* 0x048fe200078e02f0 */
[----:B------:R3:W-:Y:S03]  /*99a0*/  STL.64 [R1+0xac0], R6 ;  /* 0x000ac00601007387 */ /* 0x0007e60000100a00 */
[C---:B----4-:R-:W-:Y:S01]  /*99b0*/  IMAD.WIDE R8, R0.reuse, 0x4, R242 ;  /* 0x0000000400087825 */ /* 0x050fe200078e02f2 */
[----:B------:R4:W-:Y:S04]  /*99c0*/  LDGSTS.E [R5+0x6100], desc[UR58][R18.64], !P1 ;  /* 0x0610000012057fae */ /* 0x0009e8000c92187a */
[----:B------:R2:W-:Y:S01]  /*99d0*/  STL.64 [R1+0xa38], R20 ;  /* 0x000a381401007387 */ /* 0x0005e20000100a00 */
[----:B---3--:R-:W-:-:S03]  /*99e0*/  IMAD.WIDE R6, R0, 0x4, R244 ;  /* 0x0000000400067825 */ /* 0x008fc600078e02f4 */
[----:B------:R3:W-:Y:S04]  /*99f0*/  LDGSTS.E [R5+0x6200], desc[UR58][R16.64], !P1 ;  /* 0x0620000010057fae */ /* 0x0007e8000c92187a */
[----:B------:R4:W-:Y:S04]  /*9a00*/  STL.64 [R1+0xa30], R18 ;  /* 0x000a301201007387 */ /* 0x0009e80000100a00 */
[----:B------:R1:W-:Y:S01]  /*9a10*/  LDGSTS.E [R5+0x6300], desc[UR58][R14.64], !P1 ;  /* 0x063000000e057fae */ /* 0x0003e2000c92187a */
[----:B--2---:R-:W-:-:S03]  /*9a20*/  IMAD.WIDE R20, R3, 0x4, R230 ;  /* 0x0000000403147825 */ /* 0x004fc600078e02e6 */
        /* <DEDUP_REMOVED lines=8> */
[----:B-1----:R-:W-:-:S03]  /*9ab0*/  IMAD.WIDE R14, R3, 0x4, R236 ;  /* 0x00000004030e7825 */ /* 0x002fc600078e02ec */
[----:B------:R4:W-:Y:S04]  /*9ac0*/  STL.64 [R1+0xa10], R10 ;  /* 0x000a100a01007387 */ /* 0x0009e80000100a00 */
[----:B------:R1:W-:Y:S01]  /*9ad0*/  LDGSTS.E [R5+0x6700], desc[UR58][R6.64], !P1 ;  /* 0x0670000006057fae */ /* 0x0003e2000c92187a */
[----:B--2---:R-:W-:-:S03]  /*9ae0*/  IMAD.WIDE R12, R3, 0x4, R238 ;  /* 0x00000004030c7825 */ /* 0x004fc600078e02ee */
[----:B------:R3:W-:Y:S01]  /*9af0*/  STL.64 [R1+0xa08], R8 ;  /* 0x000a080801007387 */ /* 0x0007e20000100a00 */
[----:B------:R-:W-:Y:S01]  /*9b00*/  VIADD R0, R249, 0xffffffd7 ;  /* 0xffffffd7f9007836 */ /* 0x000fe20000000000 */
[----:B------:R-:W-:Y:S01]  /*9b10*/  IADD3 R4, R247, -0x25, RZ ;  /* 0xffffffdbf7047810 */ /* 0x000fe20007ffe0ff */
[----:B------:R-:W2:Y:S01]  /*9b20*/  LDC R249, c[0x0][0x230] ;  /* 0x00008c00fff97b82 */ /* 0x000ea20000000800 */
[C---:B----4-:R-:W-:Y:S01]  /*9b30*/  IMAD.WIDE R10, R3.reuse, 0x4, R240 ;  /* 0x00000004030a7825 */ /* 0x050fe200078e02f0 */
[----:B------:R4:W-:Y:S04]  /*9b40*/  LDGSTS.E [R5+0x8000], desc[UR58][R20.64], !P0 ;  /* 0x0800000014057fae */ /* 0x0009e8000c12187a */
[----:B------:R1:W-:Y:S02]  /*9b50*/  STL.64 [R1+0xa00], R6 ;  /* 0x000a000601007387 */ /* 0x0003e40000100a00 */
[----:B------:R-:W2:Y:S01]  /*9b60*/  LDC R247, c[0x0][0x230] ;  /* 0x00008c00fff77b82 */ /* 0x000ea20000000800 */
[C---:B---3--:R-:W-:Y:S01]  /*9b70*/  IMAD.WIDE R8, R3.reuse, 0x4, R242 ;  /* 0x0000000403087825 */ /* 0x048fe200078e02f2 */
[----:B------:R3:W-:Y:S04]  /*9b80*/  LDGSTS.E [R5+0x8100], desc[UR58][R18.64], !P0 ;  /* 0x0810000012057fae */ /* 0x0007e8000c12187a */
[----:B------:R3:W-:Y:S01]  /*9b90*/  LDGSTS.E [R5+0x8200], desc[UR58][R16.64], !P0 ;  /* 0x0820000010057fae */ /* 0x0007e2000c12187a */
[----:B-1----:R-:W-:-:S03]  /*9ba0*/  IMAD.WIDE R6, R3, 0x4, R244 ;  /* 0x0000000403067825 */ /* 0x002fc600078e02f4 */
        /* <DEDUP_REMOVED lines=8> */
[----:B------:R3:W-:Y:S01]  /*9c30*/  STL.64 [R1+0x970], R18 ;  /* 0x0009701201007387 */ /* 0x0007e20000100a00 */
[----:B------:R-:W-:-:S03]  /*9c40*/  IMAD R3, R2, 0x18, RZ ;  /* 0x0000001802037824 */ /* 0x000fc600078e02ff */
[----:B------:R1:W-:Y:S01]  /*9c50*/  STL.64 [R1+0x968], R16 ;  /* 0x0009681001007387 */ /* 0x0003e20000100a00 */
[----:B----4-:R-:W-:-:S03]  /*9c60*/  IMAD.WIDE R20, R0, 0x4, R230 ;  /* 0x0000000400147825 */ /* 0x010fc600078e02e6 */
[----:B------:R4:W-:Y:S01]  /*9c70*/  STL.64 [R1+0x960], R14 ;  /* 0x0009600e01007387 */ /* 0x0009e20000100a00 */
[----:B---3--:R-:W-:-:S03]  /*9c80*/  IMAD.WIDE R18, R0, 0x4, R232 ;  /* 0x0000000400127825 */ /* 0x008fc600078e02e8 */
[----:B------:R3:W-:Y:S01]  /*9c90*/  STL.64 [R1+0x958], R12 ;  /* 0x0009580c01007387 */ /* 0x0007e20000100a00 */
[----:B-1----:R-:W-:-:S03]  /*9ca0*/  IMAD.WIDE R16, R0, 0x4, R234 ;  /* 0x0000000400107825 */ /* 0x002fc600078e02ea */
[----:B------:R1:W-:Y:S01]  /*9cb0*/  STL.64 [R1+0x950], R10 ;  /* 0x0009500a01007387 */ /* 0x0003e20000100a00 */
[----:B----4-:R-:W-:-:S03]  /*9cc0*/  IMAD.WIDE R14, R0, 0x4, R236 ;  /* 0x00000004000e7825 */ /* 0x010fc600078e02ec */
[----:B------:R2:W-:Y:S01]  /*9cd0*/  STL.64 [R1+0x948], R8 ;  /* 0x0009480801007387 */ /* 0x0005e20000100a00 */
[----:B---3--:R-:W-:-:S03]  /*9ce0*/  IMAD.WIDE R12, R0, 0x4, R238 ;  /* 0x00000004000c7825 */ /* 0x008fc600078e02ee */
[----:B------:R3:W-:Y:S01]  /*9cf0*/  LDGSTS.E [R5+0xa000], desc[UR58][R20.64], !P4 ;  /* 0x0a00000014057fae */ /* 0x0007e2000e12187a */
[----:B-1----:R-:W-:-:S03]  /*9d00*/  IMAD.WIDE R10, R0, 0x4, R240 ;  /* 0x00000004000a7825 */ /* 0x002fc600078e02f0 */
[----:B------:R1:W-:Y:S01]  /*9d10*/  STL.64 [R1+0x940], R6 ;  /* 0x0009400601007387 */ /* 0x0003e20000100a00 */
[----:B--2---:R-:W-:-:S03]  /*9d20*/  IMAD.WIDE R8, R0, 0x4, R242 ;  /* 0x0000000400087825 */ /* 0x004fc600078e02f2 */
[----:B------:R2:W-:Y:S04]  /*9d30*/  LDGSTS.E [R5+0xa100], desc[UR58][R18.64], !P4 ;  /* 0x0a10000012057fae */ /* 0x0005e8000e12187a */
[----:B------:R3:W-:Y:S01]  /*9d40*/  STL.64 [R1+0x8b8], R20 ;  /* 0x0008b81401007387 */ /* 0x0007e20000100a00 */
[----:B-1----:R-:W-:-:S03]  /*9d50*/  IMAD.WIDE R6, R0, 0x4, R244 ;  /* 0x0000000400067825 */ /* 0x002fc600078e02f4 */
[----:B------:R1:W-:Y:S04]  /*9d60*/  LDGSTS.E [R5+0xa200], desc[UR58][R16.64], !P4 ;  /* 0x0a20000010057fae */ /* 0x0003e8000e12187a */
        /* <DEDUP_REMOVED lines=12> */
[----:B------:R2:W-:Y:S04]  /*9e30*/  STL.64 [R1+0x890], R10 ;  /* 0x0008900a01007387 */ /* 0x0005e80000100a00 */
[----:B------:R4:W-:Y:S01]  /*9e40*/  LDGSTS.E [R5+0xa700], desc[UR58][R6.64], !P4 ;  /* 0x0a70000006057fae */ /* 0x0009e2000e12187a */
[----:B---3--:R-:W-:-:S03]  /*9e50*/  IMAD.WIDE R12, R3, 0x4, R238 ;  /* 0x00000004030c7825 */ /* 0x008fc600078e02ee */
[----:B------:R1:W-:Y:S01]  /*9e60*/  STL.64 [R1+0x888], R8 ;  /* 0x0008880801007387 */ /* 0x0003e20000100a00 */
[----:B------:R-:W-:Y:S01]  /*9e70*/  VIADD R0, R247, 0xffffffcf ;  /* 0xffffffcff7007836 */ /* 0x000fe20000000000 */
[----:B------:R-:W-:Y:S01]  /*9e80*/  ISETP.GE.U32.AND P1, PT, R4, 0x7fffff9c, PT ;  /* 0x7fffff9c0400780c */ /* 0x000fe20003f26070 */
[C---:B--2---:R-:W-:Y:S01]  /*9e90*/  IMAD.WIDE R10, R3.reuse, 0x4, R240 ;  /* 0x00000004030a7825 */ /* 0x044fe200078e02f0 */
[----:B------:R2:W-:Y:S01]  /*9ea0*/  LDGSTS.E [R5+0xc000], desc[UR58][R20.64], !P3 ;  /* 0x0c00000014057fae */ /* 0x0005e2000d92187a */
[----:B------:R-:W3:Y:S03]  /*9eb0*/  LDC R247, c[0x0][0x230] ;  /* 0x00008c00fff77b82 */ /* 0x000ee60000000800 */
[----:B------:R4:W-:Y:S01]  /*9ec0*/  STL.64 [R1+0x880], R6 ;  /* 0x0008800601007387 */ /* 0x0009e20000100a00 */
[----:B-1----:R-:W-:-:S03]  /*9ed0*/  IMAD.WIDE R8, R3, 0x4, R242 ;  /* 0x0000000403087825 */ /* 0x002fc600078e02f2 */
[----:B------:R1:W-:Y:S04]  /*9ee0*/  LDGSTS.E [R5+0xc100], desc[UR58][R18.64], !P3 ;  /* 0x0c10000012057fae */ /* 0x0003e8000d92187a */
[----:B------:R1:W-:Y:S01]  /*9ef0*/  LDGSTS.E [R5+0xc200], desc[UR58][R16.64], !P3 ;  /* 0x0c20000010057fae */ /* 0x0003e2000d92187a */
[----:B------:R-:W-:Y:S02]  /*9f00*/  VIADD R4, R246, 0xffffffd3 ;  /* 0xffffffd3f6047836 */ /* 0x000fe40000000000 */
[----:B------:R-:W3:Y:S01]  /*9f10*/  LDC R246, c[0x0][0x230] ;  /* 0x00008c00fff67b82 */ /* 0x000ee20000000800 */
[----:B----4-:R-:W-:Y:S01]  /*9f20*/  IMAD.WIDE R6, R3, 0x4, R244 ;  /* 0x0000000403067825 */ /* 0x010fe200078e02f4 */
        /* <DEDUP_REMOVED lines=9> */
[----:B------:R4:W-:Y:S04]  /*9fc0*/  STL.64 [R1+0x7e8], R16 ;  /* 0x0007e81001007387 */ /* 0x0009e80000100a00 */
[----:B------:R3:W-:Y:S01]  /*9fd0*/  STL.64 [R1+0x7e0], R14 ;  /* 0x0007e00e01007387 */ /* 0x0007e20000100a00 */
[----:B--2---:R-:W-:-:S03]  /*9fe0*/  IMAD.WIDE R20, R0, 0x4, R230 ;  /* 0x0000000400147825 */ /* 0x004fc600078e02e6 */
[----:B------:R2:W-:Y:S01]  /*9ff0*/  STL.64 [R1+0x7d8], R12 ;  /* 0x0007d80c01007387 */ /* 0x0005e20000100a00 */
[----:B-1----:R-:W-:-:S03]  /*a000*/  IMAD.WIDE R18, R0, 0x4, R232 ;  /* 0x0000000400127825 */ /* 0x002fc600078e02e8 */
[----:B------:R1:W-:Y:S01]  /*a010*/  STL.64 [R1+0x7d0], R10 ;  /* 0x0007d00a01007387 */ /* 0x0003e20000100a00 */
[----:B----4-:R-:W-:-:S03]  /*a020*/  IMAD.WIDE R16, R0, 0x4, R234 ;  /* 0x0000000400107825 */ /* 0x010fc600078e02ea */
[----:B------:R4:W-:Y:S01]  /*a030*/  STL.64 [R1+0x7c8], R8 ;  /* 0x0007c80801007387 */ /* 0x0009e20000100a00 */
[----:B---3--:R-:W-:-:S03]  /*a040*/  IMAD.WIDE R14, R0, 0x4, R236 ;  /* 0x00000004000e7825 */ /* 0x008fc600078e02ec */
[----:B------:R3:W-:Y:S01]  /*a050*/  STL.64 [R1+0x7c0], R6 ;  /* 0x0007c00601007387 */ /* 0x0007e20000100a00 */
[----:B------:R-:W-:Y:S02]  /*a060*/  IMAD.SHL.U32 R3, R2, 0x20, RZ ;  /* 0x0000002002037824 */ /* 0x000fe400078e00ff */
[C---:B--2---:R-:W-:Y:S01]  /*a070*/  IMAD.WIDE R12, R0.reuse, 0x4, R238 ;  /* 0x00000004000c7825 */ /* 0x044fe200078e02ee */
[----:B------:R2:W-:Y:S03]  /*a080*/  STL.64 [R1+0x738], R20 ;  /* 0x0007381401007387 */ /* 0x0005e60000100a00 */
[C---:B-1----:R-:W-:Y:S01]  /*a090*/  IMAD.WIDE R10, R0.reuse, 0x4, R240 ;  /* 0x00000004000a7825 */ /* 0x042fe200078e02f0 */
[----:B------:R2:W-:Y:S03]  /*a0a0*/  LDGSTS.E [R5+0xe000], desc[UR58][R20.64], !P2 ;  /* 0x0e00000014057fae */ /* 0x0005e6000d12187a */
[C---:B----4-:R-:W-:Y:S01]  /*a0b0*/  IMAD.WIDE R8, R0.reuse, 0x4, R242 ;  /* 0x0000000400087825 */ /* 0x050fe200078e02f2 */
[----:B------:R1:W-:Y:S03]  /*a0c0*/  STL.64 [R1+0x730], R18 ;  /* 0x0007301201007387 */ /* 0x0003e60000100a00 */
[----:B---3--:R-:W-:Y:S01]  /*a0d0*/  IMAD.WIDE R6, R0, 0x4, R244 ;  /* 0x0000000400067825 */ /* 0x008fe200078e02f4 */
[----:B------:R1:W-:Y:S01]  /*a0e0*/  LDGSTS.E [R5+0xe100], desc[UR58][R18.64], !P2 ;  /* 0x0e10000012057fae */ /* 0x0003e2000d12187a */
[----:B------:R-:W-:-:S03]  /*a0f0*/  ISETP.GE.U32.AND P4, PT, R4, 0x7fffff94, PT ;  /* 0x7fffff940400780c */ /* 0x000fc60003f86070 */
[----:B------:R3:W-:Y:S01]  /*a100*/  STL.64 [R1+0x728], R16 ;  /* 0x0007281001007387 */ /* 0x0007e20000100a00 */
[----:B--2---:R-:W-:-:S03]  /*a110*/  IMAD.WIDE R20, R3, 0x4, R230 ;  /* 0x0000000403147825 */ /* 0x004fc600078e02e6 */
[----:B------:R3:W-:Y:S01]  /*a120*/  LDGSTS.E [R5+0xe200], desc[UR58][R16.64], !P2 ;  /* 0x0e20000010057fae */ /* 0x0007e2000d12187a */
[----:B------:R-:W-:Y:S02]  /*a130*/  VIADD R4, R249, 0xffffffcb ;  /* 0xffffffcbf9047836 */ /* 0x000fe40000000000 */
[----:B------:R-:W-:Y:S01]  /*a140*/  IMAD R0, R2, 0x24, RZ ;  /* 0x0000002402007824 */ /* 0x000fe200078e02ff */
[----:B------:R2:W-:Y:S01]  /*a150*/  STL.64 [R1+0x720], R14 ;  /* 0x0007200e01007387 */ /* 0x0005e20000100a00 */
[C---:B-1----:R-:W-:Y:S01]  /*a160*/  IMAD.WIDE R18, R3.reuse, 0x4, R232 ;  /* 0x0000000403127825 */ /* 0x042fe200078e02e8 */
[----:B------:R-:W1:Y:S02]  /*a170*/  LDC R249, c[0x0][0x230] ;  /* 0x00008c00fff97b82 */ /* 0x000e640000000800 */
[----:B------:R2:W-:Y:S04]  /*a180*/  LDGSTS.E [R5+0xe300], desc[UR58][R14.64], !P2 ;  /* 0x0e3000000e057fae */ /* 0x0005e8000d12187a */
[----:B------:R4:W-:Y:S01]  /*a190*/  STL.64 [R1+0x718], R12 ;  /* 0x0007180c01007387 */ /* 0x0009e20000100a00 */
[----:B---3--:R-:W-:-:S03]  /*a1a0*/  IMAD.WIDE R16, R3, 0x4, R234 ;  /* 0x0000000403107825 */ /* 0x008fc600078e02ea */
[----:B------:R4:W-:Y:S04]  /*a1b0*/  LDGSTS.E [R5+0xe400], desc[UR58][R12.64], !P2 ;  /* 0x0e4000000c057fae */ /* 0x0009e8000d12187a */
[----:B------:R3:W-:Y:S01]  /*a1c0*/  STL.64 [R1+0x710], R10 ;  /* 0x0007100a01007387 */ /* 0x0007e20000100a00 */
[----:B--2---:R-:W-:-:S03]  /*a1d0*/  IMAD.WIDE R14, R3, 0x4, R236 ;  /* 0x00000004030e7825 */ /* 0x004fc600078e02ec */
[----:B------:R3:W-:Y:S04]  /*a1e0*/  LDGSTS.E [R5+0xe500], desc[UR58][R10.64], !P2 ;  /* 0x0e5000000a057fae */ /* 0x0007e8000d12187a */
[----:B------:R2:W-:Y:S01]  /*a1f0*/  STL.64 [R1+0x708], R8 ;  /* 0x0007080801007387 */ /* 0x0005e20000100a00 */
[----:B----4-:R-:W-:-:S03]  /*a200*/  IMAD.WIDE R12, R3, 0x4, R238 ;  /* 0x00000004030c7825 */ /* 0x010fc600078e02ee */
[----:B------:R2:W-:Y:S04]  /*a210*/  LDGSTS.E [R5+0xe600], desc[UR58][R8.64], !P2 ;  /* 0x0e60000008057fae */ /* 0x0005e8000d12187a */
[----:B------:R4:W-:Y:S01]  /*a220*/  STL.64 [R1+0x700], R6 ;  /* 0x0007000601007387 */ /* 0x0009e20000100a00 */
[----:B---3--:R-:W-:-:S03]  /*a230*/  IMAD.WIDE R10, R3, 0x4, R240 ;  /* 0x00000004030a7825 */ /* 0x008fc600078e02f0 */
[----:B------:R4:W-:Y:S01]  /*a240*/  LDGSTS.E [R5+0xe700], desc[UR58][R6.64], !P2 ;  /* 0x0e70000006057fae */ /* 0x0009e2000d12187a */
[----:B------:R-:W-:-:S03]  /*a250*/  ISETP.GE.U32.AND P2, PT, R4, 0x7fffff8c, PT ;  /* 0x7fffff8c0400780c */ /* 0x000fc60003f46070 */
[----:B------:R3:W-:Y:S01]  /*a260*/  STL.64 [R1+0x678], R20 ;  /* 0x0006781401007387 */ /* 0x0007e20000100a00 */
[----:B--2---:R-:W-:-:S03]  /*a270*/  IMAD.WIDE R8, R3, 0x4, R242 ;  /* 0x0000000403087825 */ /* 0x004fc600078e02f2 */
[----:B------:R3:W-:Y:S01]  /*a280*/  LDGSTS.E [R5+0x10000], desc[UR58][R20.64], !P5 ;  /* 0x1000000014057fae */ /* 0x0007e2000e92187a */
[----:B------:R-:W-:Y:S02]  /*a290*/  VIADD R4, R246, 0xffffffc7 ;  /* 0xffffffc7f6047836 */ /* 0x000fe40000000000 */
[----:B------:R-:W2:Y:S01]  /*a2a0*/  LDC R246, c[0x0][0x230] ;  /* 0x00008c00fff67b82 */ /* 0x000ea20000000800 */
[----:B------:R1:W-:Y:S01]  /*a2b0*/  STL.64 [R1+0x670], R18 ;  /* 0x0006701201007387 */ /* 0x0003e20000100a00 */
[----:B----4-:R-:W-:-:S03]  /*a2c0*/  IMAD.WIDE R6, R3, 0x4, R244 ;  /* 0x0000000403067825 */ /* 0x010fc600078e02f4 */
[----:B------:R1:W-:Y:S04]  /*a2d0*/  LDGSTS.E [R5+0x10100], desc[UR58][R18.64], !P5 ;  /* 0x1010000012057fae */ /* 0x0003e8000e92187a */
[----:B------:R4:W-:Y:S01]  /*a2e0*/  STL.64 [R1+0x668], R16 ;  /* 0x0006681001007387 */ /* 0x0009e20000100a00 */
[----:B---3--:R-:W-:-:S03]  /*a2f0*/  IMAD.WIDE R20, R0, 0x4, R230 ;  /* 0x0000000400147825 */ /* 0x008fc600078e02e6 */
[----:B------:R4:W-:Y:S04]  /*a300*/  LDGSTS.E [R5+0x10200], desc[UR58][R16.64], !P5 ;  /* 0x1020000010057fae */ /* 0x0009e8000e92187a */
[----:B------:R3:W-:Y:S01]  /*a310*/  STL.64 [R1+0x660], R14 ;  /* 0x0006600e01007387 */ /* 0x0007e20000100a00 */
[----:B-1----:R-:W-:-:S03]  /*a320*/  IMAD.WIDE R18, R0, 0x4, R232 ;  /* 0x0000000400127825 */ /* 0x002fc600078e02e8 */
[----:B------:R3:W-:Y:S04]  /*a330*/  LDGSTS.E [R5+0x10300], desc[UR58][R14.64], !P5 ;  /* 0x103000000e057fae */ /* 0x0007e8000e92187a */
        /* <DEDUP_REMOVED lines=11> */
[----:B------:R1:W-:Y:S01]  /*a3f0*/  LDGSTS.E [R5+0x10700], desc[UR58][R6.64], !P5 ;  /* 0x1070000006057fae */ /* 0x0003e2000e92187a */
[----:B------:R-:W-:Y:S02]  /*a400*/  VIADD R3, R247, 0xffffffc3 ;  /* 0xffffffc3f7037836 */ /* 0x000fe40000000000 */
[C---:B---3--:R-:W-:Y:S01]  /*a410*/  IMAD.WIDE R8, R0.reuse, 0x4, R242 ;  /* 0x0000000400087825 */ /* 0x048fe200078e02f2 */
[----:B------:R3:W-:Y:S03]  /*a420*/  LDGSTS.E [R5+0x12000], desc[UR58][R20.64], !P1 ;  /* 0x1200000014057fae */ /* 0x0007e6000c92187a */
[----:B-1----:R-:W-:Y:S01]  /*a430*/  IMAD.WIDE R6, R0, 0x4, R244 ;  /* 0x0000000400067825 */ /* 0x002fe200078e02f4 */
[----:B------:R1:W-:Y:S04]  /*a440*/  LDGSTS.E [R5+0x12100], desc[UR58][R18.64], !P1 ;  /* 0x1210000012057fae */ /* 0x0003e8000c92187a */
[----:B------:R3:W-:Y:S01]  /*a450*/  STL.64 [R1+0x5b8], R20 ;  /* 0x0005b81401007387 */ /* 0x0007e20000100a00 */
[----:B------:R-:W-:Y:S01]  /*a460*/  IMAD R0, R2, 0x28, RZ ;  /* 0x0000002802007824 */ /* 0x000fe200078e02ff */
[----:B------:R-:W-:Y:S01]  /*a470*/  ISETP.GE.U32.AND P5, PT, R4, 0x7fffff88, PT ;  /* 0x7fffff880400780c */ /* 0x000fe20003fa6070 */
[----:B------:R-:W4:Y:S01]  /*a480*/  LDC R247, c[0x0][0x230] ;  /* 0x00008c00fff77b82 */ /* 0x000f220000000800 */
[----:B------:R2:W-:Y:S04]  /*a490*/  LDGSTS.E [R5+0x12200], desc[UR58][R16.64], !P1 ;  /* 0x1220000010057fae */ /* 0x0005e8000c92187a */
[----:B------:R2:W-:Y:S04]  /*a4a0*/  LDGSTS.E [R5+0x12300], desc[UR58][R14.64], !P1 ;  /* 0x123000000e057fae */ /* 0x0005e8000c92187a */
[----:B------:R2:W-:Y:S01]  /*a4b0*/  LDGSTS.E [R5+0x12400], desc[UR58][R12.64], !P1 ;  /* 0x124000000c057fae */ /* 0x0005e2000c92187a */
[----:B---3--:R-:W-:-:S03]  /*a4c0*/  IMAD.WIDE R20, R0, 0x4, R230 ;  /* 0x0000000400147825 */ /* 0x008fc600078e02e6 */
[----:B------:R1:W-:Y:S04]  /*a4d0*/  STL.64 [R1+0x5b0], R18 ;  /* 0x0005b01201007387 */ /* 0x0003e80000100a00 */
[----:B------:R3:W-:Y:S04]  /*a4e0*/  LDGSTS.E [R5+0x12500], desc[UR58][R10.64], !P1 ;  /* 0x125000000a057fae */ /* 0x0007e8000c92187a */
[----:B------:R2:W-:Y:S04]  /*a4f0*/  STL.64 [R1+0x5a8], R16 ;  /* 0x0005a81001007387 */ /* 0x0005e80000100a00 */
[----:B------:R3:W-:Y:S01]  /*a500*/  LDGSTS.E [R5+0x12600], desc[UR58][R8.64], !P1 ;  /* 0x1260000008057fae */ /* 0x0007e2000c92187a */
[----:B-1----:R-:W-:-:S03]  /*a510*/  IMAD.WIDE R18, R0, 0x4, R232 ;  /* 0x0000000400127825 */ /* 0x002fc600078e02e8 */
[----:B------:R1:W-:Y:S04]  /*a520*/  STL.64 [R1+0x5a0], R14 ;  /* 0x0005a00e01007387 */ /* 0x0003e80000100a00 */
[----:B------:R4:W-:Y:S01]  /*a530*/  LDGSTS.E [R5+0x12700], desc[UR58][R6.64], !P1 ;  /* 0x1270000006057fae */ /* 0x0009e2000c92187a */
[----:B--2---:R-:W-:Y:S01]  /*a540*/  IMAD.WIDE R16, R0, 0x4, R234 ;  /* 0x0000000400107825 */ /* 0x004fe200078e02ea */
[----:B------:R-:W-:Y:S02]  /*a550*/  ISETP.GE.U32.AND P1, PT, R3, 0x7fffff84, PT ;  /* 0x7fffff840300780c */ /* 0x000fe40003f26070 */
[----:B------:R2:W-:Y:S01]  /*a560*/  STL.64 [R1+0x598], R12 ;  /* 0x0005980c01007387 */ /* 0x0005e20000100a00 */
[----:B------:R-:W-:Y:S02]  /*a570*/  IMAD R3, R2, 0x2c, RZ ;  /* 0x0000002c02037824 */ /* 0x000fe400078e02ff */
[C---:B-1----:R-:W-:Y:S01]  /*a580*/  IMAD.WIDE R14, R0.reuse, 0x4, R236 ;  /* 0x00000004000e7825 */ /* 0x042fe200078e02ec */
[----:B------:R3:W-:Y:S04]  /*a590*/  STL.64 [R1+0x590], R10 ;  /* 0x0005900a01007387 */ /* 0x0007e80000100a00 */
[----:B------:R1:W-:Y:S01]  /*a5a0*/  STL.64 [R1+0x588], R8 ;  /* 0x0005880801007387 */ /* 0x0003e20000100a00 */
[----:B--2---:R-:W-:-:S03]  /*a5b0*/  IMAD.WIDE R12, R0, 0x4, R238 ;  /* 0x00000004000c7825 */ /* 0x004fc600078e02ee */
[----:B------:R2:W-:Y:S01]  /*a5c0*/  LDGSTS.E [R5+0x14000], desc[UR58][R20.64], !P0 ;  /* 0x1400000014057fae */ /* 0x0005e2000c12187a */
[----:B---3--:R-:W-:-:S03]  /*a5d0*/  IMAD.WIDE R10, R0, 0x4, R240 ;  /* 0x00000004000a7825 */ /* 0x008fc600078e02f0 */
[----:B------:R4:W-:Y:S01]  /*a5e0*/  STL.64 [R1+0x580], R6 ;  /* 0x0005800601007387 */ /* 0x0009e20000100a00 */
[----:B-1----:R-:W-:-:S03]  /*a5f0*/  IMAD.WIDE R8, R0, 0x4, R242 ;  /* 0x0000000400087825 */ /* 0x002fc600078e02f2 */
[----:B------:R1:W-:Y:S04]  /*a600*/  LDGSTS.E [R5+0x14100], desc[UR58][R18.64], !P0 ;  /* 0x1410000012057fae */ /* 0x0003e8000c12187a */
[----:B------:R2:W-:Y:S01]  /*a610*/  STL.64 [R1+0x4f8], R20 ;  /* 0x0004f81401007387 */ /* 0x0005e20000100a00 */
[----:B----4-:R-:W-:-:S03]  /*a620*/  IMAD.WIDE R6, R0, 0x4, R244 ;  /* 0x0000000400067825 */ /* 0x010fc600078e02f4 */
[----:B------:R3:W-:Y:S04]  /*a630*/  LDGSTS.E [R5+0x14200], desc[UR58][R16.64], !P0 ;  /* 0x1420000010057fae */ /* 0x0007e8000c12187a */
[----:B------:R1:W-:Y:S01]  /*a640*/  STL.64 [R1+0x4f0], R18 ;  /* 0x0004f01201007387 */ /* 0x0003e20000100a00 */
[----:B--2---:R-:W-:-:S03]  /*a650*/  IMAD.WIDE R20, R3, 0x4, R230 ;  /* 0x0000000403147825 */ /* 0x004fc600078e02e6 */
[----:B------:R2:W-:Y:S04]  /*a660*/  LDGSTS.E [R5+0x14300], desc[UR58][R14.64], !P0 ;  /* 0x143000000e057fae */ /* 0x0005e8000c12187a */
[----:B------:R3:W-:Y:S04]  /*a670*/  STL.64 [R1+0x4e8], R16 ;  /* 0x0004e81001007387 */ /* 0x0007e80000100a00 */
[----:B------:R4:W-:Y:S01]  /*a680*/  LDGSTS.E [R5+0x14400], desc[UR58][R12.64], !P0 ;  /* 0x144000000c057fae */ /* 0x0009e2000c12187a */
[----:B-1----:R-:W-:-:S03]  /*a690*/  IMAD.WIDE R18, R3, 0x4, R232 ;  /* 0x0000000403127825 */ /* 0x002fc600078e02e8 */
        /* <DEDUP_REMOVED lines=8> */
[----:B----4-:R-:W-:-:S03]  /*a720*/  IMAD.WIDE R12, R3, 0x4, R238 ;  /* 0x00000004030c7825 */ /* 0x010fc600078e02ee */
[----:B------:R3:W-:Y:S01]  /*a730*/  STL.64 [R1+0x4c8], R8 ;  /* 0x0004c80801007387 */ /* 0x0007e20000100a00 */
[----:B------:R-:W-:Y:S01]  /*a740*/  VIADD R0, R246, 0xfffffffa ;  /* 0xfffffffaf6007836 */ /* 0x000fe20000000000 */
[----:B------:R-:W-:Y:S01]  /*a750*/  IADD3 R4, R249, -0x2, RZ ;  /* 0xfffffffef9047810 */ /* 0x000fe20007ffe0ff */
[----:B------:R-:W4:Y:S01]  /*a760*/  LDC R246, c[0x0][0x230] ;  /* 0x00008c00fff67b82 */ /* 0x000f220000000800 */
[C---:B-1----:R-:W-:Y:S01]  /*a770*/  IMAD.WIDE R10, R3.reuse, 0x4, R240 ;  /* 0x00000004030a7825 */ /* 0x042fe200078e02f0 */
[----:B------:R1:W-:Y:S04]  /*a780*/  LDGSTS.E [R5+0x16000], desc[UR58][R20.64], !P4 ;  /* 0x1600000014057fae */ /* 0x0003e8000e12187a */
[----:B------:R2:W-:Y:S02]  /*a790*/  STL.64 [R1+0x4c0], R6 ;  /* 0x0004c00601007387 */ /* 0x0005e40000100a00 */
[----:B------:R-:W4:Y:S01]  /*a7a0*/  LDC R249, c[0x0][0x230] ;  /* 0x00008c00fff97b82 */ /* 0x000f220000000800 */
[C---:B---3--:R-:W-:Y:S01]  /*a7b0*/  IMAD.WIDE R8, R3.reuse, 0x4, R242 ;  /* 0x0000000403087825 */ /* 0x048fe200078e02f2 */
[----:B------:R3:W-:Y:S04]  /*a7c0*/  LDGSTS.E [R5+0x16100], desc[UR58][R18.64], !P4 ;  /* 0x1610000012057fae */ /* 0x0007e8000e12187a */
[----:B------:R3:W-:Y:S01]  /*a7d0*/  LDGSTS.E [R5+0x16200], desc[UR58][R16.64], !P4 ;  /* 0x1620000010057fae */ /* 0x0007e2000e12187a */
[----:B--2---:R-:W-:-:S03]  /*a7e0*/  IMAD.WIDE R6, R3, 0x4, R244 ;  /* 0x0000000403067825 */ /* 0x004fc600078e02f4 */
        /* <DEDUP_REMOVED lines=11> */
[----:B-1----:R-:W-:-:S03]  /*a8a0*/  IMAD.WIDE R20, R0, 0x4, R230 ;  /* 0x0000000400147825 */ /* 0x002fc600078e02e6 */
[----:B------:R1:W-:Y:S01]  /*a8b0*/  STL.64 [R1+0x420], R14 ;  /* 0x0004200e01007387 */ /* 0x0003e20000100a00 */
[----:B---3--:R-:W-:-:S03]  /*a8c0*/  IMAD.WIDE R18, R0, 0x4, R232 ;  /* 0x0000000400127825 */ /* 0x008fc600078e02e8 */
[----:B------:R3:W-:Y:S01]  /*a8d0*/  STL.64 [R1+0x418], R12 ;  /* 0x0004180c01007387 */ /* 0x0007e20000100a00 */
[----:B--2---:R-:W-:-:S03]  /*a8e0*/  IMAD.WIDE R16, R0, 0x4, R234 ;  /* 0x0000000400107825 */ /* 0x004fc600078e02ea */
[----:B------:R2:W-:Y:S01]  /*a8f0*/  STL.64 [R1+0x410], R10 ;  /* 0x0004100a01007387 */ /* 0x0005e20000100a00 */
[----:B-1----:R-:W-:-:S03]  /*a900*/  IMAD.WIDE R14, R0, 0x4, R236 ;  /* 0x00000004000e7825 */ /* 0x002fc600078e02ec */
[----:B------:R4:W-:Y:S01]  /*a910*/  STL.64 [R1+0x408], R8 ;  /* 0x0004080801007387 */ /* 0x0009e20000100a00 */
[----:B---3--:R-:W-:-:S03]  /*a920*/  IMAD.WIDE R12, R0, 0x4, R238 ;  /* 0x00000004000c7825 */ /* 0x008fc600078e02ee */
[----:B------:R1:W-:Y:S01]  /*a930*/  LDGSTS.E [R5+0x18000], desc[UR58][R20.64], !P3 ;  /* 0x1800000014057fae */ /* 0x0003e2000d92187a */
[----:B--2---:R-:W-:-:S03]  /*a940*/  IMAD.WIDE R10, R0, 0x4, R240 ;  /* 0x00000004000a7825 */ /* 0x004fc600078e02f0 */
        /* <DEDUP_REMOVED lines=20> */
[----:B-1----:R-:W-:-:S03]  /*aa90*/  IMAD.WIDE R12, R3, 0x4, R238 ;  /* 0x00000004030c7825 */ /* 0x002fc600078e02ee */
[----:B------:R2:W-:Y:S01]  /*aaa0*/  STL.64 [R1+0x348], R8 ;  /* 0x0003480801007387 */ /* 0x0005e20000100a00 */
[----:B------:R-:W-:Y:S01]  /*aab0*/  VIADD R0, R249, 0xfffffff2 ;  /* 0xfffffff2f9007836 */ /* 0x000fe20000000000 */
[----:B------:R-:W-:Y:S01]  /*aac0*/  ISETP.GE.U32.AND P0, PT, R4, 0x7fffffbf, PT ;  /* 0x7fffffbf0400780c */ /* 0x000fe20003f06070 */
[C---:B---3--:R-:W-:Y:S01]  /*aad0*/  IMAD.WIDE R10, R3.reuse, 0x4, R240 ;  /* 0x00000004030a7825 */ /* 0x048fe200078e02f0 */
[----:B------:R1:W-:Y:S01]  /*aae0*/  LDGSTS.E [R5+0x1a000], desc[UR58][R20.64], !P2 ;  /* 0x1a00000014057fae */ /* 0x0003e2000d12187a */
[----:B------:R-:W3:Y:S03]  /*aaf0*/  LDC R249, c[0x0][0x230] ;  /* 0x00008c00fff97b82 */ /* 0x000ee60000000800 */
[----:B------:R4:W-:Y:S01]  /*ab00*/  STL.64 [R1+0x340], R6 ;  /* 0x0003400601007387 */ /* 0x0009e20000100a00 */
[----:B--2---:R-:W-:-:S03]  /*ab10*/  IMAD.WIDE R8, R3, 0x4, R242 ;  /* 0x0000000403087825 */ /* 0x004fc600078e02f2 */
[----:B------:R2:W-:Y:S04]  /*ab20*/  LDGSTS.E [R5+0x1a100], desc[UR58][R18.64], !P2 ;  /* 0x1a10000012057fae */ /* 0x0005e8000d12187a */
[----:B------:R2:W-:Y:S01]  /*ab30*/  LDGSTS.E [R5+0x1a200], desc[UR58][R16.64], !P2 ;  /* 0x1a20000010057fae */ /* 0x0005e2000d12187a */
[----:B----4-:R-:W-:-:S03]  /*ab40*/  IMAD.WIDE R6, R3, 0x4, R244 ;  /* 0x0000000403067825 */ /* 0x010fc600078e02f4 */
[----:B------:R4:W-:Y:S04]  /*ab50*/  LDGSTS.E [R5+0x1a300], desc[UR58][R14.64], !P2 ;  /* 0x1a3000000e057fae */ /* 0x0009e8000d12187a */
[----:B------:R4:W-:Y:S04]  /*ab60*/  LDGSTS.E [R5+0x1a400], desc[UR58][R12.64], !P2 ;  /* 0x1a4000000c057fae */ /* 0x0009e8000d12187a */
[----:B------:R4:W-:Y:S01]  /*ab70*/  LDGSTS.E [R5+0x1a500], desc[UR58][R10.64], !P2 ;  /* 0x1a5000000a057fae */ /* 0x0009e2000d12187a */
[----:B------:R-:W-:Y:S02]  /*ab80*/  VIADD R4, R247, 0xfffffff6 ;  /* 0xfffffff6f7047836 */ /* 0x000fe40000000000 */
[----:B------:R-:W3:Y:S01]  /*ab90*/  LDC R247, c[0x0][0x230] ;  /* 0x00008c00fff77b82 */ /* 0x000ee20000000800 */
[----:B------:R4:W-:Y:S04]  /*aba0*/  LDGSTS.E [R5+0x1a600], desc[UR58][R8.64], !P2 ;  /* 0x1a60000008057fae */ /* 0x0009e8000d12187a */
[----:B------:R4:W-:Y:S01]  /*abb0*/  LDGSTS.E [R5+0x1a700], desc[UR58][R6.64], !P2 ;  /* 0x1a70000006057fae */ /* 0x0009e2000d12187a */
[----:B------:R-:W-:Y:S01]  /*abc0*/  ISETP.GE.U32.AND P2, PT, R0, 0x7fffffb3, PT ;  /* 0x7fffffb30000780c */ /* 0x000fe20003f46070 */
[----:B------:R-:W-:-:S02]  /*abd0*/  IMAD R0, R2, 0x38, RZ ;  /* 0x0000003802007824 */ /* 0x000fc400078e02ff */
[----:B------:R1:W-:Y:S04]  /*abe0*/  STL.64 [R1+0x2b8], R20 ;  /* 0x0002b81401007387 */ /* 0x0003e80000100a00 */
[----:B------:R2:W-:Y:S04]  /*abf0*/  STL.64 [R1+0x2b0], R18 ;  /* 0x0002b01201007387 */ /* 0x0005e80000100a00 */
[----:B------:R4:W-:Y:S01]  /*ac00*/  STL.64 [R1+0x2a8], R16 ;  /* 0x0002a81001007387 */ /* 0x0009e20000100a00 */
[----:B-1----:R-:W-:-:S03]  /*ac10*/  IMAD.WIDE R20, R0, 0x4, R230 ;  /* 0x0000000400147825 */ /* 0x002fc600078e02e6 */
[----:B------:R1:W-:Y:S01]  /*ac20*/  STL.64 [R1+0x2a0], R14 ;  /* 0x0002a00e01007387 */ /* 0x0003e20000100a00 */
[----:B--2---:R-:W-:-:S03]  /*ac30*/  IMAD.WIDE R18, R0, 0x4, R232 ;  /* 0x0000000400127825 */ /* 0x004fc600078e02e8 */
[----:B------:R2:W-:Y:S01]  /*ac40*/  STL.64 [R1+0x298], R12 ;  /* 0x0002980c01007387 */ /* 0x0005e20000100a00 */
[----:B----4-:R-:W-:-:S03]  /*ac50*/  IMAD.WIDE R16, R0, 0x4, R234 ;  /* 0x0000000400107825 */ /* 0x010fc600078e02ea */
[----:B------:R4:W-:Y:S01]  /*ac60*/  STL.64 [R1+0x290], R10 ;  /* 0x0002900a01007387 */ /* 0x0009e20000100a00 */
[----:B-1----:R-:W-:-:S03]  /*ac70*/  IMAD.WIDE R14, R0, 0x4, R236 ;  /* 0x00000004000e7825 */ /* 0x002fc600078e02ec */
[----:B------:R1:W-:Y:S01]  /*ac80*/  STL.64 [R1+0x288], R8 ;  /* 0x0002880801007387 */ /* 0x0003e20000100a00 */
[----:B--2---:R-:W-:-:S03]  /*ac90*/  IMAD.WIDE R12, R0, 0x4, R238 ;  /* 0x00000004000c7825 */ /* 0x004fc600078e02ee */
[----:B------:R2:W-:Y:S01]  /*aca0*/  LDGSTS.E [R5+0x1c000], desc[UR58][R20.64], !P5 ;  /* 0x1c00000014057fae */ /* 0x0005e2000e92187a */
[----:B------:R-:W-:Y:S01]  /*acb0*/  ISETP.GE.U32.AND P3, PT, R4, 0x7fffffb7, PT ;  /* 0x7fffffb70400780c */ /* 0x000fe20003f66070 */
[----:B----4-:R-:W-:Y:S02]  /*acc0*/  IMAD.WIDE R10, R0, 0x4, R240 ;  /* 0x00000004000a7825 */ /* 0x010fe400078e02f0 */
[----:B------:R4:W-:Y:S02]  /*acd0*/  STL.64 [R1+0x280], R6 ;  /* 0x0002800601007387 */ /* 0x0009e40000100a00 */
[----:B------:R-:W-:Y:S02]  /*ace0*/  IMAD R3, R2, 0x3c, RZ ;  /* 0x0000003c02037824 */ /* 0x000fe400078e02ff */
[----:B------:R3:W-:Y:S01]  /*acf0*/  LDGSTS.E [R5+0x1c100], desc[UR58][R18.64], !P5 ;  /* 0x1c10000012057fae */ /* 0x0007e2000e92187a */
[----:B-1----:R-:W-:-:S03]  /*ad00*/  IMAD.WIDE R8, R0, 0x4, R242 ;  /* 0x0000000400087825 */ /* 0x002fc600078e02f2 */
[----:B------:R1:W-:Y:S01]  /*ad10*/  LDGSTS.E [R5+0x1c200], desc[UR58][R16.64], !P5 ;  /* 0x1c20000010057fae */ /* 0x0003e2000e92187a */
[----:B------:R-:W-:Y:S02]  /*ad20*/  VIADD R4, R246, 0xffffffee ;  /* 0xffffffeef6047836 */ /* 0x000fe40000000000 */
[----:B------:R-:W1:Y:S01]  /*ad30*/  LDC R246, c[0x0][0x230] ;  /* 0x00008c00fff67b82 */ /* 0x000e620000000800 */
[----:B----4-:R-:W-:Y:S01]  /*ad40*/  IMAD.WIDE R6, R0, 0x4, R244 ;  /* 0x0000000400067825 */ /* 0x010fe200078e02f4 */
[----:B------:R4:W-:Y:S04]  /*ad50*/  LDGSTS.E [R5+0x1c300], desc[UR58][R14.64], !P5 ;  /* 0x1c3000000e057fae */ /* 0x0009e8000e92187a */
[----:B------:R4:W-:Y:S04]  /*ad60*/  LDGSTS.E [R5+0x1c400], desc[UR58][R12.64], !P5 ;  /* 0x1c4000000c057fae */ /* 0x0009e8000e92187a */
[----:B------:R2:W-:Y:S04]  /*ad70*/  STL.64 [R1+0x1f8], R20 ;  /* 0x0001f81401007387 */ /* 0x0005e80000100a00 */
[----:B------:R4:W-:Y:S04]  /*ad80*/  LDGSTS.E [R5+0x1c500], desc[UR58][R10.64], !P5 ;  /* 0x1c5000000a057fae */ /* 0x0009e8000e92187a */
[----:B------:R3:W-:Y:S04]  /*ad90*/  STL.64 [R1+0x1f0], R18 ;  /* 0x0001f01201007387 */ /* 0x0007e80000100a00 */
[----:B------:R4:W-:Y:S01]  /*ada0*/  LDGSTS.E [R5+0x1c600], desc[UR58][R8.64], !P5 ;  /* 0x1c60000008057fae */ /* 0x0009e2000e92187a */
[----:B--2---:R-:W-:-:S03]  /*adb0*/  IMAD.WIDE R20, R3, 0x4, R230 ;  /* 0x0000000403147825 */ /* 0x004fc600078e02e6 */
[----:B------:R1:W-:Y:S04]  /*adc0*/  STL.64 [R1+0x1e8], R16 ;  /* 0x0001e81001007387 */ /* 0x0003e80000100a00 */
[----:B------:R2:W-:Y:S01]  /*add0*/  LDGSTS.E [R5+0x1c700], desc[UR58][R6.64], !P5 ;  /* 0x1c70000006057fae */ /* 0x0005e2000e92187a */
[C---:B---3--:R-:W-:Y:S01]  /*ade0*/  IMAD.WIDE R18, R3.reuse, 0x4, R232 ;  /* 0x0000000403127825 */ /* 0x048fe200078e02e8 */
[----:B------:R-:W-:Y:S02]  /*adf0*/  ISETP.GE.U32.AND P5, PT, R4, 0x7fffffaf, PT ;  /* 0x7fffffaf0400780c */ /* 0x000fe40003fa6070 */
[----:B------:R4:W-:Y:S01]  /*ae00*/  STL.64 [R1+0x1e0], R14 ;  /* 0x0001e00e01007387 */ /* 0x0009e20000100a00 */
[----:B------:R-:W-:Y:S01]  /*ae10*/  LOP3.LUT R4, R248, 0x20, RZ, 0x3c, !PT ;  /* 0x00000020f8047812 */ /* 0x000fe200078e3cff */
[----:B-1----:R-:W-:-:S02]  /*ae20*/  IMAD.WIDE R16, R3, 0x4, R234 ;  /* 0x0000000403107825 */ /* 0x002fc400078e02ea */
[----:B------:R1:W-:Y:S04]  /*ae30*/  STL.64 [R1+0x1d8], R12 ;  /* 0x0001d80c01007387 */ /* 0x0003e80000100a00 */
[----:B------:R3:W-:Y:S01]  /*ae40*/  STL.64 [R1+0x1d0], R10 ;  /* 0x0001d00a01007387 */ /* 0x0007e20000100a00 */
[----:B----4-:R-:W-:-:S03]  /*ae50*/  IMAD.WIDE R14, R3, 0x4, R236 ;  /* 0x00000004030e7825 */ /* 0x010fc600078e02ec */
[----:B------:R4:W-:Y:S01]  /*ae60*/  STL.64 [R1+0x1c8], R8 ;  /* 0x0001c80801007387 */ /* 0x0009e20000100a00 */
[----:B-1----:R-:W-:-:S03]  /*ae70*/  IMAD.WIDE R12, R3, 0x4, R238 ;  /* 0x00000004030c7825 */ /* 0x002fc600078e02ee */
[----:B------:R1:W-:Y:S01]  /*ae80*/  LDGSTS.E [R5+0x1e000], desc[UR58][R20.64], !P1 ;  /* 0x1e00000014057fae */ /* 0x0003e2000c92187a */
[----:B---3--:R-:W-:-:S03]  /*ae90*/  IMAD.WIDE R10, R3, 0x4, R240 ;  /* 0x00000004030a7825 */ /* 0x008fc600078e02f0 */
[----:B------:R2:W-:Y:S01]  /*aea0*/  STL.64 [R1+0x1c0], R6 ;  /* 0x0001c00601007387 */ /* 0x0005e20000100a00 */
[----:B----4-:R-:W-:-:S03]  /*aeb0*/  IMAD.WIDE R8, R3, 0x4, R242 ;  /* 0x0000000403087825 */ /* 0x010fc600078e02f2 */
[----:B------:R3:W-:Y:S01]  /*aec0*/  LDGSTS.E [R5+0x1e100], desc[UR58][R18.64], !P1 ;  /* 0x1e10000012057fae */ /* 0x0007e2000c92187a */
[----:B------:R-:W-:-:S03]  /*aed0*/  VIADD R4, R4, UR5 ;  /* 0x0000000504047c36 */ /* 0x000fc60008000000 */
[----:B------:R1:W-:Y:S01]  /*aee0*/  STL.64 [R1+0x138], R20 ;  /* 0x0001381401007387 */ /* 0x0003e20000100a00 */
[----:B------:R-:W-:Y:S02]  /*aef0*/  VIADD R0, R247, 0xffffffea ;  /* 0xffffffeaf7007836 */ /* 0x000fe40000000000 */
[----:B------:R-:W4:Y:S01]  /*af00*/  LDC R247, c[0x0][0x230] ;  /* 0x00008c00fff77b82 */ /* 0x000f220000000800 */
[----:B--2---:R-:W-:Y:S01]  /*af10*/  IMAD.WIDE R6, R3, 0x4, R244 ;  /* 0x0000000403067825 */ /* 0x004fe200078e02f4 */
        /* <DEDUP_REMOVED lines=18> */
[----:B------:R-:W-:Y:S02]  /*b040*/  VIADD R0, R249, 0xffffffe6 ;  /* 0xffffffe6f9007836 */ /* 0x000fe40000000000 */
[C---:B------:R-:W-:Y:S01]  /*b050*/  IMAD R3, R2.reuse, 0x9, RZ ;  /* 0x0000000902037824 */ /* 0x040fe200078e02ff */
[----:B------:R2:W-:Y:S01]  /*b060*/  LDGSTS.E [R4+0x800], desc[UR58][R20.64], !P0 ;  /* 0x0080000014047fae */ /* 0x0005e2000c12187a */
[C---:B---3--:R-:W-:Y:S01]  /*b070*/  IMAD.WIDE R10, R2.reuse, 0x4, R240 ;  /* 0x00000004020a7825 */ /* 0x048fe200078e02f0 */
[----:B------:R-:W3:Y:S02]  /*b080*/  LDC R249, c[0x0][0x230] ;  /* 0x00008c00fff97b82 */ /* 0x000ee40000000800 */
[----:B------:R1:W-:Y:S01]  /*b090*/  STL.64 [R1+0x100], R6 ;  /* 0x0001000601007387 */ /* 0x0003e20000100a00 */
[----:B----4-:R-:W-:-:S03]  /*b0a0*/  IMAD.WIDE R8, R2, 0x4, R242 ;  /* 0x0000000402087825 */ /* 0x010fc600078e02f2 */
        /* <DEDUP_REMOVED lines=20> */
[----:B------:R3:W-:Y:S01]  /*b1f0*/  STL.64 [R1+0xc10], R8 ;  /* 0x000c100801007387 */ /* 0x0007e20000100a00 */
[----:B----4-:R-:W-:-:S03]  /*b200*/  IMAD.WIDE R12, R0, 0x4, R238 ;  /* 0x00000004000c7825 */ /* 0x010fc600078e02ee */
[----:B------:R2:W-:Y:S01]  /*b210*/  LDGSTS.E [R4+0x2800], desc[UR58][R20.64], !P4 ;  /* 0x0280000014047fae */ /* 0x0005e2000e12187a */
[----:B-1----:R-:W-:-:S03]  /*b220*/  IMAD.WIDE R10, R0, 0x4, R240 ;  /* 0x00000004000a7825 */ /* 0x002fc600078e02f0 */
[----:B------:R1:W-:Y:S01]  /*b230*/  STL.64 [R1+0xc08], R6 ;  /* 0x000c080601007387 */ /* 0x0003e20000100a00 */
[----:B---3--:R-:W-:-:S03]  /*b240*/  IMAD.WIDE R8, R0, 0x4, R242 ;  /* 0x0000000400087825 */ /* 0x008fc600078e02f2 */
[----:B------:R3:W-:Y:S04]  /*b250*/  LDGSTS.E [R4+0x2900], desc[UR58][R18.64], !P4 ;  /* 0x0290000012047fae */ /* 0x0007e8000e12187a */
[----:B------:R2:W-:Y:S01]  /*b260*/  STL.64 [R1+0xb78], R20 ;  /* 0x000b781401007387 */ /* 0x0005e20000100a00 */
[----:B-1----:R-:W-:-:S03]  /*b270*/  IMAD.WIDE R6, R0, 0x4, R244 ;  /* 0x0000000400067825 */ /* 0x002fc600078e02f4 */
[----:B------:R1:W-:Y:S04]  /*b280*/  LDGSTS.E [R4+0x2a00], desc[UR58][R16.64], !P4 ;  /* 0x02a0000010047fae */ /* 0x0003e8000e12187a */
[----:B------:R3:W-:Y:S04]  /*b290*/  STL.64 [R1+0xb70], R18 ;  /* 0x000b701201007387 */ /* 0x0007e80000100a00 */
[----:B------:R4:W-:Y:S01]  /*b2a0*/  LDGSTS.E [R4+0x2b00], desc[UR58][R14.64], !P4 ;  /* 0x02b000000e047fae */ /* 0x0009e2000e12187a */
[----:B--2---:R-:W-:-:S03]  /*b2b0*/  IMAD.WIDE R20, R3, 0x4, R230 ;  /* 0x0000000403147825 */ /* 0x004fc600078e02e6 */
        /* <DEDUP_REMOVED lines=11> */
[----:B--2---:R-:W-:-:S03]  /*b370*/  IMAD.WIDE R12, R3, 0x4, R238 ;  /* 0x00000004030c7825 */ /* 0x004fc600078e02ee */
[----:B------:R1:W-:Y:S01]  /*b380*/  STL.64 [R1+0xb48], R8 ;  /* 0x000b480801007387 */ /* 0x0003e20000100a00 */
[----:B------:R-:W-:Y:S01]  /*b390*/  VIADD R0, R247, 0xffffffde ;  /* 0xffffffdef7007836 */ /* 0x000fe20000000000 */
[----:B------:R-:W-:Y:S01]  /*b3a0*/  IADD3 R246, R246, -0x1e, RZ ;  /* 0xffffffe2f6f67810 */ /* 0x000fe20007ffe0ff */
[----:B------:R-:W2:Y:S01]  /*b3b0*/  LDC R247, c[0x0][0x230] ;  /* 0x00008c00fff77b82 */ /* 0x000ea20000000800 */
[C---:B---3--:R-:W-:Y:S01]  /*b3c0*/  IMAD.WIDE R10, R3.reuse, 0x4, R240 ;  /* 0x00000004030a7825 */ /* 0x048fe200078e02f0 */
[----:B------:R3:W-:Y:S04]  /*b3d0*/  LDGSTS.E [R4+0x4800], desc[UR58][R20.64], !P3 ;  /* 0x0480000014047fae */ /* 0x0007e8000d92187a */
[----:B------:R4:W-:Y:S01]  /*b3e0*/  STL.64 [R1+0xb40], R6 ;  /* 0x000b400601007387 */ /* 0x0009e20000100a00 */
[----:B-1----:R-:W-:-:S03]  /*b3f0*/  IMAD.WIDE R8, R3, 0x4, R242 ;  /* 0x0000000403087825 */ /* 0x002fc600078e02f2 */
[----:B------:R1:W-:Y:S04]  /*b400*/  LDGSTS.E [R4+0x4900], desc[UR58][R18.64], !P3 ;  /* 0x0490000012047fae */ /* 0x0003e8000d92187a */
[----:B------:R1:W-:Y:S01]  /*b410*/  LDGSTS.E [R4+0x4a00], desc[UR58][R16.64], !P3 ;  /* 0x04a0000010047fae */ /* 0x0003e2000d92187a */
[----:B----4-:R-:W-:-:S03]  /*b420*/  IMAD.WIDE R6, R3, 0x4, R244 ;  /* 0x0000000403067825 */ /* 0x010fc600078e02f4 */
        /* <DEDUP_REMOVED lines=18> */
[----:B------:R3:W-:Y:S01]  /*b550*/  STL.64 [R1+0xa88], R8 ;  /* 0x000a880801007387 */ /* 0x0007e20000100a00 */
[----:B-1----:R-:W-:-:S03]  /*b560*/  IMAD.WIDE R12, R0, 0x4, R238 ;  /* 0x00000004000c7825 */ /* 0x002fc600078e02ee */
[----:B------:R1:W-:Y:S01]  /*b570*/  LDGSTS.E [R4+0x6800], desc[UR58][R20.64], !P2 ;  /* 0x0680000014047fae */ /* 0x0003e2000d12187a */
[----:B--2---:R-:W-:-:S03]  /*b580*/  IMAD.WIDE R10, R0, 0x4, R240 ;  /* 0x00000004000a7825 */ /* 0x004fc600078e02f0 */
[----:B------:R2:W-:Y:S01]  /*b590*/  STL.64 [R1+0xa80], R6 ;  /* 0x000a800601007387 */ /* 0x0005e20000100a00 */
[----:B---3--:R-:W-:-:S03]  /*b5a0*/  IMAD.WIDE R8, R0, 0x4, R242 ;  /* 0x0000000400087825 */ /* 0x008fc600078e02f2 */
        /* <DEDUP_REMOVED lines=20> */
[----:B------:R-:W-:Y:S01]  /*b6f0*/  ISETP.GE.U32.AND P4, PT, R246, 0x7fffffa3, PT ;  /* 0x7fffffa3f600780c */ /* 0x000fe20003f86070 */
[C---:B---3--:R-:W-:Y:S02]  /*b700*/  IMAD.WIDE R10, R3.reuse, 0x4, R240 ;  /* 0x00000004030a7825 */ /* 0x048fe400078e02f0 */
[----:B------:R1:W-:Y:S04]  /*b710*/  LDGSTS.E [R4+0x8800], desc[UR58][R20.64], !P5 ;  /* 0x0880000014047fae */ /* 0x0003e8000e92187a */
[----:B------:R4:W-:Y:S01]  /*b720*/  STL.64 [R1+0x9c0], R6 ;  /* 0x0009c00601007387 */ /* 0x0009e20000100a00 */
[----:B------:R-:W-:Y:S02]  /*b730*/  VIADD R0, R250, 0xffffffd6 ;  /* 0xffffffd6fa007836 */ /* 0x000fe40000000000 */
[----:B--2---:R-:W-:Y:S01]  /*b740*/  IMAD.WIDE R8, R3, 0x4, R242 ;  /* 0x0000000403087825 */ /* 0x004fe200078e02f2 */
[----:B------:R2:W-:Y:S01]  /*b750*/  LDGSTS.E [R4+0x8900], desc[UR58][R18.64], !P5 ;  /* 0x0890000012047fae */ /* 0x0005e2000e92187a */
[----:B------:R-:W3:Y:S03]  /*b760*/  LDC R250, c[0x0][0x230] ;  /* 0x00008c00fffa7b82 */ /* 0x000ee60000000800 */
[----:B------:R2:W-:Y:S01]  /*b770*/  LDGSTS.E [R4+0x8a00], desc[UR58][R16.64], !P5 ;  /* 0x08a0000010047fae */ /* 0x0005e2000e92187a */
[----:B------:R-:W-:-:S02]  /*b780*/  VIADD R246, R249, 0xffffffda ;  /* 0xffffffdaf9f67836 */ /* 0x000fc40000000000 */
[----:B----4-:R-:W-:Y:S01]  /*b790*/  IMAD.WIDE R6, R3, 0x4, R244 ;  /* 0x0000000403067825 */ /* 0x010fe200078e02f4 */
[----:B------:R4:W-:Y:S01]  /*b7a0*/  LDGSTS.E [R4+0x8b00], desc[UR58][R14.64], !P5 ;  /* 0x08b000000e047fae */ /* 0x0009e2000e92187a */
[----:B------:R-:W3:Y:S03]  /*b7b0*/  LDC R249, c[0x0][0x230] ;  /* 0x00008c00fff97b82 */ /* 0x000ee60000000800 */
        /* <DEDUP_REMOVED lines=20> */
[----:B----4-:R-:W-:-:S03]  /*b900*/  IMAD.WIDE R10, R0, 0x4, R240 ;  /* 0x00000004000a7825 */ /* 0x010fc600078e02f0 */
[----:B------:R3:W-:Y:S01]  /*b910*/  STL.64 [R1+0x900], R6 ;  /* 0x0009000601007387 */ /* 0x0007e20000100a00 */
[----:B-1----:R-:W-:-:S03]  /*b920*/  IMAD.WIDE R8, R0, 0x4, R242 ;  /* 0x0000000400087825 */ /* 0x002fc600078e02f2 */
        /* <DEDUP_REMOVED lines=15> */
[----:B----4-:R-:W-:-:S03]  /*ba20*/  IMAD.WIDE R14, R3, 0x4, R236 ;  /* 0x00000004030e7825 */ /* 0x010fc600078e02ec */
[----:B------:R1:W-:Y:S04]  /*ba30*/  STL.64 [R1+0x850], R10 ;  /* 0x0008500a01007387 */ /* 0x0003e80000100a00 */
[----:B------:R4:W-:Y:S01]  /*ba40*/  LDGSTS.E [R4+0xaf00], desc[UR58][R6.64], !P1 ;  /* 0x0af0000006047fae */ /* 0x0009e2000c92187a */
[----:B--2---:R-:W-:-:S03]  /*ba50*/  IMAD.WIDE R12, R3, 0x4, R238 ;  /* 0x00000004030c7825 */ /* 0x004fc600078e02ee */
[----:B------:R3:W-:Y:S01]  /*ba60*/  STL.64 [R1+0x848], R8 ;  /* 0x0008480801007387 */ /* 0x0007e20000100a00 */
[----:B------:R-:W-:Y:S01]  /*ba70*/  ISETP.GE.U32.AND P2, PT, R246, 0x7fffff9b, PT ;  /* 0x7fffff9bf600780c */ /* 0x000fe20003f46070 */
[----:B-1----:R-:W-:Y:S02]  /*ba80*/  IMAD.WIDE R10, R3, 0x4, R240 ;  /* 0x00000004030a7825 */ /* 0x002fe400078e02f0 */
[----:B------:R1:W-:Y:S04]  /*ba90*/  LDGSTS.E [R4+0xc800], desc[UR58][R20.64], !P0 ;  /* 0x0c80000014047fae */ /* 0x0003e8000c12187a */
[----:B------:R4:W-:Y:S01]  /*baa0*/  STL.64 [R1+0x840], R6 ;  /* 0x0008400601007387 */ /* 0x0009e20000100a00 */
[----:B------:R-:W-:Y:S02]  /*bab0*/  VIADD R0, R249, 0xffffffce ;  /* 0xffffffcef9007836 */ /* 0x000fe40000000000 */
[----:B---3--:R-:W-:Y:S01]  /*bac0*/  IMAD.WIDE R8, R3, 0x4, R242 ;  /* 0x0000000403087825 */ /* 0x008fe200078e02f2 */
        /* <DEDUP_REMOVED lines=108> */
[----:B------:R1:W-:Y:S01]  /*c190*/  LDGSTS.E [R4+0x14800], desc[UR58][R20.64], !P5 ;  /* 0x1480000014047fae */ /* 0x0003e2000e92187a */
[----:B------:R-:W-:Y:S01]  /*c1a0*/  IADD3 R246, R249, -0x3e, RZ ;  /* 0xffffffc2f9f67810 */ /* 0x000fe20007ffe0ff */
[----:B------:R-:W-:Y:S02]  /*c1b0*/  VIADD R0, R250, 0xfffffffd ;  /* 0xfffffffdfa007836 */ /* 0x000fe40000000000 */
[----:B------:R4:W-:Y:S01]  /*c1c0*/  STL.64 [R1+0x540], R6 ;  /* 0x0005400601007387 */ /* 0x0009e20000100a00 */
[----:B------:R-:W2:Y:S01]  /*c1d0*/  LDC R249, c[0x0][0x230] ;  /* 0x00008c00fff97b82 */ /* 0x000ea20000000800 */
[----:B---3--:R-:W-:-:S02]  /*c1e0*/  IMAD.WIDE R8, R3, 0x4, R242 ;  /* 0x0000000403087825 */ /* 0x008fc400078e02f2 */
[----:B------:R3:W-:Y:S04]  /*c1f0*/  LDGSTS.E [R4+0x14900], desc[UR58][R18.64], !P5 ;  /* 0x1490000012047fae */ /* 0x0007e8000e92187a */
[----:B------:R3:W-:Y:S01]  /*c200*/  LDGSTS.E [R4+0x14a00], desc[UR58][R16.64], !P5 ;  /* 0x14a0000010047fae */ /* 0x0007e2000e92187a */
[----:B------:R-:W2:Y:S01]  /*c210*/  LDC R250, c[0x0][0x230] ;  /* 0x00008c00fffa7b82 */ /* 0x000ea20000000800 */
[----:B----4-:R-:W-:Y:S02]  /*c220*/  IMAD.WIDE R6, R3, 0x4, R244 ;  /* 0x0000000403067825 */ /* 0x010fe400078e02f4 */
        /* <DEDUP_REMOVED lines=15> */
[----:B----4-:R-:W-:-:S03]  /*c320*/  IMAD.WIDE R16, R0, 0x4, R234 ;  /* 0x0000000400107825 */ /* 0x010fc600078e02ea */
[----:B------:R4:W-:Y:S01]  /*c330*/  STL.64 [R1+0x490], R10 ;  /* 0x0004900a01007387 */ /* 0x0009e20000100a00 */
[----:B-1----:R-:W-:-:S03]  /*c340*/  IMAD.WIDE R14, R0, 0x4, R236 ;  /* 0x00000004000e7825 */ /* 0x002fc600078e02ec */
[----:B------:R1:W-:Y:S01]  /*c350*/  STL.64 [R1+0x488], R8 ;  /* 0x0004880801007387 */ /* 0x0003e20000100a00 */
[----:B---3--:R-:W-:-:S03]  /*c360*/  IMAD.WIDE R12, R0, 0x4, R238 ;  /* 0x00000004000c7825 */ /* 0x008fc600078e02ee */
[----:B------:R3:W-:Y:S01]  /*c370*/  LDGSTS.E [R4+0x16800], desc[UR58][R20.64], !P1 ;  /* 0x1680000014047fae */ /* 0x0007e2000c92187a */
[----:B----4-:R-:W-:-:S03]  /*c380*/  IMAD.WIDE R10, R0, 0x4, R240 ;  /* 0x00000004000a7825 */ /* 0x010fc600078e02f0 */
[----:B------:R2:W-:Y:S01]  /*c390*/  STL.64 [R1+0x480], R6 ;  /* 0x0004800601007387 */ /* 0x0005e20000100a00 */
[----:B-1----:R-:W-:-:S03]  /*c3a0*/  IMAD.WIDE R8, R0, 0x4, R242 ;  /* 0x0000000400087825 */ /* 0x002fc600078e02f2 */
[----:B------:R1:W-:Y:S04]  /*c3b0*/  LDGSTS.E [R4+0x16900], desc[UR58][R18.64], !P1 ;  /* 0x1690000012047fae */ /* 0x0003e8000c92187a */
[----:B------:R3:W-:Y:S01]  /*c3c0*/  STL.64 [R1+0x3f8], R20 ;  /* 0x0003f81401007387 */ /* 0x0007e20000100a00 */
[----:B--2---:R-:W-:-:S03]  /*c3d0*/  IMAD.WIDE R6, R0, 0x4, R244 ;  /* 0x0000000400067825 */ /* 0x004fc600078e02f4 */
[----:B------:R2:W-:Y:S04]  /*c3e0*/  LDGSTS.E [R4+0x16a00], desc[UR58][R16.64], !P1 ;  /* 0x16a0000010047fae */ /* 0x0005e8000c92187a */
        /* <DEDUP_REMOVED lines=15> */
[----:B------:R2:W-:Y:S01]  /*c4e0*/  STL.64 [R1+0x3c8], R8 ;  /* 0x0003c80801007387 */ /* 0x0005e20000100a00 */
[----:B------:R-:W-:Y:S02]  /*c4f0*/  VIADD R0, R249, 0xfffffff5 ;  /* 0xfffffff5f9007836 */ /* 0x000fe40000000000 */
[----:B------:R-:W3:Y:S01]  /*c500*/  LDC R249, c[0x0][0x230] ;  /* 0x00008c00fff97b82 */ /* 0x000ee20000000800 */
[C---:B-1----:R-:W-:Y:S01]  /*c510*/  IMAD.WIDE R10, R3.reuse, 0x4, R240 ;  /* 0x00000004030a7825 */ /* 0x042fe200078e02f0 */
[----:B------:R1:W-:Y:S04]  /*c520*/  LDGSTS.E [R4+0x18800], desc[UR58][R20.64], !P0 ;  /* 0x1880000014047fae */ /* 0x0003e8000c12187a */
[----:B------:R4:W-:Y:S01]  /*c530*/  STL.64 [R1+0x3c0], R6 ;  /* 0x0003c00601007387 */ /* 0x0009e20000100a00 */
[----:B--2---:R-:W-:-:S03]  /*c540*/  IMAD.WIDE R8, R3, 0x4, R242 ;  /* 0x0000000403087825 */ /* 0x004fc600078e02f2 */
        /* <DEDUP_REMOVED lines=25> */
[C---:B---3--:R-:W-:Y:S02]  /*c6e0*/  IMAD.WIDE R10, R0.reuse, 0x4, R240 ;  /* 0x00000004000a7825 */ /* 0x048fe400078e02f0 */
[----:B------:R3:W-:Y:S02]  /*c6f0*/  STL.64 [R1+0x300], R6 ;  /* 0x0003000601007387 */ /* 0x0007e40000100a00 */
[----:B-1----:R-:W-:Y:S02]  /*c700*/  IMAD.WIDE R8, R0, 0x4, R242 ;  /* 0x0000000400087825 */ /* 0x002fe400078e02f2 */
[----:B------:R1:W-:Y:S02]  /*c710*/  LDGSTS.E [R4+0x1a900], desc[UR58][R18.64], !P4 ;  /* 0x1a90000012047fae */ /* 0x0003e4000e12187a */
[----:B------:R-:W-:-:S02]  /*c720*/  VIADD R246, R247, 0xfffffff9 ;  /* 0xfffffff9f7f67836 */ /* 0x000fc40000000000 */
[----:B------:R2:W-:Y:S01]  /*c730*/  STL.64 [R1+0x278], R20 ;  /* 0x0002781401007387 */ /* 0x0005e20000100a00 */
[----:B------:R-:W4:Y:S01]  /*c740*/  LDC R247, c[0x0][0x230] ;  /* 0x00008c00fff77b82 */ /* 0x000f220000000800 */
[----:B---3--:R-:W-:Y:S02]  /*c750*/  IMAD.WIDE R6, R0, 0x4, R244 ;  /* 0x0000000400067825 */ /* 0x008fe400078e02f4 */
[----:B------:R3:W-:Y:S04]  /*c760*/  LDGSTS.E [R4+0x1aa00], desc[UR58][R16.64], !P4 ;  /* 0x1aa0000010047fae */ /* 0x0007e8000e12187a */
[----:B------:R1:W-:Y:S04]  /*c770*/  STL.64 [R1+0x270], R18 ;  /* 0x0002701201007387 */ /* 0x0003e80000100a00 */
[----:B------:R3:W-:Y:S01]  /*c780*/  LDGSTS.E [R4+0x1ab00], desc[UR58][R14.64], !P4 ;  /* 0x1ab000000e047fae */ /* 0x0007e2000e12187a */
[----:B--2---:R-:W-:-:S03]  /*c790*/  IMAD.WIDE R20, R3, 0x4, R230 ;  /* 0x0000000403147825 */ /* 0x004fc600078e02e6 */
[----:B------:R3:W-:Y:S01]  /*c7a0*/  STL.64 [R1+0x268], R16 ;  /* 0x0002681001007387 */ /* 0x0007e20000100a00 */
[----:B------:R-:W-:-:S03]  /*c7b0*/  IMAD R0, R2, 0x3d, RZ ;  /* 0x0000003d02007824 */ /* 0x000fc600078e02ff */
[----:B------:R2:W-:Y:S01]  /*c7c0*/  LDGSTS.E [R4+0x1ac00], desc[UR58][R12.64], !P4 ;  /* 0x1ac000000c047fae */ /* 0x0005e2000e12187a */
[----:B-1----:R-:W-:-:S03]  /*c7d0*/  IMAD.WIDE R18, R3, 0x4, R232 ;  /* 0x0000000403127825 */ /* 0x002fc600078e02e8 */
        /* <DEDUP_REMOVED lines=10> */
[----:B-1----:R-:W-:-:S03]  /*c880*/  IMAD.WIDE R10, R3, 0x4, R240 ;  /* 0x00000004030a7825 */ /* 0x002fc600078e02f0 */
[----:B------:R1:W-:Y:S04]  /*c890*/  LDGSTS.E [R4+0x1c800], desc[UR58][R20.64], !P3 ;  /* 0x1c80000014047fae */ /* 0x0003e8000d92187a */
[----:B------:R4:W-:Y:S01]  /*c8a0*/  STL.64 [R1+0x240], R6 ;  /* 0x0002400601007387 */ /* 0x0009e20000100a00 */
[----:B---3--:R-:W-:-:S03]  /*c8b0*/  IMAD.WIDE R8, R3, 0x4, R242 ;  /* 0x0000000403087825 */ /* 0x008fc600078e02f2 */
[----:B------:R2:W-:Y:S04]  /*c8c0*/  LDGSTS.E [R4+0x1c900], desc[UR58][R18.64], !P3 ;  /* 0x1c90000012047fae */ /* 0x0005e8000d92187a */
[----:B------:R1:W-:Y:S01]  /*c8d0*/  STL.64 [R1+0x1b8], R20 ;  /* 0x0001b81401007387 */ /* 0x0003e20000100a00 */
[----:B----4-:R-:W-:-:S03]  /*c8e0*/  IMAD.WIDE R6, R3, 0x4, R244 ;  /* 0x0000000403067825 */ /* 0x010fc600078e02f4 */
        /* <DEDUP_REMOVED lines=16> */
[----:B------:R3:W-:Y:S01]  /*c9f0*/  STL.64 [R1+0x188], R8 ;  /* 0x0001880801007387 */ /* 0x0007e20000100a00 */
[----:B------:R-:W-:Y:S01]  /*ca00*/  VIADD R3, R249, 0xffffffe9 ;  /* 0xffffffe9f9037836 */ /* 0x000fe20000000000 */
[----:B------:R-:W-:Y:S01]  /*ca10*/  ISETP.GE.U32.AND P1, PT, R246, 0x7fffffba, PT ;  /* 0x7fffffbaf600780c */ /* 0x000fe20003f26070 */
[C---:B--2---:R-:W-:Y:S01]  /*ca20*/  IMAD.WIDE R10, R0.reuse, 0x4, R240 ;  /* 0x00000004000a7825 */ /* 0x044fe200078e02f0 */
[----:B------:R2:W-:Y:S01]  /*ca30*/  LDGSTS.E [R4+0x1e800], desc[UR58][R20.64], !P2 ;  /* 0x1e80000014047fae */ /* 0x0005e2000d12187a */
[----:B------:R-:W4:Y:S03]  /*ca40*/  LDC R249, c[0x0][0x230] ;  /* 0x00008c00fff97b82 */ /* 0x000f260000000800 */
[----:B------:R1:W-:Y:S01]  /*ca50*/  STL.64 [R1+0x180], R6 ;  /* 0x0001800601007387 */ /* 0x0003e20000100a00 */
[----:B---3--:R-:W-:-:S03]  /*ca60*/  IMAD.WIDE R8, R0, 0x4, R242 ;  /* 0x0000000400087825 */ /* 0x008fc600078e02f2 */
[----:B------:R3:W-:Y:S04]  /*ca70*/  LDGSTS.E [R4+0x1e900], desc[UR58][R18.64], !P2 ;  /* 0x1e90000012047fae */ /* 0x0007e8000d12187a */
[----:B------:R3:W-:Y:S01]  /*ca80*/  LDGSTS.E [R4+0x1ea00], desc[UR58][R16.64], !P2 ;  /* 0x1ea0000010047fae */ /* 0x0007e2000d12187a */
[----:B-1----:R-:W-:-:S03]  /*ca90*/  IMAD.WIDE R6, R0, 0x4, R244 ;  /* 0x0000000400067825 */ /* 0x002fc600078e02f4 */
[----:B------:R1:W-:Y:S04]  /*caa0*/  LDGSTS.E [R4+0x1eb00], desc[UR58][R14.64], !P2 ;  /* 0x1eb000000e047fae */ /* 0x0003e8000d12187a */
[----:B------:R1:W-:Y:S01]  /*cab0*/  LDGSTS.E [R4+0x1ec00], desc[UR58][R12.64], !P2 ;  /* 0x1ec000000c047fae */ /* 0x0003e2000d12187a */
[----:B------:R-:W-:Y:S02]  /*cac0*/  VIADD R246, R250, 0xfffffff1 ;  /* 0xfffffff1faf67836 */ /* 0x000fe40000000000 */
[----:B------:R-:W-:Y:S01]  /*cad0*/  IMAD.SHL.U32 R0, R2, 0x2, RZ ;  /* 0x0000000202007824 */ /* 0x000fe200078e00ff */
[----:B------:R1:W-:Y:S01]  /*cae0*/  LDGSTS.E [R4+0x1ed00], desc[UR58][R10.64], !P2 ;  /* 0x1ed000000a047fae */ /* 0x0003e2000d12187a */
[----:B------:R-:W4:Y:S03]  /*caf0*/  LDC R250, c[0x0][0x230] ;  /* 0x00008c00fffa7b82 */ /* 0x000f260000000800 */
[----:B------:R1:W-:Y:S04]  /*cb00*/  LDGSTS.E [R4+0x1ee00], desc[UR58][R8.64], !P2 ;  /* 0x1ee0000008047fae */ /* 0x0003e8000d12187a */
[----:B------:R1:W-:Y:S01]  /*cb10*/  LDGSTS.E [R4+0x1ef00], desc[UR58][R6.64], !P2 ;  /* 0x1ef0000006047fae */ /* 0x0003e2000d12187a */
[----:B------:R-:W-:-:S02]  /*cb20*/  ISETP.GE.U32.AND P2, PT, R3, 0x7fffffaa, PT ;  /* 0x7fffffaa0300780c */ /* 0x000fc40003f46070 */
[----:B------:R-:W-:Y:S02]  /*cb30*/  LOP3.LUT R3, R248, 0x40, RZ, 0x3c, !PT ;  /* 0x00000040f8037812 */ /* 0x000fe400078e3cff */
[----:B------:R-:W-:Y:S01]  /*cb40*/  ISETP.GE.U32.AND P4, PT, R246, 0x7fffffb2, PT ;  /* 0x7fffffb2f600780c */ /* 0x000fe20003f86070 */
[----:B------:R-:W-:Y:S01]  /*cb50*/  VIADD R246, R247, 0xffffffed ;  /* 0xffffffedf7f67836 */ /* 0x000fe20000000000 */
[----:B------:R2:W-:Y:S01]  /*cb60*/  STL.64 [R1+0xf8], R20 ;  /* 0x0000f81401007387 */ /* 0x0005e20000100a00 */
[----:B------:R-:W-:Y:S01]  /*cb70*/  VIADD R3, R3, UR5 ;  /* 0x0000000503037c36 */ /* 0x000fe20008000000 */
[----:B------:R-:W4:Y:S02]  /*cb80*/  LDC R247, c[0x0][0x230] ;  /* 0x00008c00fff77b82 */ /* 0x000f240000000800 */
[----:B------:R3:W-:Y:S01]  /*cb90*/  STL.64 [R1+0xf0], R18 ;  /* 0x0000f01201007387 */ /* 0x0007e20000100a00 */
[----:B------:R-:W-:-:S03]  /*cba0*/  ISETP.GE.U32.AND P3, PT, R246, 0x7fffffae, PT ;  /* 0x7fffffaef600780c */ /* 0x000fc60003f66070 */
[----:B------:R1:W-:Y:S01]  /*cbb0*/  STL.64 [R1+0xe8], R16 ;  /* 0x0000e81001007387 */ /* 0x0003e20000100a00 */
[----:B--2---:R-:W-:-:S03]  /*cbc0*/  IMAD.WIDE R20, R0, 0x4, R230 ;  /* 0x0000000400147825 */ /* 0x004fc600078e02e6 */
[----:B------:R2:W-:Y:S01]  /*cbd0*/  STL.64 [R1+0xe0], R14 ;  /* 0x0000e00e01007387 */ /* 0x0005e20000100a00 */
[----:B---3--:R-:W-:-:S03]  /*cbe0*/  IMAD.WIDE R18, R0, 0x4, R232 ;  /* 0x0000000400127825 */ /* 0x008fc600078e02e8 */
[----:B------:R3:W-:Y:S01]  /*cbf0*/  STL.64 [R1+0xd8], R12 ;  /* 0x0000d80c01007387 */ /* 0x0007e20000100a00 */
[----:B-1----:R-:W-:-:S03]  /*cc00*/  IMAD.WIDE R16, R0, 0x4, R234 ;  /* 0x0000000400107825 */ /* 0x002fc600078e02ea */
[----:B------:R1:W-:Y:S01]  /*cc10*/  STL.64 [R1+0xd0], R10 ;  /* 0x0000d00a01007387 */ /* 0x0003e20000100a00 */
[----:B------:R-:W-:-:S03]  /*cc20*/  IMAD R246, R2, 0x6, RZ ;  /* 0x0000000602f67824 */ /* 0x000fc600078e02ff */
[----:B------:R4:W-:Y:S01]  /*cc30*/  LDGSTS.E [R3+0x1000], desc[UR58][R20.64], !P5 ;  /* 0x0100000014037fae */ /* 0x0009e2000e92187a */
[----:B--2---:R-:W-:-:S03]  /*cc40*/  IMAD.WIDE R14, R0, 0x4, R236 ;  /* 0x00000004000e7825 */ /* 0x004fc600078e02ec */
        /* <DEDUP_REMOVED lines=9> */
[----:B------:R1:W-:Y:S04]  /*cce0*/  STL.64 [R1+0xbf8], R18 ;  /* 0x000bf81201007387 */ /* 0x0003e80000100a00 */
[----:B------:R3:W-:Y:S01]  /*ccf0*/  LDGSTS.E [R3+0x1300], desc[UR58][R14.64], !P5 ;  /* 0x013000000e037fae */ /* 0x0007e2000e92187a */
[----:B----4-:R-:W-:-:S03]  /*cd00*/  IMAD.WIDE R20, R246, 0x4, R230 ;  /* 0x00000004f6147825 */ /* 0x010fc600078e02e6 */
        /* <DEDUP_REMOVED lines=18> */
[----:B------:R3:W-:Y:S01]  /*ce30*/  STL.64 [R1+0xbc8], R6 ;  /* 0x000bc80601007387 */ /* 0x0007e20000100a00 */
[----:B--2---:R-:W-:-:S03]  /*ce40*/  IMAD.WIDE R8, R246, 0x4, R242 ;  /* 0x00000004f6087825 */ /* 0x004fc600078e02f2 */
[----:B------:R2:W-:Y:S04]  /*ce50*/  LDGSTS.E [R3+0x3100], desc[UR58][R18.64], !P1 ;  /* 0x0310000012037fae */ /* 0x0005e8000c92187a */
[----:B------:R2:W-:Y:S01]  /*ce60*/  LDGSTS.E [R3+0x3200], desc[UR58][R16.64], !P1 ;  /* 0x0320000010037fae */ /* 0x0005e2000c92187a */
[----:B---3--:R-:W-:-:S03]  /*ce70*/  IMAD.WIDE R6, R246, 0x4, R244 ;  /* 0x00000004f6067825 */ /* 0x008fc600078e02f4 */
        /* <DEDUP_REMOVED lines=15> */
[----:B---3--:R-:W-:-:S03]  /*cf70*/  IMAD.WIDE R16, R0, 0x4, R234 ;  /* 0x0000000400107825 */ /* 0x008fc600078e02ea */
        /* <DEDUP_REMOVED lines=29> */
[C---:B-1----:R-:W-:Y:S02]  /*d150*/  IMAD.WIDE R10, R246.reuse, 0x4, R240 ;  /* 0x00000004f60a7825 */ /* 0x042fe400078e02f0 */
        /* <DEDUP_REMOVED lines=55> */
[----:B------:R-:W-:Y:S01]  /*d4d0*/  ISETP.GE.U32.AND P0, PT, R247, 0x7fffff9e, PT ;  /* 0x7fffff9ef700780c */ /* 0x000fe20003f06070 */
[C---:B-1----:R-:W-:Y:S01]  /*d4e0*/  IMAD.WIDE R10, R246.reuse, 0x4, R240 ;  /* 0x00000004f60a7825 */ /* 0x042fe200078e02f0 */
[----:B------:R1:W-:Y:S01]  /*d4f0*/  LDGSTS.E [R3+0xb000], desc[UR58][R20.64], !P2 ;  /* 0x0b00000014037fae */ /* 0x0003e2000d12187a */
[----:B------:R-:W2:Y:S03]  /*d500*/  LDC R250, c[0x0][0x230] ;  /* 0x00008c00fffa7b82 */ /* 0x000ea60000000800 */
[----:B------:R4:W-:Y:S01]  /*d510*/  STL.64 [R1+0x8c0], R6 ;  /* 0x0008c00601007387 */ /* 0x0009e20000100a00 */
[----:B---3--:R-:W-:-:S03]  /*d520*/  IMAD.WIDE R8, R246, 0x4, R242 ;  /* 0x00000004f6087825 */ /* 0x008fc600078e02f2 */
[----:B------:R3:W-:Y:S04]  /*d530*/  LDGSTS.E [R3+0xb100], desc[UR58][R18.64], !P2 ;  /* 0x0b10000012037fae */ /* 0x0007e8000d12187a */
[----:B------:R3:W-:Y:S01]  /*d540*/  LDGSTS.E [R3+0xb200], desc[UR58][R16.64], !P2 ;  /* 0x0b20000010037fae */ /* 0x0007e2000d12187a */
[----:B------:R-:W-:Y:S02]  /*d550*/  VIADD R247, R249, 0xffffffd5 ;  /* 0xffffffd5f9f77836 */ /* 0x000fe40000000000 */
[----:B------:R-:W2:Y:S01]  /*d560*/  LDC R249, c[0x0][0x230] ;  /* 0x00008c00fff97b82 */ /* 0x000ea20000000800 */
        /* <DEDUP_REMOVED lines=45> */
[----:B------:R-:W-:Y:S01]  /*d840*/  ISETP.GE.U32.AND P3, PT, R247, 0x7fffff96, PT ;  /* 0x7fffff96f700780c */ /* 0x000fe20003f66070 */
[----:B-1----:R-:W-:Y:S02]  /*d850*/  IMAD.WIDE R10, R246, 0x4, R240 ;  /* 0x00000004f60a7825 */ /* 0x002fe400078e02f0 */
[----:B------:R1:W-:Y:S01]  /*d860*/  LDGSTS.E [R3+0xf000], desc[UR58][R20.64], !P1 ;  /* 0x0f00000014037fae */ /* 0x0003e2000c92187a */
[----:B------:R-:W-:-:S03]  /*d870*/  IADD3 R0, R249, -0x37, RZ ;  /* 0xffffffc9f9007810 */ /* 0x000fc60007ffe0ff */
[----:B------:R4:W-:Y:S01]  /*d880*/  STL.64 [R1+0x740], R6 ;  /* 0x0007400601007387 */ /* 0x0009e20000100a00 */
[----:B--2---:R-:W-:-:S03]  /*d890*/  IMAD.WIDE R8, R246, 0x4, R242 ;  /* 0x00000004f6087825 */ /* 0x004fc600078e02f2 */
[----:B------:R2:W-:Y:S01]  /*d8a0*/  LDGSTS.E [R3+0xf100], desc[UR58][R18.64], !P1 ;  /* 0x0f10000012037fae */ /* 0x0005e2000c92187a */
[----:B------:R-:W3:Y:S03]  /*d8b0*/  LDC R249, c[0x0][0x230] ;  /* 0x00008c00fff97b82 */ /* 0x000ee60000000800 */
[----:B------:R2:W-:Y:S01]  /*d8c0*/  LDGSTS.E [R3+0xf200], desc[UR58][R16.64], !P1 ;  /* 0x0f20000010037fae */ /* 0x0005e2000c92187a */
[----:B------:R-:W-:Y:S02]  /*d8d0*/  VIADD R247, R251, 0xffffffcd ;  /* 0xffffffcdfbf77836 */ /* 0x000fe40000000000 */
        /* <DEDUP_REMOVED lines=214> */
[----:B-1----:R-:W-:-:S03]  /*e640*/  IMAD.WIDE R10, R246, 0x4, R240 ;  /* 0x00000004f60a7825 */ /* 0x002fc600078e02f0 */
[----:B------:R1:W-:Y:S01]  /*e650*/  LDGSTS.E [R3+0x1f000], desc[UR58][R20.64], !P4 ;  /* 0x1f00000014037fae */ /* 0x0003e2000e12187a */
[----:B------:R-:W-:Y:S02]  /*e660*/  IADD3 R0, R251, -0x18, RZ ;  /* 0xffffffe8fb007810 */ /* 0x000fe40007ffe0ff */
[----:B------:R-:W-:Y:S01]  /*e670*/  ISETP.GE.U32.AND P5, PT, R247, 0x7fffffb5, PT ;  /* 0x7fffffb5f700780c */ /* 0x000fe20003fa6070 */
[----:B------:R4:W-:Y:S01]  /*e680*/  STL.64 [R1+0x140], R6 ;  /* 0x0001400601007387 */ /* 0x0009e20000100a00 */
[----:B------:R-:W3:Y:S01]  /*e690*/  LDC R251, c[0x0][0x230] ;  /* 0x00008c00fffb7b82 */ /* 0x000ee20000000800 */
[C---:B--2---:R-:W-:Y:S02]  /*e6a0*/  IMAD.WIDE R8, R246.reuse, 0x4, R242 ;  /* 0x00000004f6087825 */ /* 0x044fe400078e02f2 */
[----:B------:R2:W-:Y:S04]  /*e6b0*/  LDGSTS.E [R3+0x1f100], desc[UR58][R18.64], !P4 ;  /* 0x1f10000012037fae */ /* 0x0005e8000e12187a */
[----:B------:R2:W-:Y:S01]  /*e6c0*/  LDGSTS.E [R3+0x1f200], desc[UR58][R16.64], !P4 ;  /* 0x1f20000010037fae */ /* 0x0005e2000e12187a */
[----:B----4-:R-:W-:-:S03]  /*e6d0*/  IMAD.WIDE R6, R246, 0x4, R244 ;  /* 0x00000004f6067825 */ /* 0x010fc600078e02f4 */
[----:B------:R4:W-:Y:S04]  /*e6e0*/  LDGSTS.E [R3+0x1f300], desc[UR58][R14.64], !P4 ;  /* 0x1f3000000e037fae */ /* 0x0009e8000e12187a */
[----:B------:R4:W-:Y:S04]  /*e6f0*/  LDGSTS.E [R3+0x1f400], desc[UR58][R12.64], !P4 ;  /* 0x1f4000000c037fae */ /* 0x0009e8000e12187a */
[----:B------:R4:W-:Y:S04]  /*e700*/  LDGSTS.E [R3+0x1f500], desc[UR58][R10.64], !P4 ;  /* 0x1f5000000a037fae */ /* 0x0009e8000e12187a */
[----:B------:R3:W-:Y:S01]  /*e710*/  LDGSTS.E [R3+0x1f600], desc[UR58][R8.64], !P4 ;  /* 0x1f60000008037fae */ /* 0x0007e2000e12187a */
[----:B------:R-:W-:-:S03]  /*e720*/  IMAD R246, R2, 0x3, RZ ;  /* 0x0000000302f67824 */ /* 0x000fc600078e02ff */
[----:B------:R3:W-:Y:S01]  /*e730*/  LDGSTS.E [R3+0x1f700], desc[UR58][R6.64], !P4 ;  /* 0x1f70000006037fae */ /* 0x0007e2000e12187a */
[----:B------:R-:W-:Y:S02]  /*e740*/  ISETP.GE.U32.AND P4, PT, R0, 0x7fffffa9, PT ;  /* 0x7fffffa90000780c */ /* 0x000fe40003f86070 */
[----:B------:R-:W-:Y:S01]  /*e750*/  LOP3.LUT R0, R248, 0x60, RZ, 0x3c, !PT ;  /* 0x00000060f8007812 */ /* 0x000fe200078e3cff */
[----:B------:R1:W-:Y:S04]  /*e760*/  STL.64 [R1+0xb8], R20 ;  /* 0x0000b81401007387 */ /* 0x0003e80000100a00 */
[----:B------:R2:W-:Y:S01]  /*e770*/  STL.64 [R1+0xb0], R18 ;  /* 0x0000b01201007387 */ /* 0x0005e20000100a00 */
[----:B------:R-:W-:-:S03]  /*e780*/  VIADD R0, R0, UR5 ;  /* 0x0000000500007c36 */ /* 0x000fc60008000000 */
[----:B------:R4:W-:Y:S01]  /*e790*/  STL.64 [R1+0xa8], R16 ;  /* 0x0000a81001007387 */ /* 0x0009e20000100a00 */
[----:B------:R-:W-:Y:S02]  /*e7a0*/  VIADD R247, R250, 0xffffffec ;  /* 0xffffffecfaf77836 */ /* 0x000fe40000000000 */
[----:B------:R-:W3:Y:S01]  /*e7b0*/  LDC R250, c[0x0][0x230] ;  /* 0x00008c00fffa7b82 */ /* 0x000ee20000000800 */
[----:B------:R4:W-:Y:S01]  /*e7c0*/  STL.64 [R1+0xa0], R14 ;  /* 0x0000a00e01007387 */ /* 0x0009e20000100a00 */
[----:B-1----:R-:W-:-:S03]  /*e7d0*/  IMAD.WIDE R20, R246, 0x4, R230 ;  /* 0x00000004f6147825 */ /* 0x002fc600078e02e6 */
[----:B------:R1:W-:Y:S01]  /*e7e0*/  STL.64 [R1+0x98], R12 ;  /* 0x0000980c01007387 */ /* 0x0003e20000100a00 */
[----:B--2---:R-:W-:-:S03]  /*e7f0*/  IMAD.WIDE R18, R246, 0x4, R232 ;  /* 0x00000004f6127825 */ /* 0x004fc600078e02e8 */
[----:B------:R2:W-:Y:S01]  /*e800*/  STL.64 [R1+0x90], R10 ;  /* 0x0000900a01007387 */ /* 0x0005e20000100a00 */
[----:B----4-:R-:W-:-:S03]  /*e810*/  IMAD.WIDE R16, R246, 0x4, R234 ;  /* 0x00000004f6107825 */ /* 0x010fc600078e02ea */
[----:B------:R3:W-:Y:S01]  /*e820*/  STL.64 [R1+0x88], R8 ;  /* 0x0000880801007387 */ /* 0x0007e20000100a00 */
[----:B------:R-:W-:-:S03]  /*e830*/  IMAD.WIDE R14, R246, 0x4, R236 ;  /* 0x00000004f60e7825 */ /* 0x000fc600078e02ec */
[----:B------:R4:W-:Y:S01]  /*e840*/  STL.64 [R1+0x80], R6 ;  /* 0x0000800601007387 */ /* 0x0009e20000100a00 */
[C---:B-1----:R-:W-:Y:S01]  /*e850*/  IMAD.WIDE R12, R246.reuse, 0x4, R238 ;  /* 0x00000004f60c7825 */ /* 0x042fe200078e02ee */
[----:B------:R-:W-:Y:S02]  /*e860*/  ISETP.GE.U32.AND P0, PT, R247, 0x7fffffad, PT ;  /* 0x7fffffadf700780c */ /* 0x000fe40003f06070 */
[----:B------:R1:W-:Y:S01]  /*e870*/  LDGSTS.E [R0+0x1800], desc[UR58][R20.64], !P3 ;  /* 0x0180000014007fae */ /* 0x0003e2000d92187a */
[----:B--2---:R-:W-:-:S03]  /*e880*/  IMAD.WIDE R10, R246, 0x4, R240 ;  /* 0x00000004f60a7825 */ /* 0x004fc600078e02f0 */
[----:B------:R2:W-:Y:S01]  /*e890*/  LDGSTS.E [R0+0x1900], desc[UR58][R18.64], !P3 ;  /* 0x0190000012007fae */ /* 0x0005e2000d92187a */
[----:B---3--:R-:W-:-:S03]  /*e8a0*/  IMAD.WIDE R8, R246, 0x4, R242 ;  /* 0x00000004f6087825 */ /* 0x008fc600078e02f2 */
[----:B------:R3:W-:Y:S01]  /*e8b0*/  LDGSTS.E [R0+0x1a00], desc[UR58][R16.64], !P3 ;  /* 0x01a0000010007fae */ /* 0x0007e2000d92187a */
[----:B----4-:R-:W-:-:S03]  /*e8c0*/  IMAD.WIDE R6, R246, 0x4, R244 ;  /* 0x00000004f6067825 */ /* 0x010fc600078e02f4 */
[----:B------:R4:W-:Y:S01]  /*e8d0*/  LDGSTS.E [R0+0x1b00], desc[UR58][R14.64], !P3 ;  /* 0x01b000000e007fae */ /* 0x0009e2000d92187a */
[----:B------:R-:W-:Y:S02]  /*e8e0*/  IMAD R246, R2, 0x7, RZ ;  /* 0x0000000702f67824 */ /* 0x000fe400078e02ff */
[----:B------:R-:W-:Y:S01]  /*e8f0*/  VIADD R247, R249, 0xffffffe4 ;  /* 0xffffffe4f9f77836 */ /* 0x000fe20000000000 */
[----:B------:R1:W-:Y:S01]  /*e900*/  STL.64 [R1+0xbc0], R20 ;  /* 0x000bc01401007387 */ /* 0x0003e20000100a00 */
[----:B------:R-:W-:-:S03]  /*e910*/  IMAD.WIDE R22, R246, 0x4, R230 ;  /* 0x00000004f6167825 */ /* 0x000fc600078e02e6 */
[----:B------:R4:W-:Y:S04]  /*e920*/  LDGSTS.E [R0+0x1c00], desc[UR58][R12.64], !P3 ;  /* 0x01c000000c007fae */ /* 0x0009e8000d92187a */
        /* <DEDUP_REMOVED lines=8> */
[----:B------:R-:W-:Y:S01]  /*e9b0*/  ISETP.GE.U32.AND P3, PT, R247, 0x7fffffa5, PT ;  /* 0x7fffffa5f700780c */ /* 0x000fe20003f66070 */
[----:B---3--:R-:W-:Y:S02]  /*e9c0*/  IMAD.WIDE R16, R246, 0x4, R236 ;  /* 0x00000004f6107825 */ /* 0x008fe400078e02ec */
[----:B------:R3:W-:Y:S02]  /*e9d0*/  STL.64 [R1+0xc60], R12 ;  /* 0x000c600c01007387 */ /* 0x0007e40000100a00 */
[----:B------:R-:W-:-:S02]  /*e9e0*/  IMAD R247, R2, 0xb, RZ ;  /* 0x0000000b02f77824 */ /* 0x000fc400078e02ff */
[----:B------:R1:W-:Y:S01]  /*e9f0*/  STL.64 [R1+0xc68], R10 ;  /* 0x000c680a01007387 */ /* 0x0003e20000100a00 */
[----:B----4-:R-:W-:-:S03]  /*ea00*/  IMAD.WIDE R14, R246, 0x4, R238 ;  /* 0x00000004f60e7825 */ /* 0x010fc600078e02ee */
[----:B------:R4:W-:Y:S01]  /*ea10*/  STL.64 [R1+0xc70], R8 ;  /* 0x000c700801007387 */ /* 0x0009e20000100a00 */
[----:B---3--:R-:W-:-:S03]  /*ea20*/  IMAD.WIDE R12, R246, 0x4, R240 ;  /* 0x00000004f60c7825 */ /* 0x008fc600078e02f0 */
[----:B------:R3:W-:Y:S01]  /*ea30*/  LDGSTS.E [R0+0x3800], desc[UR58][R22.64], !P2 ;  /* 0x0380000016007fae */ /* 0x0007e2000d12187a */
[----:B-1----:R-:W-:-:S03]  /*ea40*/  IMAD.WIDE R10, R246, 0x4, R242 ;  /* 0x00000004f60a7825 */ /* 0x002fc600078e02f2 */
[----:B------:R2:W-:Y:S01]  /*ea50*/  STL.64 [R1+0xc78], R6 ;  /* 0x000c780601007387 */ /* 0x0005e20000100a00 */
[----:B----4-:R-:W-:-:S03]  /*ea60*/  IMAD.WIDE R8, R246, 0x4, R244 ;  /* 0x00000004f6087825 */ /* 0x010fc600078e02f4 */
[----:B------:R1:W-:Y:S04]  /*ea70*/  LDGSTS.E [R0+0x3900], desc[UR58][R20.64], !P2 ;  /* 0x0390000014007fae */ /* 0x0003e8000d12187a */
[----:B------:R3:W-:Y:S04]  /*ea80*/  STL.64 [R1+0xc80], R22 ;  /* 0x000c801601007387 */ /* 0x0007e80000100a00 */
[----:B------:R4:W-:Y:S01]  /*ea90*/  LDGSTS.E [R0+0x3a00], desc[UR58][R18.64], !P2 ;  /* 0x03a0000012007fae */ /* 0x0009e2000d12187a */
[----:B--2---:R-:W2:Y:S03]  /*eaa0*/  LDC R6, c[0x0][0x230] ;  /* 0x00008c00ff067b82 */ /* 0x004ea60000000800 */
        /* <DEDUP_REMOVED lines=14> */
[----:B---3--:R-:W-:-:S03]  /*eb90*/  IMAD.WIDE R14, R247, 0x4, R238 ;  /* 0x00000004f70e7825 */ /* 0x008fc600078e02ee */
[----:B------:R4:W-:Y:S01]  /*eba0*/  STL.64 [R1+0xcb8], R10 ;  /* 0x000cb80a01007387 */ /* 0x0009e20000100a00 */
[----:B------:R-:W-:Y:S02]  /*ebb0*/  VIADD R246, R251, 0xffffffdc ;  /* 0xffffffdcfbf67836 */ /* 0x000fe40000000000 */
[----:B------:R-:W-:Y:S01]  /*ebc0*/  VIADD R249, R250, 0xffffffe0 ;  /* 0xffffffe0faf97836 */ /* 0x000fe20000000000 */
[----:B------:R-:W-:Y:S01]  /*ebd0*/  LDGSTS.E [R0+0x5800], desc[UR58][R22.64], !P5 ;  /* 0x0580000016007fae */ /* 0x000fe2000e92187a */
[C---:B-1----:R-:W-:Y:S01]  /*ebe0*/  IMAD.WIDE R12, R247.reuse, 0x4, R240 ;  /* 0x00000004f70c7825 */ /* 0x042fe200078e02f0 */
[----:B------:R-:W1:Y:S02]  /*ebf0*/  LDC R250, c[0x0][0x230] ;  /* 0x00008c00fffa7b82 */ /* 0x000e640000000800 */
[----:B------:R2:W-:Y:S01]  /*ec00*/  STL.64 [R1+0xd00], R8 ;  /* 0x000d000801007387 */ /* 0x0005e20000100a00 */
[----:B----4-:R-:W-:-:S03]  /*ec10*/  IMAD.WIDE R10, R247, 0x4, R242 ;  /* 0x00000004f70a7825 */ /* 0x010fc600078e02f2 */
[----:B------:R3:W-:Y:S02]  /*ec20*/  LDGSTS.E [R0+0x5900], desc[UR58][R20.64], !P5 ;  /* 0x0590000014007fae */ /* 0x0007e4000e92187a */
[----:B------:R-:W4:Y:S02]  /*ec30*/  LDC R251, c[0x0][0x230] ;  /* 0x00008c00fffb7b82 */ /* 0x000f240000000800 */
        /* <DEDUP_REMOVED lines=9> */
[----:B------:R-:W-:Y:S04]  /*ecd0*/  STL.64 [R1+0xef8], R22 ;  /* 0x000ef81601007387 */ /* 0x000fe80000100a00 */
[----:B------:R3:W-:Y:S04]  /*ece0*/  STL.64 [R1+0xef0], R20 ;  /* 0x000ef01401007387 */ /* 0x0007e80000100a00 */
[----:B------:R2:W-:Y:S01]  /*ecf0*/  STL.64 [R1+0xee8], R18 ;  /* 0x000ee81201007387 */ /* 0x0005e20000100a00 */
[----:B------:R-:W-:-:S03]  /*ed00*/  IMAD R247, R2, 0x13, RZ ;  /* 0x0000001302f77824 */ /* 0x000fc600078e02ff */
[----:B------:R1:W-:Y:S01]  /*ed10*/  STL.64 [R1+0xee0], R16 ;  /* 0x000ee01001007387 */ /* 0x0003e20000100a00 */
[----:B---3--:R-:W-:-:S03]  /*ed20*/  IMAD.WIDE R20, R246, 0x4, R230 ;  /* 0x00000004f6147825 */ /* 0x008fc600078e02e6 */
[----:B------:R3:W-:Y:S01]  /*ed30*/  STL.64 [R1+0xed8], R14 ;  /* 0x000ed80e01007387 */ /* 0x0007e20000100a00 */
[----:B--2---:R-:W-:-:S03]  /*ed40*/  IMAD.WIDE R18, R246, 0x4, R232 ;  /* 0x00000004f6127825 */ /* 0x004fc600078e02e8 */
[----:B------:R2:W-:Y:S01]  /*ed50*/  STL.64 [R1+0xed0], R12 ;  /* 0x000ed00c01007387 */ /* 0x0005e20000100a00 */
[----:B-1----:R-:W-:-:S03]  /*ed60*/  IMAD.WIDE R16, R246, 0x4, R234 ;  /* 0x00000004f6107825 */ /* 0x002fc600078e02ea */
[----:B------:R1:W-:Y:S01]  /*ed70*/  STL.64 [R1+0xec8], R10 ;  /* 0x000ec80a01007387 */ /* 0x0003e20000100a00 */
[----:B------:R-:W-:Y:S01]  /*ed80*/  ISETP.GE.U32.AND P2, PT, R249, 0x7fffffa1, PT ;  /* 0x7fffffa1f900780c */ /* 0x000fe20003f46070 */
[C---:B---3--:R-:W-:Y:S02]  /*ed90*/  IMAD.WIDE R14, R246.reuse, 0x4, R236 ;  /* 0x00000004f60e7825 */ /* 0x048fe400078e02ec */
[----:B------:R3:W-:Y:S02]  /*eda0*/  STL.64 [R1+0xec0], R8 ;  /* 0x000ec00801007387 */ /* 0x0007e40000100a00 */
[C---:B--2---:R-:W-:Y:S02]  /*edb0*/  IMAD.WIDE R12, R246.reuse, 0x4, R238 ;  /* 0x00000004f60c7825 */ /* 0x044fe400078e02ee */
[----:B------:R2:W-:Y:S02]  /*edc0*/  LDGSTS.E [R0+0x7800], desc[UR58][R20.64], !P1 ;  /* 0x0780000014007fae */ /* 0x0005e4000c92187a */
[----:B-1----:R-:W-:-:S02]  /*edd0*/  IMAD.WIDE R10, R246, 0x4, R240 ;  /* 0x00000004f60a7825 */ /* 0x002fc400078e02f0 */
[----:B------:R1:W-:Y:S02]  /*ede0*/  LDGSTS.E [R0+0x7900], desc[UR58][R18.64], !P1 ;  /* 0x0790000012007fae */ /* 0x0003e4000c92187a */
[----:B------:R-:W-:Y:S02]  /*edf0*/  VIADD R249, R6, 0xffffffd8 ;  /* 0xffffffd806f97836 */ /* 0x000fe40000000000 */
[----:B------:R2:W-:Y:S01]  /*ee00*/  STL.64 [R1+0xeb8], R20 ;  /* 0x000eb81401007387 */ /* 0x0005e20000100a00 */
[----:B---3--:R-:W-:-:S03]  /*ee10*/  IMAD.WIDE R8, R246, 0x4, R242 ;  /* 0x00000004f6087825 */ /* 0x008fc600078e02f2 */
[----:B------:R3:W-:Y:S01]  /*ee20*/  LDGSTS.E [R0+0x7a00], desc[UR58][R16.64], !P1 ;  /* 0x07a0000010007fae */ /* 0x0007e2000c92187a */
[----:B------:R-:W-:-:S03]  /*ee30*/  IMAD.WIDE R6, R246, 0x4, R244 ;  /* 0x00000004f6067825 */ /* 0x000fc600078e02f4 */
        /* <DEDUP_REMOVED lines=16> */
[----:B------:R-:W-:Y:S02]  /*ef40*/  VIADD R246, R250, 0xffffffd4 ;  /* 0xffffffd4faf67836 */ /* 0x000fe40000000000 */
[----:B------:R-:W2:Y:S01]  /*ef50*/  LDC R250, c[0x0][0x230] ;  /* 0x00008c00fffa7b82 */ /* 0x000ea20000000800 */
[C---:B-1----:R-:W-:Y:S01]  /*ef60*/  IMAD.WIDE R10, R247.reuse, 0x4, R240 ;  /* 0x00000004f70a7825 */ /* 0x042fe200078e02f0 */
[----:B------:R1:W-:Y:S04]  /*ef70*/  LDGSTS.E [R0+0x9800], desc[UR58][R20.64], !P0 ;  /* 0x0980000014007fae */ /* 0x0003e8000c12187a */
[----:B------:R4:W-:Y:S01]  /*ef80*/  STL.64 [R1+0xe80], R6 ;  /* 0x000e800601007387 */ /* 0x0009e20000100a00 */
[----:B---3--:R-:W-:-:S03]  /*ef90*/  IMAD.WIDE R8, R247, 0x4, R242 ;  /* 0x00000004f7087825 */ /* 0x008fc600078e02f2 */
        /* <DEDUP_REMOVED lines=14> */
[----:B-1----:R-:W-:-:S03]  /*f080*/  IMAD.WIDE R20, R246, 0x4, R230 ;  /* 0x00000004f6147825 */ /* 0x002fc600078e02e6 */
[----:B------:R1:W-:Y:S01]  /*f090*/  STL.64 [R1+0xe58], R12 ;  /* 0x000e580c01007387 */ /* 0x0003e20000100a00 */
[----:B---3--:R-:W-:-:S03]  /*f0a0*/  IMAD.WIDE R18, R246, 0x4, R232 ;  /* 0x00000004f6127825 */ /* 0x008fc600078e02e8 */
[----:B------:R3:W-:Y:S01]  /*f0b0*/  STL.64 [R1+0xe50], R10 ;  /* 0x000e500a01007387 */ /* 0x0007e20000100a00 */
[----:B----4-:R-:W-:-:S03]  /*f0c0*/  IMAD.WIDE R16, R246, 0x4, R234 ;  /* 0x00000004f6107825 */ /* 0x010fc600078e02ea */
[----:B------:R4:W-:Y:S01]  /*f0d0*/  STL.64 [R1+0xe48], R8 ;  /* 0x000e480801007387 */ /* 0x0009e20000100a00 */
[----:B--2---:R-:W-:-:S03]  /*f0e0*/  IMAD.WIDE R14, R246, 0x4, R236 ;  /* 0x00000004f60e7825 */ /* 0x004fc600078e02ec */
[----:B------:R2:W-:Y:S01]  /*f0f0*/  STL.64 [R1+0xe40], R6 ;  /* 0x000e400601007387 */ /* 0x0005e20000100a00 */
[----:B-1----:R-:W-:-:S03]  /*f100*/  IMAD.WIDE R12, R246, 0x4, R238 ;  /* 0x00000004f60c7825 */ /* 0x002fc600078e02ee */
[----:B------:R1:W-:Y:S01]  /*f110*/  LDGSTS.E [R0+0xb800], desc[UR58][R20.64], !P4 ;  /* 0x0b80000014007fae */ /* 0x0003e2000e12187a */
[----:B---3--:R-:W-:-:S03]  /*f120*/  IMAD.WIDE R10, R246, 0x4, R240 ;  /* 0x00000004f60a7825 */ /* 0x008fc600078e02f0 */
[----:B------:R3:W-:Y:S01]  /*f130*/  LDGSTS.E [R0+0xb900], desc[UR58][R18.64], !P4 ;  /* 0x0b90000012007fae */ /* 0x0007e2000e12187a */
[----:B----4-:R-:W-:-:S03]  /*f140*/  IMAD.WIDE R8, R246, 0x4, R242 ;  /* 0x00000004f6087825 */ /* 0x010fc600078e02f2 */
[----:B------:R4:W-:Y:S01]  /*f150*/  LDGSTS.E [R0+0xba00], desc[UR58][R16.64], !P4 ;  /* 0x0ba0000010007fae */ /* 0x0009e2000e12187a */
[----:B--2---:R-:W-:-:S03]  /*f160*/  IMAD.WIDE R6, R246, 0x4, R244 ;  /* 0x00000004f6067825 */ /* 0x004fc600078e02f4 */
[----:B------:R2:W-:Y:S01]  /*f170*/  LDGSTS.E [R0+0xbb00], desc[UR58][R14.64], !P4 ;  /* 0x0bb000000e007fae */ /* 0x0005e2000e12187a */
[----:B------:R-:W-:Y:S02]  /*f180*/  IMAD R246, R2, 0x1b, RZ ;  /* 0x0000001b02f67824 */ /* 0x000fe400078e02ff */
[----:B------:R-:W-:Y:S01]  /*f190*/  VIADD R247, R251, 0xffffffd0 ;  /* 0xffffffd0fbf77836 */ /* 0x000fe20000000000 */
[----:B------:R1:W-:Y:S01]  /*f1a0*/  STL.64 [R1+0xe38], R20 ;  /* 0x000e381401007387 */ /* 0x0003e20000100a00 */
[C---:B------:R-:W-:Y:S01]  /*f1b0*/  IMAD.WIDE R22, R246.reuse, 0x4, R230 ;  /* 0x00000004f6167825 */ /* 0x040fe200078e02e6 */
[----:B------:R-:W-:Y:S01]  /*f1c0*/  ISETP.GE.U32.AND P1, PT, R249, 0x7fffff99, PT ;  /* 0x7fffff99f900780c */ /* 0x000fe20003f26070 */
[----:B------:R-:W2:Y:S01]  /*f1d0*/  LDC R251, c[0x0][0x230] ;  /* 0x00008c00fffb7b82 */ /* 0x000ea20000000800 */
[----:B------:R2:W-:Y:S04]  /*f1e0*/  LDGSTS.E [R0+0xbc00], desc[UR58][R12.64], !P4 ;  /* 0x0bc000000c007fae */ /* 0x0005e8000e12187a */
[----:B------:R3:W-:Y:S03]  /*f1f0*/  STL.64 [R1+0xe30], R18 ;  /* 0x000e301201007387 */ /* 0x0007e60000100a00 */
[----:B------:R-:W2:Y:S01]  /*f200*/  LDC R249, c[0x0][0x230] ;  /* 0x00008c00fff97b82 */ /* 0x000ea20000000800 */
[----:B------:R2:W-:Y:S01]  /*f210*/  LDGSTS.E [R0+0xbd00], desc[UR58][R10.64], !P4 ;  /* 0x0bd000000a007fae */ /* 0x0005e2000e12187a */
[----:B-1----:R-:W-:-:S03]  /*f220*/  IMAD.WIDE R20, R246, 0x4, R232 ;  /* 0x00000004f6147825 */ /* 0x002fc600078e02e8 */
[----:B------:R4:W-:Y:S04]  /*f230*/  STL.64 [R1+0xe28], R16 ;  /* 0x000e281001007387 */ /* 0x0009e80000100a00 */
[----:B------:R1:W-:Y:S01]  /*f240*/  LDGSTS.E [R0+0xbe00], desc[UR58][R8.64], !P4 ;  /* 0x0be0000008007fae */ /* 0x0003e2000e12187a */
[----:B---3--:R-:W-:-:S03]  /*f250*/  IMAD.WIDE R18, R246, 0x4, R234 ;  /* 0x00000004f6127825 */ /* 0x008fc600078e02ea */
[----:B------:R2:W-:Y:S04]  /*f260*/  STL.64 [R1+0xe20], R14 ;  /* 0x000e200e01007387 */ /* 0x0005e80000100a00 */
[----:B------:R3:W-:Y:S01]  /*f270*/  LDGSTS.E [R0+0xbf00], desc[UR58][R6.64], !P4 ;  /* 0x0bf0000006007fae */ /* 0x0007e2000e12187a */
[----:B------:R-:W-:Y:S01]  /*f280*/  ISETP.GE.U32.AND P4, PT, R247, 0x7fffff91, PT ;  /* 0x7fffff91f700780c */ /* 0x000fe20003f86070 */
[----:B----4-:R-:W-:Y:S02]  /*f290*/  IMAD.WIDE R16, R246, 0x4, R236 ;  /* 0x00000004f6107825 */ /* 0x010fe400078e02ec */
[----:B------:R4:W-:Y:S02]  /*f2a0*/  STL.64 [R1+0xe18], R12 ;  /* 0x000e180c01007387 */ /* 0x0009e40000100a00 */
[----:B------:R-:W-:-:S02]  /*f2b0*/  IMAD R247, R2, 0x1f, RZ ;  /* 0x0000001f02f77824 */ /* 0x000fc400078e02ff */
[----:B------:R1:W-:Y:S01]  /*f2c0*/  STL.64 [R1+0xe10], R10 ;  /* 0x000e100a01007387 */ /* 0x0003e20000100a00 */
[----:B--2---:R-:W-:-:S03]  /*f2d0*/  IMAD.WIDE R14, R246, 0x4, R238 ;  /* 0x00000004f60e7825 */ /* 0x004fc600078e02ee */
[----:B------:R2:W-:Y:S01]  /*f2e0*/  STL.64 [R1+0xe08], R8 ;  /* 0x000e080801007387 */ /* 0x0005e20000100a00 */
[----:B----4-:R-:W-:-:S03]  /*f2f0*/  IMAD.WIDE R12, R246, 0x4, R240 ;  /* 0x00000004f60c7825 */ /* 0x010fc600078e02f0 */
[----:B------:R4:W-:Y:S01]  /*f300*/  LDGSTS.E [R0+0xd800], desc[UR58][R22.64], !P3 ;  /* 0x0d80000016007fae */ /* 0x0009e2000d92187a */
[----:B-1----:R-:W-:-:S03]  /*f310*/  IMAD.WIDE R10, R246, 0x4, R242 ;  /* 0x00000004f60a7825 */ /* 0x002fc600078e02f2 */
[----:B------:R3:W-:Y:S01]  /*f320*/  STL.64 [R1+0xe00], R6 ;  /* 0x000e000601007387 */ /* 0x0007e20000100a00 */
[----:B--2---:R-:W-:-:S03]  /*f330*/  IMAD.WIDE R8, R246, 0x4, R244 ;  /* 0x00000004f6087825 */ /* 0x004fc600078e02f4 */
[----:B------:R1:W-:Y:S04]  /*f340*/  LDGSTS.E [R0+0xd900], desc[UR58][R20.64], !P3 ;  /* 0x0d90000014007fae */ /* 0x0003e8000d92187a */
[----:B------:R4:W-:Y:S04]  /*f350*/  STL.64 [R1+0xdf8], R22 ;  /* 0x000df81601007387 */ /* 0x0009e80000100a00 */
[----:B------:R2:W-:Y:S01]  /*f360*/  LDGSTS.E [R0+0xda00], desc[UR58][R18.64], !P3 ;  /* 0x0da0000012007fae */ /* 0x0005e2000d92187a */
[----:B---3--:R-:W3:Y:S03]  /*f370*/  LDC R6, c[0x0][0x230] ;  /* 0x00008c00ff067b82 */ /* 0x008ee60000000800 */
        /* <DEDUP_REMOVED lines=17> */
[C---:B-1----:R-:W-:Y:S01]  /*f490*/  IMAD.WIDE R12, R247.reuse, 0x4, R240 ;  /* 0x00000004f70c7825 */ /* 0x042fe200078e02f0 */
[----:B------:R-:W-:Y:S04]  /*f4a0*/  LDGSTS.E [R0+0xf800], desc[UR58][R22.64], !P2 ;  /* 0x0f80000016007fae */ /* 0x000fe8000d12187a */
        /* <DEDUP_REMOVED lines=12> */
[----:B------:R-:W-:Y:S01]  /*f570*/  STL.64 [R1+0xdb8], R22 ;  /* 0x000db81601007387 */ /* 0x000fe20000100a00 */
[----:B------:R-:W-:-:S03]  /*f580*/  IADD3 R249, R249, -0x34, RZ ;  /* 0xffffffccf9f97810 */ /* 0x000fc60007ffe0ff */
[----:B------:R1:W-:Y:S04]  /*f590*/  STL.64 [R1+0xdb0], R20 ;  /* 0x000db01401007387 */ /* 0x0003e80000100a00 */
[----:B------:R2:W-:Y:S04]  /*f5a0*/  STL.64 [R1+0xda8], R18 ;  /* 0x000da81201007387 */ /* 0x0005e80000100a00 */
[----:B------:R3:W-:Y:S01]  /*f5b0*/  STL.64 [R1+0xda0], R16 ;  /* 0x000da01001007387 */ /* 0x0007e20000100a00 */
[----:B-1----:R-:W-:-:S03]  /*f5c0*/  IMAD.WIDE R20, R246, 0x4, R230 ;  /* 0x00000004f6147825 */ /* 0x002fc600078e02e6 */
[----:B------:R4:W-:Y:S01]  /*f5d0*/  STL.64 [R1+0xd98], R14 ;  /* 0x000d980e01007387 */ /* 0x0009e20000100a00 */
[----:B--2---:R-:W-:-:S03]  /*f5e0*/  IMAD.WIDE R18, R246, 0x4, R232 ;  /* 0x00000004f6127825 */ /* 0x004fc600078e02e8 */
[----:B------:R1:W-:Y:S01]  /*f5f0*/  STL.64 [R1+0xd90], R12 ;  /* 0x000d900c01007387 */ /* 0x0003e20000100a00 */
[----:B---3--:R-:W-:-:S03]  /*f600*/  IMAD.WIDE R16, R246, 0x4, R234 ;  /* 0x00000004f6107825 */ /* 0x008fc600078e02ea */
[----:B------:R2:W-:Y:S01]  /*f610*/  STL.64 [R1+0xd88], R10 ;  /* 0x000d880a01007387 */ /* 0x0005e20000100a00 */
[----:B------:R-:W-:Y:S01]  /*f620*/  ISETP.GE.U32.AND P3, PT, R249, 0x7fffff8d, PT ;  /* 0x7fffff8df900780c */ /* 0x000fe20003f66070 */
[C---:B----4-:R-:W-:Y:S02]  /*f630*/  IMAD.WIDE R14, R246.reuse, 0x4, R236 ;  /* 0x00000004f60e7825 */ /* 0x050fe400078e02ec */
[----:B------:R3:W-:Y:S02]  /*f640*/  STL.64 [R1+0xd80], R8 ;  /* 0x000d800801007387 */ /* 0x0007e40000100a00 */
[C---:B-1----:R-:W-:Y:S02]  /*f650*/  IMAD.WIDE R12, R246.reuse, 0x4, R238 ;  /* 0x00000004f60c7825 */ /* 0x042fe400078e02ee */
[----:B------:R1:W-:Y:S02]  /*f660*/  LDGSTS.E [R0+0x11800], desc[UR58][R20.64], !P5 ;  /* 0x1180000014007fae */ /* 0x0003e4000e92187a */
[----:B--2---:R-:W-:-:S02]  /*f670*/  IMAD.WIDE R10, R246, 0x4, R240 ;  /* 0x00000004f60a7825 */ /* 0x004fc400078e02f0 */
[----:B------:R2:W-:Y:S02]  /*f680*/  LDGSTS.E [R0+0x11900], desc[UR58][R18.64], !P5 ;  /* 0x1190000012007fae */ /* 0x0005e4000e92187a */
[----:B------:R-:W-:Y:S02]  /*f690*/  VIADD R249, R6, 0xffffffc0 ;  /* 0xffffffc006f97836 */ /* 0x000fe40000000000 */
[----:B------:R4:W-:Y:S01]  /*f6a0*/  LDGSTS.E [R0+0x11a00], desc[UR58][R16.64], !P5 ;  /* 0x11a0000010007fae */ /* 0x0009e2000e92187a */
[----:B---3--:R-:W-:-:S03]  /*f6b0*/  IMAD.WIDE R8, R246, 0x4, R242 ;  /* 0x00000004f6087825 */ /* 0x008fc600078e02f2 */
[----:B------:R3:W-:Y:S01]  /*f6c0*/  LDGSTS.E [R0+0x11b00], desc[UR58][R14.64], !P5 ;  /* 0x11b000000e007fae */ /* 0x0007e2000e92187a */
[----:B------:R-:W-:Y:S02]  /*f6d0*/  IMAD R247, R2, 0x27, RZ ;  /* 0x0000002702f77824 */ /* 0x000fe400078e02ff */
[----:B------:R-:W-:Y:S01]  /*f6e0*/  IMAD.WIDE R6, R246, 0x4, R244 ;  /* 0x00000004f6067825 */ /* 0x000fe200078e02f4 */
[----:B------:R3:W-:Y:S01]  /*f6f0*/  LDGSTS.E [R0+0x11c00], desc[UR58][R12.64], !P5 ;  /* 0x11c000000c007fae */ /* 0x0007e2000e92187a */
[----:B------:R-:W-:-:S03]  /*f700*/  UISETP.GT.AND UP0, UPT, UR7, 0x7f, UPT ;  /* 0x0000007f0700788c */ /* 0x000fc6000bf04270 */
        /* <DEDUP_REMOVED lines=8> */
[----:B------:R-:W-:Y:S02]  /*f790*/  ISETP.GE.AND P5, PT, R252, R249, PT ;  /* 0x000000f9fc00720c */ /* 0x000fe40003fa6270 */
[----:B------:R3:W-:Y:S01]  /*f7a0*/  STL.64 [R1+0xd60], R14 ;  /* 0x000d600e01007387 */ /* 0x0007e20000100a00 */
[----:B------:R-:W-:Y:S02]  /*f7b0*/  VIADD R250, R251, 0xffffffc4 ;  /* 0xffffffc4fbfa7836 */ /* 0x000fe40000000000 */
[C---:B----4-:R-:W-:Y:S01]  /*f7c0*/  IMAD.WIDE R16, R247.reuse, 0x4, R234 ;  /* 0x00000004f7107825 */ /* 0x050fe200078e02ea */
[----:B------:R2:W-:Y:S01]  /*f7d0*/  STL.64 [R1+0xd58], R12 ;  /* 0x000d580c01007387 */ /* 0x0005e20000100a00 */
[----:B------:R-:W-:Y:S01]  /*f7e0*/  SEL R246, RZ, 0x4, P5 ;  /* 0x00000004fff67807 */ /* 0x000fe20002800000 */
[----:B------:R-:W4:Y:S02]  /*f7f0*/  LDC R251, c[0x0][0x230] ;  /* 0x00008c00fffb7b82 */ /* 0x000f240000000800 */
[----:B------:R1:W-:Y:S01]  /*f800*/  STL.64 [R1+0xd50], R10 ;  /* 0x000d500a01007387 */ /* 0x0003e20000100a00 */
[----:B---3--:R-:W-:-:S03]  /*f810*/  IMAD.WIDE R14, R247, 0x4, R236 ;  /* 0x00000004f70e7825 */ /* 0x008fc600078e02ec */
[----:B------:R3:W-:Y:S01]  /*f820*/  STL.64 [R1+0xd48], R8 ;  /* 0x000d480801007387 */ /* 0x0007e20000100a00 */
[----:B------:R-:W-:Y:S01]  /*f830*/  PLOP3.LUT P5, PT, PT, PT, UP0, 0x80, 0x0 ;  /* 0x000000000000781c */ /* 0x000fe20003faf008 */
[----:B------:R-:W4:Y:S01]  /*f840*/  LDC R252, c[0x0][0x230] ;  /* 0x00008c00fffc7b82 */ /* 0x000f220000000800 */
[C---:B--2---:R-:W-:Y:S01]  /*f850*/  IMAD.WIDE R12, R247.reuse, 0x4, R238 ;  /* 0x00000004f70c7825 */ /* 0x044fe200078e02ee */
[----:B------:R2:W-:Y:S03]  /*f860*/  LDGSTS.E [R0+0x13800], desc[UR58][R20.64], !P1 ;  /* 0x1380000014007fae */ /* 0x0005e6000c92187a */
[C---:B-1----:R-:W-:Y:S01]  /*f870*/  IMAD.WIDE R10, R247.reuse, 0x4, R240 ;  /* 0x00000004f70a7825 */ /* 0x042fe200078e02f0 */
[----:B------:R1:W-:Y:S03]  /*f880*/  STL.64 [R1+0xd40], R6 ;  /* 0x000d400601007387 */ /* 0x0003e60000100a00 */
[C---:B---3--:R-:W-:Y:S01]  /*f890*/  IMAD.WIDE R8, R247.reuse, 0x4, R242 ;  /* 0x00000004f7087825 */ /* 0x048fe200078e02f2 */
[----:B------:R3:W-:Y:S04]  /*f8a0*/  LDGSTS.E [R0+0x13900], desc[UR58][R18.64], !P1 ;  /* 0x1390000012007fae */ /* 0x0007e8000c92187a */
[----:B------:R3:W-:Y:S01]  /*f8b0*/  LDGSTS.E [R0+0x13a00], desc[UR58][R16.64], !P1 ;  /* 0x13a0000010007fae */ /* 0x0007e2000c92187a */
[----:B-1----:R-:W-:-:S03]  /*f8c0*/  IMAD.WIDE R6, R247, 0x4, R244 ;  /* 0x00000004f7067825 */ /* 0x002fc600078e02f4 */
[----:B------:R1:W-:Y:S01]  /*f8d0*/  LDGSTS.E [R0+0x13b00], desc[UR58][R14.64], !P1 ;  /* 0x13b000000e007fae */ /* 0x0003e2000c92187a */
[----:B------:R-:W-:-:S03]  /*f8e0*/  IMAD R247, R2, 0x2b, RZ ;  /* 0x0000002b02f77824 */ /* 0x000fc600078e02ff */
[----:B------:R1:W-:Y:S01]  /*f8f0*/  LDGSTS.E [R0+0x13c00], desc[UR58][R12.64], !P1 ;  /* 0x13c000000c007fae */ /* 0x0003e2000c92187a */
[----:B------:R-:W-:-:S03]  /*f900*/  SEL R246, R246, RZ, P5 ;  /* 0x000000fff6f67207 */ /* 0x000fc60002800000 */
[----:B------:R4:W-:Y:S04]  /*f910*/  LDGSTS.E [R0+0x13d00], desc[UR58][R10.64], !P1 ;  /* 0x13d000000a007fae */ /* 0x0009e8000c92187a */
[----:B------:R2:W-:Y:S04]  /*f920*/  STL.64 [R1+0x1038], R20 ;  /* 0x0010381401007387 */ /* 0x0005e80000100a00 */
[----:B------:R4:W-:Y:S01]  /*f930*/  LDGSTS.E [R0+0x13e00], desc[UR58][R8.64], !P1 ;  /* 0x13e0000008007fae */ /* 0x0009e2000c92187a */
[----:B------:R-:W-:-:S03]  /*f940*/  ISETP.NE.U32.AND P5, PT, R246, RZ, PT ;  /* 0x000000fff600720c */ /* 0x000fc60003fa5070 */
[----:B------:R3:W-:Y:S04]  /*f950*/  STL.64 [R1+0x1030], R18 ;  /* 0x0010301201007387 */ /* 0x0007e80000100a00 */
[----:B------:R4:W-:Y:S01]  /*f960*/  LDGSTS.E [R0+0x13f00], desc[UR58][R6.64], !P1 ;  /* 0x13f0000006007fae */ /* 0x0009e2000c92187a */
[C---:B--2---:R-:W-:Y:S01]  /*f970*/  IMAD.WIDE R20, R247.reuse, 0x4, R230 ;  /* 0x00000004f7147825 */ /* 0x044fe200078e02e6 */
[----:B------:R-:W-:Y:S02]  /*f980*/  ISETP.GE.U32.AND P1, PT, R250, 0x7fffff85, PT ;  /* 0x7fffff85fa00780c */ /* 0x000fe40003f26070 */
[----:B------:R2:W-:Y:S01]  /*f990*/  STL.64 [R1+0x1028], R16 ;  /* 0x0010281001007387 */ /* 0x0005e20000100a00 */
[----:B------:R-:W4:Y:S01]  /*f9a0*/  LDC R250, c[0x0][0x230] ;  /* 0x00008c00fffa7b82 */ /* 0x000f220000000800 */
[----:B---3--:R-:W-:-:S02]  /*f9b0*/  IMAD.WIDE R18, R247, 0x4, R232 ;  /* 0x00000004f7127825 */ /* 0x008fc400078e02e8 */
[----:B------:R1:W-:Y:S02]  /*f9c0*/  STL.64 [R1+0x1020], R14 ;  /* 0x0010200e01007387 */ /* 0x0003e40000100a00 */
[----:B------:R-:W-:Y:S02]  /*f9d0*/  IMAD R246, R2, 0x2f, RZ ;  /* 0x0000002f02f67824 */ /* 0x000fe400078e02ff */
[----:B------:R3:W-:Y:S01]  /*f9e0*/  STL.64 [R1+0x1018], R12 ;  /* 0x0010180c01007387 */ /* 0x0007e20000100a00 */
[----:B--2---:R-:W-:-:S03]  /*f9f0*/  IMAD.WIDE R16, R247, 0x4, R234 ;  /* 0x00000004f7107825 */ /* 0x004fc600078e02ea */
        /* <DEDUP_REMOVED lines=8> */
[----:B------:R1:W-:Y:S01]  /*fa80*/  LDGSTS.E [R0+0x15900], desc[UR58][R18.64], !P0 ;  /* 0x1590000012007fae */ /* 0x0003e2000c12187a */
[----:B------:R-:W-:-:S03]  /*fa90*/  IMAD.WIDE R22, R246, 0x4, R230 ;  /* 0x00000004f6167825 */ /* 0x000fc600078e02e6 */
[----:B------:R2:W-:Y:S01]  /*faa0*/  STL.64 [R1+0xff8], R20 ;  /* 0x000ff81401007387 */ /* 0x0005e20000100a00 */
[----:B---3--:R-:W-:-:S03]  /*fab0*/  IMAD.WIDE R6, R247, 0x4, R244 ;  /* 0x00000004f7067825 */ /* 0x008fc600078e02f4 */
        /* <DEDUP_REMOVED lines=25> */
[----:B----4-:R-:W4:Y:S03]  /*fc50*/  LDC R6, c[0x0][0x230] ;  /* 0x00008c00ff067b82 */ /* 0x010f260000000800 */
        /* <DEDUP_REMOVED lines=17> */
[----:B------:R-:W-:Y:S01]  /*fd70*/  ISETP.GE.U32.AND P0, PT, R249, 0x7fffff81, PT ;  /* 0x7fffff81f900780c */ /* 0x000fe20003f06070 */
[C---:B-1----:R-:W-:Y:S01]  /*fd80*/  IMAD.WIDE R12, R247.reuse, 0x4, R240 ;  /* 0x00000004f70c7825 */ /* 0x042fe200078e02f0 */
[----:B------:R-:W-:Y:S01]  /*fd90*/  LDGSTS.E [R0+0x19800], desc[UR58][R22.64], !P3 ;  /* 0x1980000016007fae */ /* 0x000fe2000d92187a */
[----:B------:R-:W1:Y:S03]  /*fda0*/  LDC R251, c[0x0][0x230] ;  /* 0x00008c00fffb7b82 */ /* 0x000e660000000800 */
[----:B------:R4:W-:Y:S01]  /*fdb0*/  STL.64 [R1+0xf80], R8 ;  /* 0x000f800801007387 */ /* 0x0009e20000100a00 */
[----:B---3--:R-:W-:-:S03]  /*fdc0*/  IMAD.WIDE R10, R247, 0x4, R242 ;  /* 0x00000004f70a7825 */ /* 0x008fc600078e02f2 */
[----:B------:R2:W-:Y:S04]  /*fdd0*/  LDGSTS.E [R0+0x19900], desc[UR58][R20.64], !P3 ;  /* 0x1990000014007fae */ /* 0x0005e8000d92187a */
[----:B------:R3:W-:Y:S01]  /*fde0*/  LDGSTS.E [R0+0x19a00], desc[UR58][R18.64], !P3 ;  /* 0x19a0000012007fae */ /* 0x0007e2000d92187a */
[----:B------:R-:W-:Y:S02]  /*fdf0*/  VIADD R249, R250, 0xffffffbf ;  /* 0xffffffbffaf97836 */ /* 0x000fe40000000000 */
[----:B------:R-:W1:Y:S01]  /*fe00*/  LDC R250, c[0x0][0x230] ;  /* 0x00008c00fffa7b82 */ /* 0x000e620000000800 */
        /* <DEDUP_REMOVED lines=11> */
[----:B------:R-:W-:-:S03]  /*fec0*/  ISETP.GE.U32.AND P4, PT, R249, 0x7fffff80, PT ;  /* 0x7fffff80f900780c */ /* 0x000fc60003f86070 */
[----:B------:R4:W-:Y:S01]  /*fed0*/  STL.64 [R1+0xf60], R16 ;  /* 0x000f601001007387 */ /* 0x0009e20000100a00 */
[----:B--2---:R-:W-:-:S03]  /*fee0*/  IMAD.WIDE R20, R246, 0x4, R230 ;  /* 0x00000004f6147825 */ /* 0x004fc600078e02e6 */
[----:B------:R2:W-:Y:S01]  /*fef0*/  STL.64 [R1+0xf58], R14 ;  /* 0x000f580e01007387 */ /* 0x0005e20000100a00 */
[----:B---3--:R-:W-:-:S03]  /*ff00*/  IMAD.WIDE R18, R246, 0x4, R232 ;  /* 0x00000004f6127825 */ /* 0x008fc600078e02e8 */
[----:B------:R3:W-:Y:S01]  /*ff10*/  STL.64 [R1+0xf50], R12 ;  /* 0x000f500c01007387 */ /* 0x0007e20000100a00 */
[----:B----4-:R-:W-:-:S03]  /*ff20*/  IMAD.WIDE R16, R246, 0x4, R234 ;  /* 0x00000004f6107825 */ /* 0x010fc600078e02ea */
[----:B------:R4:W-:Y:S01]  /*ff30*/  STL.64 [R1+0xf48], R10 ;  /* 0x000f480a01007387 */ /* 0x0009e20000100a00 */
[----:B------:R-:W-:-:S03]  /*ff40*/  IMAD R249, R2, 0x3b, RZ ;  /* 0x0000003b02f97824 */ /* 0x000fc600078e02ff */
[----:B------:R1:W-:Y:S01]  /*ff50*/  STL.64 [R1+0xf40], R8 ;  /* 0x000f400801007387 */ /* 0x0003e20000100a00 */
[----:B--2---:R-:W-:-:S03]  /*ff60*/  IMAD.WIDE R14, R246, 0x4, R236 ;  /* 0x00000004f60e7825 */ /* 0x004fc600078e02ec */
[----:B------:R2:W-:Y:S01]  /*ff70*/  STL.64 [R1+0xf38], R20 ;  /* 0x000f381401007387 */ /* 0x0005e20000100a00 */
[----:B---3--:R-:W-:-:S03]  /*ff80*/  IMAD.WIDE R12, R246, 0x4, R238 ;  /* 0x00000004f60c7825 */ /* 0x008fc600078e02ee */
[----:B------:R3:W-:Y:S01]  /*ff90*/  STL.64 [R1+0xf30], R18 ;  /* 0x000f301201007387 */ /* 0x0007e20000100a00 */
[----:B----4-:R-:W-:-:S03]  /*ffa0*/  IMAD.WIDE R10, R246, 0x4, R240 ;  /* 0x00000004f60a7825 */ /* 0x010fc600078e02f0 */
[----:B------:R2:W-:Y:S01]  /*ffb0*/  LDGSTS.E [R0+0x1b800], desc[UR58][R20.64], !P2 ;  /* 0x1b80000014007fae */ /* 0x0005e2000d12187a */
[----:B------:R-:W-:Y:S02]  /*ffc0*/  VIADD R247, R6, 0xffffffb7 ;  /* 0xffffffb706f77836 */ /* 0x000fe40000000000 */
[C---:B-1----:R-:W-:Y:S01]  /*ffd0*/  IMAD.WIDE R8, R246.reuse, 0x4, R242 ;  /* 0x00000004f6087825 */ /* 0x042fe200078e02f2 */
[----:B------:R1:W-:Y:S03]  /*ffe0*/  STL.64 [R1+0xf28], R16 ;  /* 0x000f281001007387 */ /* 0x0003e60000100a00 */
[----:B------:R-:W-:Y:S01]  /*fff0*/  IMAD.WIDE R6, R246, 0x4, R244 ;  /* 0x00000004f6067825 */ /* 0x000fe200078e02f4 */
[----:B------:R3:W-:Y:S04]  /*10000*/  LDGSTS.E [R0+0x1b900], desc[UR58][R18.64], !P2 ;  /* 0x1b90000012007fae */ /* 0x0007e8000d12187a */
[----:B------:R4:W-:Y:S01]  /*10010*/  STL.64 [R1+0xf20], R14 ;  /* 0x000f200e01007387 */ /* 0x0009e20000100a00 */
[----:B--2---:R-:W-:-:S03]  /*10020*/  IMAD.WIDE R20, R249, 0x4, R230 ;  /* 0x00000004f9147825 */ /* 0x004fc600078e02e6 */
[----:B------:R1:W-:Y:S04]  /*10030*/  LDGSTS.E [R0+0x1ba00], desc[UR58][R16.64], !P2 ;  /* 0x1ba0000010007fae */ /* 0x0003e8000d12187a */
[----:B------:R2:W-:Y:S01]  /*10040*/  STL.64 [R1+0xf18], R12 ;  /* 0x000f180c01007387 */ /* 0x0005e20000100a00 */
[----:B---3--:R-:W-:-:S03]  /*10050*/  IMAD.WIDE R18, R249, 0x4, R232 ;  /* 0x00000004f9127825 */ /* 0x008fc600078e02e8 */
[----:B------:R4:W-:Y:S01]  /*10060*/  LDGSTS.E [R0+0x1bb00], desc[UR58][R14.64], !P2 ;  /* 0x1bb000000e007fae */ /* 0x0009e2000d12187a */
[----:B------:R-:W-:-:S03]  /*10070*/  IMAD R2, R2, 0x3f, RZ ;  /* 0x0000003f02027824 */ /* 0x000fc600078e02ff */
        /* <DEDUP_REMOVED lines=9> */
[----:B------:R4:W-:Y:S01]  /*10110*/  LDGSTS.E [R0+0x1bf00], desc[UR58][R6.64], !P2 ;  /* 0x1bf0000006007fae */ /* 0x0009e2000d12187a */
[----:B---3--:R-:W-:-:S03]  /*10120*/  IMAD.WIDE R10, R249, 0x4, R240 ;  /* 0x00000004f90a7825 */ /* 0x008fc600078e02f0 */
[----:B------:R-:W-:Y:S01]  /*10130*/  STL.64 [R1+0xd38], R20 ;  /* 0x000d381401007387 */ /* 0x000fe20000100a00 */
[----:B------:R-:W-:-:S03]  /*10140*/  VIADD R250, R250, 0xffffffb3 ;  /* 0xffffffb3fafa7836 */ /* 0x000fc60000000000 */
[----:B------:R-:W-:Y:S01]  /*10150*/  STL.64 [R1+0xd30], R18 ;  /* 0x000d301201007387 */ /* 0x000fe20000100a00 */
[----:B-1----:R-:W-:-:S03]  /*10160*/  IMAD.WIDE R8, R249, 0x4, R242 ;  /* 0x00000004f9087825 */ /* 0x002fc600078e02f2 */
[----:B------:R-:W-:Y:S01]  /*10170*/  LDGSTS.E [R0+0x1d800], desc[UR58][R20.64], !P1 ;  /* 0x1d80000014007fae */ /* 0x000fe2000c92187a */
[----:B----4-:R-:W-:-:S03]  /*10180*/  IMAD.WIDE R6, R249, 0x4, R244 ;  /* 0x00000004f9067825 */ /* 0x010fc600078e02f4 */
[----:B------:R1:W-:Y:S04]  /*10190*/  STL.64 [R1+0xd28], R16 ;  /* 0x000d281001007387 */ /* 0x0003e80000100a00 */
[----:B------:R-:W-:Y:S04]  /*101a0*/  LDGSTS.E [R0+0x1d900], desc[UR58][R18.64], !P1 ;  /* 0x1d90000012007fae */ /* 0x000fe8000c92187a */
[----:B------:R2:W-:Y:S04]  /*101b0*/  STL.64 [R1+0xd20], R14 ;  /* 0x000d200e01007387 */ /* 0x0005e80000100a00 */
[----:B------:R1:W-:Y:S04]  /*101c0*/  LDGSTS.E [R0+0x1da00], desc[UR58][R16.64], !P1 ;  /* 0x1da0000010007fae */ /* 0x0003e8000c92187a */
[----:B------:R3:W-:Y:S04]  /*101d0*/  STL.64 [R1+0xd18], R12 ;  /* 0x000d180c01007387 */ /* 0x0007e80000100a00 */
[----:B------:R2:W-:Y:S01]  /*101e0*/  LDGSTS.E [R0+0x1db00], desc[UR58][R14.64], !P1 ;  /* 0x1db000000e007fae */ /* 0x0005e2000c92187a */
[----:B-1----:R-:W-:-:S03]  /*101f0*/  IMAD.WIDE R16, R2, 0x4, R230 ;  /* 0x0000000402107825 */ /* 0x002fc600078e02e6 */
[----:B------:R1:W-:Y:S04]  /*10200*/  STL.64 [R1+0xd10], R10 ;  /* 0x000d100a01007387 */ /* 0x0003e80000100a00 */
[----:B------:R3:W-:Y:S01]  /*10210*/  LDGSTS.E [R0+0x1dc00], desc[UR58][R12.64], !P1 ;  /* 0x1dc000000c007fae */ /* 0x0007e2000c92187a */
[----:B--2---:R-:W-:-:S03]  /*10220*/  IMAD.WIDE R14, R2, 0x4, R232 ;  /* 0x00000004020e7825 */ /* 0x004fc600078e02e8 */
[----:B------:R2:W-:Y:S01]  /*10230*/  STL.64 [R1+0xd08], R8 ;  /* 0x000d080801007387 */ /* 0x0005e20000100a00 */
[----:B------:R-:W-:-:S03]  /*10240*/  IADD3 R249, R251, -0x51, RZ ;  /* 0xffffffaffbf97810 */ /* 0x000fc60007ffe0ff */
[----:B------:R1:W-:Y:S01]  /*10250*/  LDGSTS.E [R0+0x1dd00], desc[UR58][R10.64], !P1 ;  /* 0x1dd000000a007fae */ /* 0x0003e2000c92187a */
[----:B---3--:R-:W-:-:S03]  /*10260*/  IMAD.WIDE R12, R2, 0x4, R234 ;  /* 0x00000004020c7825 */ /* 0x008fc600078e02ea */
[----:B------:R3:W-:Y:S04]  /*10270*/  STL.64 [R1+0xcf8], R6 ;  /* 0x000cf80601007387 */ /* 0x0007e80000100a00 */
[----:B------:R2:W-:Y:S01]  /*10280*/  LDGSTS.E [R0+0x1de00], desc[UR58][R8.64], !P1 ;  /* 0x1de0000008007fae */ /* 0x0005e2000c92187a */
[----:B-1----:R-:W-:-:S03]  /*10290*/  IMAD.WIDE R10, R2, 0x4, R236 ;  /* 0x00000004020a7825 */ /* 0x002fc600078e02ec */
[----:B------:R3:W-:Y:S01]  /*102a0*/  LDGSTS.E [R0+0x1df00], desc[UR58][R6.64], !P1 ;  /* 0x1df0000006007fae */ /* 0x0007e2000c92187a */
[----:B------:R-:W-:-:S03]  /*102b0*/  ISETP.GE.U32.AND P1, PT, R250, 0x7fffff74, PT ;  /* 0x7fffff74fa00780c */ /* 0x000fc60003f26070 */
[----:B------:R-:W4:Y:S01]  /*102c0*/  LDL.64 R22, [R1+0x78] ;  /* 0x0000780001167983 */ /* 0x000f220000100a00 */
[----:B------:R-:W-:-:S03]  /*102d0*/  IMAD.WIDE R250, R2, 0x4, R240 ;  /* 0x0000000402fa7825 */ /* 0x000fc600078e02f0 */
[----:B------:R-:W4:Y:S01]  /*102e0*/  LDL.64 R20, [R1+0x38] ;  /* 0x0000380001147983 */ /* 0x000f220000100a00 */
[----:B--2---:R-:W-:-:S03]  /*102f0*/  IMAD.WIDE R8, R2, 0x4, R238 ;  /* 0x0000000402087825 */ /* 0x004fc600078e02ee */
[----:B------:R1:W-:Y:S01]  /*10300*/  STL.64 [R1+0xcf0], R16 ;  /* 0x000cf01001007387 */ /* 0x0003e20000100a00 */
[----:B------:R-:W-:-:S03]  /*10310*/  IMAD.WIDE R18, R2, 0x4, R242 ;  /* 0x0000000402127825 */ /* 0x000fc600078e02f2 */
[----:B------:R2:W-:Y:S01]  /*10320*/  STL.64 [R1+0xce8], R14 ;  /* 0x000ce80e01007387 */ /* 0x0005e20000100a00 */
[----:B---3--:R-:W-:-:S03]  /*10330*/  IMAD.WIDE R6, R2, 0x4, R244 ;  /* 0x0000000402067825 */ /* 0x008fc600078e02f4 */
[----:B------:R3:W-:Y:S04]  /*10340*/  STL.64 [R1+0xce0], R12 ;  /* 0x000ce00c01007387 */ /* 0x0007e80000100a00 */
[----:B------:R3:W-:Y:S04]  /*10350*/  STL.64 [R1+0xcd8], R10 ;  /* 0x000cd80a01007387 */ /* 0x0007e80000100a00 */
[----:B------:R3:W-:Y:S04]  /*10360*/  STL.64 [R1+0xcd0], R8 ;  /* 0x000cd00801007387 */ /* 0x0007e80000100a00 */
[----:B------:R-:W-:Y:S04]  /*10370*/  LDGSTS.E [R0+0x1f800], desc[UR58][R16.64], !P0 ;  /* 0x1f80000010007fae */ /* 0x000fe8000c12187a */
[----:B------:R-:W-:Y:S04]  /*10380*/  LDGSTS.E [R0+0x1f900], desc[UR58][R14.64], !P0 ;  /* 0x1f9000000e007fae */ /* 0x000fe8000c12187a */
[----:B------:R-:W-:Y:S04]  /*10390*/  LDGSTS.E [R0+0x1fa00], desc[UR58][R12.64], !P0 ;  /* 0x1fa000000c007fae */ /* 0x000fe8000c12187a */
[----:B-1----:R-:W4:Y:S04]  /*103a0*/  LDL.LU.64 R16, [R1+0x2ee8] ;  /* 0x002ee80001107983 */ /* 0x002f280000300a00 */
[----:B------:R-:W-:Y:S04]  /*103b0*/  STL.64 [R1+0xcc8], R250 ;  /* 0x000cc8fa01007387 */ /* 0x000fe80000100a00 */
[----:B--2---:R-:W2:Y:S04]  /*103c0*/  LDL.LU.64 R14, [R1+0x2ee0] ;  /* 0x002ee000010e7983 */ /* 0x004ea80000300a00 */
[----:B------:R1:W-:Y:S04]  /*103d0*/  STL.64 [R1+0xcc0], R18 ;  /* 0x000cc01201007387 */ /* 0x0003e80000100a00 */
[----:B---3--:R-:W3:Y:S04]  /*103e0*/  LDL.LU.64 R12, [R1+0x2ed8] ;  /* 0x002ed800010c7983 */ /* 0x008ee80000300a00 */
[----:B------:R1:W-:Y:S04]  /*103f0*/  STL.64 [R1+0xcb0], R6 ;  /* 0x000cb00601007387 */ /* 0x0003e80000100a00 */
[----:B------:R-:W-:Y:S04]  /*10400*/  LDGSTS.E [R0+0x1fb00], desc[UR58][R10.64], !P0 ;  /* 0x1fb000000a007fae */ /* 0x000fe8000c12187a */
[----:B------:R-:W-:Y:S04]  /*10410*/  LDGSTS.E [R0+0x1fc00], desc[UR58][R8.64], !P0 ;  /* 0x1fc0000008007fae */ /* 0x000fe8000c12187a */
[----:B------:R4:W-:Y:S04]  /*10420*/  LDGSTS.E [R0+0x1fd00], desc[UR58][R250.64], !P0 ;  /* 0x1fd00000fa007fae */ /* 0x0009e8000c12187a */
[----:B------:R-:W2:Y:S04]  /*10430*/  LDL.LU.64 R10, [R1+0x2ed0] ;  /* 0x002ed000010a7983 */ /* 0x000ea80000300a00 */
[----:B------:R-:W3:Y:S04]  /*10440*/  LDL.LU.64 R8, [R1+0x2ec8] ;  /* 0x002ec80001087983 */ /* 0x000ee80000300a00 */
[----:B------:R-:W-:Y:S01]  /*10450*/  LDGSTS.E [R0+0x1fe00], desc[UR58][R18.64], !P0 ;  /* 0x1fe0000012007fae */ /* 0x000fe2000c12187a */
[----:B------:R-:W-:-:S02]  /*10460*/  ISETP.GE.U32.AND P2, PT, R247, 0x7fffff78, PT ;  /* 0x7fffff78f700780c */ /* 0x000fc40003f46070 */
[----:B------:R-:W1:Y:S01]  /*10470*/  LDC.64 R246, c[0x0][0x238] ;  /* 0x00008e00fff67b82 */ /* 0x000e620000000a00 */
[----:B------:R-:W-:Y:S04]  /*10480*/  LDGSTS.E [R0+0x1ff00], desc[UR58][R6.64], !P0 ;  /* 0x1ff0000006007fae */ /* 0x000fe8000c12187a */
[----:B------:R-:W0:Y:S04]  /*10490*/  LDGDEPBAR ;  /* 0x00000000000079af */ /* 0x000e280000000000 */
[----:B-1----:R-:W2:Y:S04]  /*104a0*/  LDL.64 R18, [R1+0x70] ;  /* 0x0000700001127983 */ /* 0x002ea80000100a00 */
[----:B------:R-:W2:Y:S01]  /*104b0*/  LDL.64 R6, [R1+0x30] ;  /* 0x0000300001067983 */ /* 0x000ea20000100a00 */
[----:B------:R-:W-:Y:S01]  /*104c0*/  IMAD.SHL.U32 R2, R246, 0x40, RZ ;  /* 0x00000040f6027824 */ /* 0x000fe200078e00ff */
[----:B------:R-:W-:-:S05]  /*104d0*/  LOP3.LUT R246, R248, 0x10, RZ, 0x3c, !PT ;  /* 0x00000010f8f67812 */ /* 0x000fca00078e3cff */
[----:B------:R-:W-:Y:S01]  /*104e0*/  VIADD R246, R246, UR5 ;  /* 0x00000005f6f67c36 */ /* 0x000fe20008000000 */
[----:B----4-:R-:W-:Y:S04]  /*104f0*/  LDGSTS.E [R5+0x40000], desc[UR58][R22.64], P6 ;  /* 0x4000000016057fae */ /* 0x010fe8000b12187a */
[----:B------:R-:W-:Y:S04]  /*10500*/  LDGSTS.E [R5+0x40800], desc[UR58][R20.64], P6 ;  /* 0x4080000014057fae */ /* 0x000fe8000b12187a */
[----:B------:R-:W4:Y:S04]  /*10510*/  LDL.64 R22, [R1+0x68] ;  /* 0x0000680001167983 */ /* 0x000f280000100a00 */
[----:B------:R-:W4:Y:S04]  /*10520*/  LDL.64 R20, [R1+0x28] ;  /* 0x0000280001147983 */ /* 0x000f280000100a00 */
[----:B---3--:R-:W-:Y:S04]  /*10530*/  LDGSTS.E [R5+0x41000], desc[UR58][R8.64], P6 ;  /* 0x4100000008057fae */ /* 0x008fe8000b12187a */
[----:B------:R-:W-:Y:S04]  /*10540*/  LDGSTS.E [R5+0x41800], desc[UR58][R24.64], P6 ;  /* 0x4180000018057fae */ /* 0x000fe8000b12187a */
        /* <DEDUP_REMOVED lines=12> */
[----:B--2---:R-:W-:Y:S04]  /*10610*/  LDGSTS.E [R246+0x40100], desc[UR58][R18.64], P6 ;  /* 0x4010000012f67fae */ /* 0x004fe8000b12187a */
[----:B------:R-:W-:Y:S04]  /*10620*/  LDGSTS.E [R246+0x40900], desc[UR58][R6.64], P6 ;  /* 0x4090000006f67fae */ /* 0x000fe8000b12187a */
[----:B------:R-:W-:Y:S04]  /*10630*/  LDGSTS.E [R246+0x41100], desc[UR58][R10.64], P6 ;  /* 0x411000000af67fae */ /* 0x000fe8000b12187a */
[----:B------:R-:W2:Y:S04]  /*10640*/  LDL.64 R18, [R1+0x60] ;  /* 0x0000600001127983 */ /* 0x000ea80000100a00 */
[----:B------:R-:W3:Y:S04]  /*10650*/  LDL.64 R6, [R1+0x20] ;  /* 0x0000200001067983 */ /* 0x000ee80000100a00 */
        /* <DEDUP_REMOVED lines=12> */
[----:B------:R-:W-:Y:S01]  /*10720*/  LDGSTS.E [R246+0x47900], desc[UR58][R218.64], P6 ;  /* 0x47900000daf67fae */ /* 0x000fe2000b12187a */
[----:B------:R-:W-:-:S02]  /*10730*/  ISETP.GE.U32.AND P0, PT, R249, 0x7fffff70, PT ;  /* 0x7fffff70f900780c */ /* 0x000fc40003f06070 */
[C---:B------:R-:W-:Y:S02]  /*10740*/  LOP3.LUT R249, R248.reuse, 0x30, RZ, 0x3c, !PT ;  /* 0x00000030f8f97812 */ /* 0x040fe400078e3cff */
[C---:B------:R-:W-:Y:S02]  /*10750*/  LOP3.LUT R251, R248.reuse, 0x50, RZ, 0x3c, !PT ;  /* 0x00000050f8fb7812 */ /* 0x040fe400078e3cff */
[----:B------:R-:W-:Y:S01]  /*10760*/  LOP3.LUT R250, R248, 0x70, RZ, 0x3c, !PT ;  /* 0x00000070f8fa7812 */ /* 0x000fe200078e3cff */
[----:B------:R-:W-:Y:S01]  /*10770*/  VIADD R248, R249, UR5 ;  /* 0x00000005f9f87c36 */ /* 0x000fe20008000000 */
[----:B----4-:R-:W-:Y:S04]  /*10780*/  LDGSTS.E [R4+0x40200], desc[UR58][R22.64], P6 ;  /* 0x4020000016047fae */ /* 0x010fe8000b12187a */
[----:B------:R-:W-:Y:S04]  /*10790*/  LDGSTS.E [R4+0x40a00], desc[UR58][R20.64], P6 ;  /* 0x40a0000014047fae */ /* 0x000fe8000b12187a */
[----:B------:R-:W-:Y:S04]  /*107a0*/  LDGSTS.E [R4+0x41200], desc[UR58][R12.64], P6 ;  /* 0x412000000c047fae */ /* 0x000fe8000b12187a */
[----:B------:R-:W4:Y:S04]  /*107b0*/  LDL.64 R22, [R1+0x58] ;  /* 0x0000580001167983 */ /* 0x000f280000100a00 */
[----:B------:R-:W4:Y:S04]  /*107c0*/  LDL.64 R20, [R1+0x18] ;  /* 0x0000180001147983 */ /* 0x000f280000100a00 */
        /* <DEDUP_REMOVED lines=14> */
[----:B---3--:R-:W-:Y:S04]  /*108b0*/  LDGSTS.E [R248+0x40b00], desc[UR58][R6.64], P6 ;  /* 0x40b0000006f87fae */ /* 0x008fe8000b12187a */
[----:B------:R-:W-:Y:S04]  /*108c0*/  LDGSTS.E [R248+0x41300], desc[UR58][R14.64], P6 ;  /* 0x413000000ef87fae */ /* 0x000fe8000b12187a */
[----:B------:R-:W2:Y:S04]  /*108d0*/  LDL.64 R18, [R1+0x50] ;  /* 0x0000500001127983 */ /* 0x000ea80000100a00 */
        /* <DEDUP_REMOVED lines=13> */
[----:B------:R-:W-:-:S02]  /*109b0*/  VIADD R249, R251, UR5 ;  /* 0x00000005fbf97c36 */ /* 0x000fc40008000000 */
[----:B------:R-:W-:Y:S01]  /*109c0*/  VIADD R250, R250, UR5 ;  /* 0x00000005fafa7c36 */ /* 0x000fe20008000000 */
[----:B------:R-:W3:Y:S01]  /*109d0*/  LDL.64 R6, [R1+0x10] ;  /* 0x0000100001067983 */ /* 0x000ee20000100a00 */
[----:B------:R-:W-:Y:S01]  /*109e0*/  VIADD R252, R252, 0xffffffab ;  /* 0xffffffabfcfc7836 */ /* 0x000fe20000000000 */
[----:B------:R-:W1:Y:S02]  /*109f0*/  LDC R251, c[0x0][0x230] ;  /* 0x00008c00fffb7b82 */ /* 0x000e640000000800 */
[----:B----4-:R-:W-:Y:S04]  /*10a00*/  LDGSTS.E [R3+0x40400], desc[UR58][R22.64], P6 ;  /* 0x4040000016037fae */ /* 0x010fe8000b12187a */
        /* <DEDUP_REMOVED lines=15> */
[----:B------:R-:W4:Y:S04]  /*10b00*/  LDL.64 R22, [R1+0x48] ;  /* 0x0000480001167983 */ /* 0x000f280000100a00 */
[----:B------:R-:W4:Y:S04]  /*10b10*/  LDL.64 R20, [R1+0x8] ;  /* 0x0000080001147983 */ /* 0x000f280000100a00 */
[----:B--2---:R-:W-:Y:S04]  /*10b20*/  LDGSTS.E [R249+0x40500], desc[UR58][R18.64], P6 ;  /* 0x4050000012f97fae */ /* 0x004fe8000b12187a */
[----:B------:R-:W2:Y:S04]  /*10b30*/  LDL.LU.64 R18, [R1+0x2ec0] ;  /* 0x002ec00001127983 */ /* 0x000ea80000300a00 */
[----:B---3--:R-:W-:Y:S04]  /*10b40*/  LDGSTS.E [R249+0x40d00], desc[UR58][R6.64], P6 ;  /* 0x40d0000006f97fae */ /* 0x008fe8000b12187a */
[----:B------:R-:W3:Y:S04]  /*10b50*/  LDL.64 R6, [R1+0x40] ;  /* 0x0000400001067983 */ /* 0x000ee80000100a00 */
[----:B--2---:R-:W-:Y:S04]  /*10b60*/  LDGSTS.E [R249+0x41500], desc[UR58][R18.64], P6 ;  /* 0x4150000012f97fae */ /* 0x004fe8000b12187a */
        /* <DEDUP_REMOVED lines=13> */
[----:B----4-:R-:W-:Y:S04]  /*10c40*/  LDGSTS.E [R0+0x40600], desc[UR58][R22.64], P6 ;  /* 0x4060000016007fae */ /* 0x010fe8000b12187a */
[----:B------:R-:W-:Y:S04]  /*10c50*/  LDGSTS.E [R0+0x40e00], desc[UR58][R20.64], P6 ;  /* 0x40e0000014007fae */ /* 0x000fe8000b12187a */
[----:B------:R-:W2:Y:S04]  /*10c60*/  LDL.LU.64 R22, [R1+0x2eb8] ;  /* 0x002eb80001167983 */ /* 0x000ea80000300a00 */
[----:B------:R-:W4:Y:S04]  /*10c70*/  LDL.LU.64 R20, [R1+0x2eb0] ;  /* 0x002eb00001147983 */ /* 0x000f280000300a00 */
        /* <DEDUP_REMOVED lines=14> */
[----:B---3--:R-:W-:Y:S04]  /*10d60*/  LDGSTS.E [R250+0x40700], desc[UR58][R6.64], P6 ;  /* 0x4070000006fa7fae */ /* 0x008fe8000b12187a */
[----:B------:R-:W3:Y:S01]  /*10d70*/  LDL.LU.64 R6, [R1+0x2ea8] ;  /* 0x002ea80001067983 */ /* 0x000ee20000300a00 */
[----:B------:R-:W-:-:S03]  /*10d80*/  IMAD.WIDE R230, R2, 0x4, R230 ;  /* 0x0000000402e67825 */ /* 0x000fc600078e02e6 */
[----:B---3--:R-:W-:Y:S04]  /*10d90*/  LDGSTS.E [R250+0x40f00], desc[UR58][R6.64], P6 ;  /* 0x40f0000006fa7fae */ /* 0x008fe8000b12187a */
[----:B--2---:R-:W-:Y:S04]  /*10da0*/  LDGSTS.E [R250+0x41700], desc[UR58][R22.64], P6 ;  /* 0x4170000016fa7fae */ /* 0x004fe8000b12187a */
[----:B------:R-:W-:Y:S04]  /*10db0*/  LDGSTS.E [R250+0x41f00], desc[UR58][R38.64], P6 ;  /* 0x41f0000026fa7fae */ /* 0x000fe8000b12187a */
[----:B------:R-:W2:Y:S04]  /*10dc0*/  LDL.LU.64 R6, [R1+0x2ea0] ;  /* 0x002ea00001067983 */ /* 0x000ea80000300a00 */
[----:B------:R-:W-:Y:S04]  /*10dd0*/  LDGSTS.E [R250+0x42700], desc[UR58][R54.64], P6 ;  /* 0x4270000036fa7fae */ /* 0x000fe8000b12187a */
[----:B------:R-:W-:Y:S04]  /*10de0*/  LDGSTS.E [R250+0x42f00], desc[UR58][R70.64], P6 ;  /* 0x42f0000046fa7fae */ /* 0x000fe8000b12187a */
[----:B------:R-:W-:Y:S04]  /*10df0*/  LDGSTS.E [R250+0x43700], desc[UR58][R86.64], P6 ;  /* 0x4370000056fa7fae */ /* 0x000fe8000b12187a */
[----:B------:R-:W-:Y:S04]  /*10e00*/  LDGSTS.E [R250+0x43f00], desc[UR58][R102.64], P6 ;  /* 0x43f0000066fa7fae */ /* 0x000fe8000b12187a */
[----:B------:R3:W-:Y:S04]  /*10e10*/  LDGSTS.E [R250+0x44700], desc[UR58][R118.64], P6 ;  /* 0x4470000076fa7fae */ /* 0x0007e8000b12187a */
[----:B------:R4:W-:Y:S04]  /*10e20*/  LDGSTS.E [R250+0x44f00], desc[UR58][R134.64], P6 ;  /* 0x44f0000086fa7fae */ /* 0x0009e8000b12187a */
[----:B------:R-:W-:Y:S01]  /*10e30*/  LDGSTS.E [R250+0x45700], desc[UR58][R150.64], P6 ;  /* 0x4570000096fa7fae */ /* 0x000fe2000b12187a */
[----:B------:R-:W-:-:S03]  /*10e40*/  IMAD.WIDE R232, R2, 0x4, R232 ;  /* 0x0000000402e87825 */ /* 0x000fc600078e02e8 */
[----:B------:R-:W-:Y:S04]  /*10e50*/  LDGSTS.E [R250+0x45f00], desc[UR58][R166.64], P6 ;  /* 0x45f00000a6fa7fae */ /* 0x000fe8000b12187a */
[----:B------:R-:W-:Y:S04]  /*10e60*/  LDGSTS.E [R250+0x46700], desc[UR58][R182.64], P6 ;  /* 0x46700000b6fa7fae */ /* 0x000fe8000b12187a */
[----:B------:R-:W-:Y:S04]  /*10e70*/  LDGSTS.E [R250+0x46f00], desc[UR58][R198.64], P6 ;  /* 0x46f00000c6fa7fae */ /* 0x000fe8000b12187a */
[----:B------:R-:W-:Y:S01]  /*10e80*/  LDGSTS.E [R250+0x47700], desc[UR58][R214.64], P6 ;  /* 0x47700000d6fa7fae */ /* 0x000fe2000b12187a */
[----:B------:R-:W-:-:S04]  /*10e90*/  IMAD.WIDE R234, R2, 0x4, R234 ;  /* 0x0000000402ea7825 */ /* 0x000fc800078e02ea */
[----:B------:R-:W-:-:S04]  /*10ea0*/  IMAD.WIDE R240, R2, 0x4, R240 ;  /* 0x0000000402f07825 */ /* 0x000fc800078e02f0 */
[----:B-1----:R-:W-:Y:S01]  /*10eb0*/  VIADD R251, R251, 0xffffffa7 ;  /* 0xffffffa7fbfb7836 */ /* 0x002fe20000000000 */
[----:B--2---:R-:W-:Y:S01]  /*10ec0*/  LDGSTS.E [R250+0x47f00], desc[UR58][R6.64], P6 ;  /* 0x47f0000006fa7fae */ /* 0x004fe2000b12187a */
[----:B------:R-:W-:-:S03]  /*10ed0*/  ISETP.GE.U32.AND P6, PT, R252, 0x7fffff6c, PT ;  /* 0x7fffff6cfc00780c */ /* 0x000fc60003fc6070 */
[----:B------:R-:W5:Y:S04]  /*10ee0*/  LDL.LU R252, [R1+0x2e9c] ;  /* 0x002e9c0001fc7983 */ /* 0x000f680000300800 */
[----:B------:R1:W-:Y:S04]  /*10ef0*/  STL.64 [R1+0x1a10], R230 ;  /* 0x001a10e601007387 */ /* 0x0003e80000100a00 */
[----:B------:R2:W-:Y:S04]  /*10f00*/  STL.64 [R1+0x1a18], R232 ;  /* 0x001a18e801007387 */ /* 0x0005e80000100a00 */
[----:B------:R-:W-:Y:S01]  /*10f10*/  STL.64 [R1+0x1a20], R234 ;  /* 0x001a20ea01007387 */ /* 0x000fe20000100a00 */
[----:B-1----:R-:W-:-:S04]  /*10f20*/  IMAD.WIDE R230, R2, 0x4, R236 ;  /* 0x0000000402e67825 */ /* 0x002fc800078e02ec */
[C---:B--2---:R-:W-:Y:S01]  /*10f30*/  IMAD.WIDE R232, R2.reuse, 0x4, R238 ;  /* 0x0000000402e87825 */ /* 0x044fe200078e02ee */
[----:B------:R1:W-:Y:S04]  /*10f40*/  STL.64 [R1+0x1a28], R230 ;  /* 0x001a28e601007387 */ /* 0x0003e80000100a00 */
[----:B------:R2:W-:Y:S01]  /*10f50*/  STL.64 [R1+0x1a30], R232 ;  /* 0x001a30e801007387 */ /* 0x0005e20000100a00 */
[----:B-1----:R-:W-:-:S04]  /*10f60*/  IMAD.WIDE R230, R2, 0x4, R242 ;  /* 0x0000000402e67825 */ /* 0x002fc800078e02f2 */
[----:B--2---:R-:W-:-:S05]  /*10f70*/  IMAD.WIDE R232, R2, 0x4, R244 ;  /* 0x0000000402e87825 */ /* 0x004fca00078e02f4 */
[----:B------:R-:W-:Y:S04]  /*10f80*/  STL.64 [R1+0x1a48], R232 ;  /* 0x001a48e801007387 */ /* 0x000fe80000100a00 */
[----:B------:R-:W-:Y:S04]  /*10f90*/  STL.64 [R1+0x1a38], R240 ;  /* 0x001a38f001007387 */ /* 0x000fe80000100a00 */
[----:B------:R-:W-:Y:S04]  /*10fa0*/  STL.64 [R1+0x1a40], R230 ;  /* 0x001a40e601007387 */ /* 0x000fe80000100a00 */
[----:B------:R-:W3:Y:S01]  /*10fb0*/  LDL.LU.64 R244, [R1+0xbb0] ;  /* 0x000bb00001f47983 */ /* 0x000ee20000300a00 */
[----:B------:R-:W-:-:S03]  /*10fc0*/  ULDC UR6, c[0x0][0x230] ;  /* 0x00008c0000067ab9 */ /* 0x000fc60000000800 */
[----:B------:R-:W2:Y:S04]  /*10fd0*/  LDL.LU.64 R238, [R1+0xba8] ;  /* 0x000ba80001ee7983 */ /* 0x000ea80000300a00 */
[----:B------:R-:W4:Y:S04]  /*10fe0*/  LDL.LU.64 R236, [R1+0xb90] ;  /* 0x000b900001ec7983 */ /* 0x000f280000300a00 */
[----:B------:R-:W4:Y:S04]  /*10ff0*/  LDL.LU.64 R242, [R1+0xb88] ;  /* 0x000b880001f27983 */ /* 0x000f280000300a00 */
[----:B------:R-:W4:Y:S04]  /*11000*/  LDL.LU.64 R234, [R1+0xb80] ;  /* 0x000b800001ea7983 */ /* 0x000f280000300a00 */
[----:B------:R1:W-:Y:S04]  /*11010*/  STL.64 [R1+0x2f20], R196 ;  /* 0x002f20c401007387 */ /* 0x0003e80000100a00 */
[----:B------:R-:W0:Y:S04]  /*11020*/  LDGDEPBAR ;  /* 0x00000000000079af */ /* 0x000e280000000000 */
[----:B-1----:R-:W4:Y:S04]  /*11030*/  LDL.LU.64 R196, [R1+0xbb8] ;  /* 0x000bb80001c47983 */ /* 0x002f280000300a00 */
[----:B------:R1:W-:Y:S04]  /*11040*/  STL.64 [R1+0x2f18], R212 ;  /* 0x002f18d401007387 */ /* 0x0003e80000100a00 */
[----:B-1----:R-:W4:Y:S04]  /*11050*/  LDL.LU.64 R212, [R1+0xb98] ;  /* 0x000b980001d47983 */ /* 0x002f280000300a00 */
[----:B------:R1:W-:Y:S04]  /*11060*/  STL.64 [R1+0x2f10], R228 ;  /* 0x002f10e401007387 */ /* 0x0003e80000100a00 */
[----:B-1----:R-:W4:Y:S04]  /*11070*/  LDL.64 R228, [R1+0x1a30] ;  /* 0x001a300001e47983 */ /* 0x002f280000100a00 */
[----:B------:R1:W-:Y:S04]  /*11080*/  STL.64 [R1+0x2f08], R22 ;  /* 0x002f081601007387 */ /* 0x0003e80000100a00 */
[----:B-1----:R-:W4:Y:S04]  /*11090*/  LDL.LU.64 R22, [R1+0xba0] ;  /* 0x000ba00001167983 */ /* 0x002f280000300a00 */
[----:B------:R1:W-:Y:S04]  /*110a0*/  STL.64 [R1+0x2f00], R38 ;  /* 0x002f002601007387 */ /* 0x0003e80000100a00 */
[----:B-1----:R-:W4:Y:S04]  /*110b0*/  LDL.64 R38, [R1+0x1a28] ;  /* 0x001a280001267983 */ /* 0x002f280000100a00 */
[----:B------:R1:W-:Y:S04]  /*110c0*/  STL.64 [R1+0x2ef8], R54 ;  /* 0x002ef83601007387 */ /* 0x0003e80000100a00 */
[----:B-1----:R-:W4:Y:S04]  /*110d0*/  LDL.64 R54, [R1+0x1a20] ;  /* 0x001a200001367983 */ /* 0x002f280000100a00 */
[----:B------:R1:W-:Y:S04]  /*110e0*/  STL.64 [R1+0x2ef0], R70 ;  /* 0x002ef04601007387 */ /* 0x0003e80000100a00 */
[----:B-1----:R-:W4:Y:S04]  /*110f0*/  LDL.64 R70, [R1+0x1a18] ;  /* 0x001a180001467983 */ /* 0x002f280000100a00 */
[----:B------:R1:W-:Y:S04]  /*11100*/  STL.64 [R1+0x2ee8], R86 ;  /* 0x002ee85601007387 */ /* 0x0003e80000100a00 */
[----:B-1----:R-:W4:Y:S01]  /*11110*/  LDL.64 R86, [R1+0x1a10] ;  /* 0x001a100001567983 */ /* 0x002f220000100a00 */
[----:B------:R-:W-:Y:S06]  /*11120*/  BAR.SYNC.DEFER_BLOCKING 0x0 ;  /* 0x0000000000007b1d */ /* 0x000fec0000010000 */
[----:B------:R-:W-:Y:S04]  /*11130*/  STL.64 [R1+0x2ee0], R102 ;  /* 0x002ee06601007387 */ /* 0x000fe80000100a00 */
[----:B------:R3:W-:Y:S04]  /*11140*/  STL.64 [R1+0x2ed8], R118 ;  /* 0x002ed87601007387 */ /* 0x0007e80000100a00 */
[----:B------:R4:W-:Y:S04]  /*11150*/  STL.64 [R1+0x2ed0], R134 ;  /* 0x002ed08601007387 */ /* 0x0009e80000100a00 */
[----:B------:R-:W-:Y:S04]  /*11160*/  STL.64 [R1+0x2ec8], R150 ;  /* 0x002ec89601007387 */ /* 0x000fe80000100a00 */
[----:B------:R-:W-:Y:S04]  /*11170*/  STL.64 [R1+0x2ec0], R166 ;  /* 0x002ec0a601007387 */ /* 0x000fe80000100a00 */
[----:B------:R-:W-:Y:S04]  /*11180*/  STL.64 [R1+0x2eb8], R182 ;  /* 0x002eb8b601007387 */ /* 0x000fe80000100a00 */
[----:B------:R-:W-:Y:S04]  /*11190*/  STL.64 [R1+0x2eb0], R198 ;  /* 0x002eb0c601007387 */ /* 0x000fe80000100a00 */
[----:B------:R-:W-:Y:S04]  /*111a0*/  STL.64 [R1+0x2ea8], R214 ;  /* 0x002ea8d601007387 */ /* 0x000fe80000100a00 */
[----:B------:R1:W-:Y:S01]  /*111b0*/  STL.64 [R1+0x2ea0], R6 ;  /* 0x002ea00601007387 */ /* 0x0003e20000100a00 */
[----:B---3--:R-:W-:-:S04]  /*111c0*/  IMAD.WIDE R118, R2, 0x4, R244 ;  /* 0x0000000402767825 */ /* 0x008fc800078e02f4 */
[----:B--2---:R-:W-:-:S04]  /*111d0*/  IMAD.WIDE R102, R2, 0x4, R238 ;  /* 0x0000000402667825 */ /* 0x004fc800078e02ee */
[C---:B----4-:R-:W-:Y:S01]  /*111e0*/  IMAD.WIDE R134, R2.reuse, 0x4, R196 ;  /* 0x0000000402867825 */ /* 0x050fe200078e02c4 */
[----:B------:R-:W-:Y:S01]  /*111f0*/  @!PT LDS RZ, [RZ] ;  /* 0x00000000fffff984 */ /* 0x000fe20000000800 */
[----:B------:R-:W-:Y:S01]  /*11200*/  @!PT LDS RZ, [RZ] ;  /* 0x00000000fffff984 */ /* 0x000fe20000000800 */
[----:B------:R-:W-:Y:S01]  /*11210*/  @!PT LDS RZ, [RZ] ;  /* 0x00000000fffff984 */ /* 0x000fe20000000800 */
[----:B------:R-:W-:Y:S04]  /*11220*/  LDGSTS.E [R5+0x20000], desc[UR58][R86.64], !P4 ;  /* 0x2000000056057fae */ /* 0x000fe8000e12187a */
[----:B------:R-:W-:Y:S04]  /*11230*/  LDGSTS.E [R5+0x20100], desc[UR58][R70.64], !P4 ;  /* 0x2010000046057fae */ /* 0x000fe8000e12187a */
[----:B------:R-:W-:Y:S04]  /*11240*/  LDGSTS.E [R5+0x20200], desc[UR58][R54.64], !P4 ;  /* 0x2020000036057fae */ /* 0x000fe8000e12187a */
[----:B------:R2:W-:Y:S04]  /*11250*/  LDGSTS.E [R5+0x20300], desc[UR58][R38.64], !P4 ;  /* 0x2030000026057fae */ /* 0x0005e8000e12187a */
[----:B------:R-:W-:Y:S04]  /*11260*/  LDGSTS.E [R5+0x20400], desc[UR58][R228.64], !P4 ;  /* 0x20400000e4057fae */ /* 0x000fe8000e12187a */
[----:B------:R-:W-:Y:S04]  /*11270*/  LDGSTS.E [R5+0x20500], desc[UR58][R240.64], !P4 ;  /* 0x20500000f0057fae */ /* 0x000fe8000e12187a */
[----:B------:R-:W3:Y:S01]  /*11280*/  LDL.LU.64 R54, [R1+0xaf8] ;  /* 0x000af80001367983 */ /* 0x000ee20000300a00 */
[----:B--2---:R-:W-:-:S03]  /*11290*/  IMAD.WIDE R38, R2, 0x4, R236 ;  /* 0x0000000402267825 */ /* 0x004fc600078e02ec */
[----:B------:R2:W-:Y:S04]  /*112a0*/  LDGSTS.E [R5+0x20600], desc[UR58][R230.64], !P4 ;  /* 0x20600000e6057fae */ /* 0x0005e8000e12187a */
[----:B------:R-:W4:Y:S04]  /*112b0*/  LDL.LU.64 R240, [R1+0xaf0] ;  /* 0x000af00001f07983 */ /* 0x000f280000300a00 */
[----:B------:R-:W4:Y:S04]  /*112c0*/  LDL.LU.64 R228, [R1+0xae8] ;  /* 0x000ae80001e47983 */ /* 0x000f280000300a00 */
[----:B------:R-:W4:Y:S01]  /*112d0*/  LDL.LU.64 R196, [R1+0xae0] ;  /* 0x000ae00001c47983 */ /* 0x000f220000300a00 */
[C---:B------:R-:W-:Y:S01]  /*112e0*/  IMAD.WIDE R86, R2.reuse, 0x4, R22 ;  /* 0x0000000402567825 */ /* 0x040fe200078e0216 */
[----:B--2---:R-:W2:Y:S02]  /*112f0*/  LDC R231, c[0x0][0x230] ;  /* 0x00008c00ffe77b82 */ /* 0x004ea40000000800 */
[----:B------:R-:W-:Y:S04]  /*11300*/  STL.64 [R1+0x1240], R134 ;  /* 0x0012408601007387 */ /* 0x000fe80000100a00 */
[----:B------:R-:W4:Y:S04]  /*11310*/  LDL.LU.64 R244, [R1+0xad8] ;  /* 0x000ad80001f47983 */ /* 0x000f280000300a00 */
[----:B------:R-:W-:Y:S04]  /*11320*/  STL.64 [R1+0x1260], R118 ;  /* 0x0012607601007387 */ /* 0x000fe80000100a00 */
[----:B------:R-:W4:Y:S04]  /*11330*/  LDL.LU.64 R238, [R1+0xad0] ;  /* 0x000ad00001ee7983 */ /* 0x000f280000300a00 */
[----:B------:R-:W-:Y:S04]  /*11340*/  STL.64 [R1+0x1280], R102 ;  /* 0x0012806601007387 */ /* 0x000fe80000100a00 */
[----:B------:R-:W4:Y:S01]  /*11350*/  LDL.LU.64 R236, [R1+0xac8] ;  /* 0x000ac80001ec7983 */ /* 0x000f220000300a00 */
[----:B------:R-:W-:Y:S01]  /*11360*/  IMAD.WIDE R70, R2, 0x4, R212 ;  /* 0x0000000402467825 */ /* 0x000fe200078e02d4 */
[----:B--2---:R-:W-:-:S02]  /*11370*/  IADD3 R230, R231, -0x5d, RZ ;  /* 0xffffffa3e7e67810 */ /* 0x004fc40007ffe0ff */
[----:B------:R-:W-:Y:S01]  /*11380*/  STL.64 [R1+0x12a0], R86 ;  /* 0x0012a05601007387 */ /* 0x000fe20000100a00 */
[C---:B------:R-:W-:Y:S01]  /*11390*/  IMAD.WIDE R22, R2.reuse, 0x4, R242 ;  /* 0x0000000402167825 */ /* 0x040fe200078e02f2 */
[----:B------:R-:W2:Y:S02]  /*113a0*/  LDC R231, c[0x0][0x230] ;  /* 0x00008c00ffe77b82 */ /* 0x000ea40000000800 */
[----:B------:R-:W-:Y:S01]  /*113b0*/  STL.64 [R1+0x12c0], R70 ;  /* 0x0012c04601007387 */ /* 0x000fe20000100a00 */
[----:B-1----:R-:W-:-:S03]  /*113c0*/  IMAD.WIDE R6, R2, 0x4, R234 ;  /* 0x0000000402067825 */ /* 0x002fc600078e02ea */
[----:B------:R1:W-:Y:S01]  /*113d0*/  LDGSTS.E [R5+0x20700], desc[UR58][R232.64], !P4 ;  /* 0x20700000e8057fae */ /* 0x0003e2000e12187a */
[----:B------:R-:W-:Y:S02]  /*113e0*/  ISETP.GE.U32.AND P4, PT, R251, 0x7fffff68, PT ;  /* 0x7fffff68fb00780c */ /* 0x000fe40003f86070 */
[----:B------:R-:W2:Y:S01]  /*113f0*/  LDC R251, c[0x0][0x230] ;  /* 0x00008c00fffb7b82 */ /* 0x000ea20000000800 */
[----:B------:R2:W-:Y:S04]  /*11400*/  STL.64 [R1+0x1300], R38 ;  /* 0x0013002601007387 */ /* 0x0005e80000100a00 */
[----:B------:R4:W-:Y:S04]  /*11410*/  LDGSTS.E [R5+0x22000], desc[UR58][R134.64], !P3 ;  /* 0x2200000086057fae */ /* 0x0009e8000d92187a */
[----:B------:R-:W4:Y:S01]  /*11420*/  LDL.LU.64 R234, [R1+0xac0] ;  /* 0x000ac00001ea7983 */ /* 0x000f220000300a00 */
[----:B-1----:R-:W1:Y:S03]  /*11430*/  LDC R233, c[0x0][0x230] ;  /* 0x00008c00ffe97b82 */ /* 0x002e660000000800 */
[----:B------:R4:W-:Y:S04]  /*11440*/  LDGSTS.E [R5+0x22100], desc[UR58][R118.64], !P3 ;  /* 0x2210000076057fae */ /* 0x0009e8000d92187a */
[----:B------:R2:W-:Y:S01]  /*11450*/  STL.64 [R1+0x1320], R22 ;  /* 0x0013201601007387 */ /* 0x0005e20000100a00 */
[----:B------:R-:W1:Y:S03]  /*11460*/  LDC R232, c[0x0][0x230] ;  /* 0x00008c00ffe87b82 */ /* 0x000e660000000800 */
[----:B------:R4:W-:Y:S04]  /*11470*/  LDGSTS.E [R5+0x22200], desc[UR58][R102.64], !P3 ;  /* 0x2220000066057fae */ /* 0x0009e8000d92187a */
[----:B------:R1:W-:Y:S04]  /*11480*/  STL.64 [R1+0x1340], R6 ;  /* 0x0013400601007387 */ /* 0x0003e80000100a00 */
[----:B------:R4:W-:Y:S04]  /*11490*/  LDGSTS.E [R5+0x22300], desc[UR58][R86.64], !P3 ;  /* 0x2230000056057fae */ /* 0x0009e8000d92187a */
[----:B------:R1:W-:Y:S04]  /*114a0*/  LDGSTS.E [R5+0x22400], desc[UR58][R70.64], !P3 ;  /* 0x2240000046057fae */ /* 0x0003e8000d92187a */
[----:B------:R-:W4:Y:S04]  /*114b0*/  LDL.LU.64 R242, [R1+0xa38] ;  /* 0x000a380001f27983 */ /* 0x000f280000300a00 */
[----:B------:R-:W-:Y:S04]  /*114c0*/  LDGSTS.E [R5+0x22500], desc[UR58][R38.64], !P3 ;  /* 0x2250000026057fae */ /* 0x000fe8000d92187a */
[----:B------:R-:W-:Y:S04]  /*114d0*/  LDGSTS.E [R5+0x22600], desc[UR58][R22.64], !P3 ;  /* 0x2260000016057fae */ /* 0x000fe8000d92187a */
[----:B------:R1:W-:Y:S04]  /*114e0*/  LDGSTS.E [R5+0x22700], desc[UR58][R6.64], !P3 ;  /* 0x2270000006057fae */ /* 0x0003e8000d92187a */
[----:B--2---:R-:W2:Y:S04]  /*114f0*/  LDL.LU.64 R38, [R1+0xa30] ;  /* 0x000a300001267983 */ /* 0x004ea80000300a00 */
[----:B------:R-:W2:Y:S04]  /*11500*/  LDL.LU.64 R22, [R1+0xa28] ;  /* 0x000a280001167983 */ /* 0x000ea80000300a00 */
[----:B------:R-:W2:Y:S01]  /*11510*/  LDL.LU.64 R212, [R1+0xa20] ;  /* 0x000a200001d47983 */ /* 0x000ea20000300a00 */
[----:B---3--:R-:W-:-:S05]  /*11520*/  IMAD.WIDE R150, R2, 0x4, R54 ;  /* 0x0000000402967825 */ /* 0x008fca00078e0236 */
[----:B------:R-:W-:Y:S01]  /*11530*/  LDGSTS.E [R5+0x24000], desc[UR58][R150.64], !P2 ;  /* 0x2400000096057fae */ /* 0x000fe2000d12187a */
[----:B----4-:R-:W-:-:S03]  /*11540*/  IMAD.WIDE R134, R2, 0x4, R240 ;  /* 0x0000000402867825 */ /* 0x010fc600078e02f0 */
[----:B------:R-:W3:Y:S01]  /*11550*/  LDL.LU.64 R240, [R1+0xa18] ;  /* 0x000a180001f07983 */ /* 0x000ee20000300a00 */
[----:B------:R-:W-:-:S03]  /*11560*/  IMAD.WIDE R118, R2, 0x4, R228 ;  /* 0x0000000402767825 */ /* 0x000fc600078e02e4 */
[----:B------:R-:W-:Y:S01]  /*11570*/  STL.64 [R1+0x1360], R150 ;  /* 0x0013609601007387 */ /* 0x000fe20000100a00 */
[----:B------:R-:W-:-:S03]  /*11580*/  IMAD.WIDE R102, R2, 0x4, R196 ;  /* 0x0000000402667825 */ /* 0x000fc600078e02c4 */
[----:B------:R4:W-:Y:S04]  /*11590*/  STL.64 [R1+0x1380], R134 ;  /* 0x0013808601007387 */ /* 0x0009e80000100a00 */
[----:B------:R2:W-:Y:S01]  /*115a0*/  STL.64 [R1+0x13a0], R118 ;  /* 0x0013a07601007387 */ /* 0x0005e20000100a00 */
[----:B------:R-:W-:-:S03]  /*115b0*/  IMAD.WIDE R86, R2, 0x4, R244 ;  /* 0x0000000402567825 */ /* 0x000fc600078e02f4 */
[----:B------:R-:W3:Y:S04]  /*115c0*/  LDL.LU.64 R244, [R1+0xa10] ;  /* 0x000a100001f47983 */ /* 0x000ee80000300a00 */
[----:B------:R2:W-:Y:S01]  /*115d0*/  STL.64 [R1+0x13c0], R102 ;  /* 0x0013c06601007387 */ /* 0x0005e20000100a00 */
[----:B-1----:R-:W-:-:S03]  /*115e0*/  IMAD.WIDE R70, R2, 0x4, R238 ;  /* 0x0000000402467825 */ /* 0x002fc600078e02ee */
[----:B------:R1:W-:Y:S04]  /*115f0*/  STL.64 [R1+0x13e0], R86 ;  /* 0x0013e05601007387 */ /* 0x0003e80000100a00 */
[----:B------:R-:W3:Y:S01]  /*11600*/  LDL.LU.64 R238, [R1+0xa08] ;  /* 0x000a080001ee7983 */ /* 0x000ee20000300a00 */
[----:B------:R-:W-:-:S03]  /*11610*/  IMAD.WIDE R54, R2, 0x4, R236 ;  /* 0x0000000402367825 */ /* 0x000fc600078e02ec */
[----:B------:R3:W-:Y:S04]  /*11620*/  STL.64 [R1+0x1400], R70 ;  /* 0x0014004601007387 */ /* 0x0007e80000100a00 */
[----:B------:R-:W3:Y:S04]  /*11630*/  LDL.LU.64 R236, [R1+0xa00] ;  /* 0x000a000001ec7983 */ /* 0x000ee80000300a00 */
[----:B------:R4:W-:Y:S04]  /*11640*/  LDGSTS.E [R5+0x24100], desc[UR58][R134.64], !P2 ;  /* 0x2410000086057fae */ /* 0x0009e8000d12187a */
[----:B------:R3:W-:Y:S04]  /*11650*/  STL.64 [R1+0x1420], R54 ;  /* 0x0014203601007387 */ /* 0x0007e80000100a00 */
[----:B------:R2:W-:Y:S04]  /*11660*/  LDGSTS.E [R5+0x24200], desc[UR58][R118.64], !P2 ;  /* 0x2420000076057fae */ /* 0x0005e8000d12187a */
[----:B------:R1:W-:Y:S01]  /*11670*/  LDGSTS.E [R5+0x24300], desc[UR58][R102.64], !P2 ;  /* 0x2430000066057fae */ /* 0x0003e2000d12187a */
[----:B------:R-:W-:-:S03]  /*11680*/  IMAD.WIDE R6, R2, 0x4, R234 ;  /* 0x0000000402067825 */ /* 0x000fc600078e02ea */
[----:B------:R1:W-:Y:S01]  /*11690*/  LDGSTS.E [R5+0x24400], desc[UR58][R86.64], !P2 ;  /* 0x2440000056057fae */ /* 0x0003e2000d12187a */
[----:B------:R-:W-:Y:S01]  /*116a0*/  ISETP.GE.U32.AND P3, PT, R230, 0x7fffff64, PT ;  /* 0x7fffff64e600780c */ /* 0x000fe20003f66070 */
[----:B------:R-:W3:Y:S02]  /*116b0*/  LDC R234, c[0x0][0x230] ;  /* 0x00008c00ffea7b82 */ /* 0x000ee40000000800 */
[----:B------:R3:W-:Y:S04]  /*116c0*/  STL.64 [R1+0x1440], R6 ;  /* 0x0014400601007387 */ /* 0x0007e80000100a00 */
[----:B------:R-:W3:Y:S04]  /*116d0*/  LDL.LU.64 R228, [R1+0x978] ;  /* 0x0009780001e47983 */ /* 0x000ee80000300a00 */
[----:B------:R-:W3:Y:S04]  /*116e0*/  LDL.LU.64 R196, [R1+0x970] ;  /* 0x0009700001c47983 */ /* 0x000ee80000300a00 */
[----:B------:R3:W-:Y:S04]  /*116f0*/  LDGSTS.E [R5+0x24500], desc[UR58][R70.64], !P2 ;  /* 0x2450000046057fae */ /* 0x0007e8000d12187a */
[----:B------:R3:W-:Y:S04]  /*11700*/  LDGSTS.E [R5+0x24600], desc[UR58][R54.64], !P2 ;  /* 0x2460000036057fae */ /* 0x0007e8000d12187a */
[----:B------:R3:W-:Y:S01]  /*11710*/  LDGSTS.E [R5+0x24700], desc[UR58][R6.64], !P2 ;  /* 0x2470000006057fae */ /* 0x0007e2000d12187a */
[----:B----4-:R-:W-:-:S03]  /*11720*/  IMAD.WIDE R134, R2, 0x4, R242 ;  /* 0x0000000402867825 */ /* 0x010fc600078e02f2 */
[----:B------:R-:W4:Y:S04]  /*11730*/  LDL.LU.64 R242, [R1+0x968] ;  /* 0x0009680001f27983 */ /* 0x000f280000300a00 */
[----:B------:R-:W-:Y:S04]  /*11740*/  STL.64 [R1+0x1468], R134 ;  /* 0x0014688601007387 */ /* 0x000fe80000100a00 */
[----:B------:R3:W-:Y:S01]  /*11750*/  LDGSTS.E [R5+0x26000], desc[UR58][R134.64], !P1 ;  /* 0x2600000086057fae */ /* 0x0007e2000c92187a */
[----:B--2---:R-:W-:-:S04]  /*11760*/  IMAD.WIDE R118, R2, 0x4, R38 ;  /* 0x0000000402767825 */ /* 0x004fc800078e0226 */
[C---:B-1----:R-:W-:Y:S01]  /*11770*/  IMAD.WIDE R102, R2.reuse, 0x4, R22 ;  /* 0x0000000402667825 */ /* 0x042fe200078e0216 */
[----:B------:R4:W-:Y:S03]  /*11780*/  LDGSTS.E [R5+0x26100], desc[UR58][R118.64], !P1 ;  /* 0x2610000076057fae */ /* 0x0009e6000c92187a */
[C---:B------:R-:W-:Y:S01]  /*11790*/  IMAD.WIDE R86, R2.reuse, 0x4, R212 ;  /* 0x0000000402567825 */ /* 0x040fe200078e02d4 */
[----:B------:R-:W2:Y:S04]  /*117a0*/  LDL.LU.64 R22, [R1+0x960] ;  /* 0x0009600001167983 */ /* 0x000ea80000300a00 */
[----:B------:R-:W-:Y:S04]  /*117b0*/  STL.64 [R1+0x1488], R118 ;  /* 0x0014887601007387 */ /* 0x000fe80000100a00 */
[----:B------:R-:W-:Y:S04]  /*117c0*/  STL.64 [R1+0x14a8], R102 ;  /* 0x0014a86601007387 */ /* 0x000fe80000100a00 */
[----:B------:R-:W2:Y:S04]  /*117d0*/  LDL.LU.64 R212, [R1+0x958] ;  /* 0x0009580001d47983 */ /* 0x000ea80000300a00 */
[----:B------:R-:W-:Y:S04]  /*117e0*/  STL.64 [R1+0x14c8], R86 ;  /* 0x0014c85601007387 */ /* 0x000fe80000100a00 */
[----:B------:R2:W-:Y:S04]  /*117f0*/  LDGSTS.E [R5+0x26200], desc[UR58][R102.64], !P1 ;  /* 0x2620000066057fae */ /* 0x0005e8000c92187a */
[----:B------:R1:W-:Y:S01]  /*11800*/  LDGSTS.E [R5+0x26300], desc[UR58][R86.64], !P1 ;  /* 0x2630000056057fae */ /* 0x0003e2000c92187a */
[----:B---3--:R-:W-:-:S03]  /*11810*/  IMAD.WIDE R70, R2, 0x4, R240 ;  /* 0x0000000402467825 */ /* 0x008fc600078e02f0 */
[----:B------:R-:W3:Y:S04]  /*11820*/  LDL.LU.64 R240, [R1+0x950] ;  /* 0x0009500001f07983 */ /* 0x000ee80000300a00 */
[----:B------:R1:W-:Y:S04]  /*11830*/  STL.64 [R1+0x14e8], R70 ;  /* 0x0014e84601007387 */ /* 0x0003e80000100a00 */
[----:B------:R-:W-:Y:S01]  /*11840*/  LDGSTS.E [R5+0x26400], desc[UR58][R70.64], !P1 ;  /* 0x2640000046057fae */ /* 0x000fe2000c92187a */
[----:B------:R-:W-:-:S03]  /*11850*/  IMAD.WIDE R54, R2, 0x4, R244 ;  /* 0x0000000402367825 */ /* 0x000fc600078e02f4 */
[----:B------:R-:W3:Y:S04]  /*11860*/  LDL.LU.64 R244, [R1+0x948] ;  /* 0x0009480001f47983 */ /* 0x000ee80000300a00 */
[----:B------:R1:W-:Y:S04]  /*11870*/  STL.64 [R1+0x1508], R54 ;  /* 0x0015083601007387 */ /* 0x0003e80000100a00 */
[----:B------:R-:W-:Y:S01]  /*11880*/  LDGSTS.E [R5+0x26500], desc[UR58][R54.64], !P1 ;  /* 0x2650000036057fae */ /* 0x000fe2000c92187a */
[----:B------:R-:W-:-:S03]  /*11890*/  IMAD.WIDE R6, R2, 0x4, R236 ;  /* 0x0000000402067825 */ /* 0x000fc600078e02ec */
[----:B------:R-:W3:Y:S01]  /*118a0*/  LDL.LU.64 R236, [R1+0x940] ;  /* 0x0009400001ec7983 */ /* 0x000ee20000300a00 */
[----:B------:R-:W-:-:S05]  /*118b0*/  IMAD.WIDE R38, R2, 0x4, R238 ;  /* 0x0000000402267825 */ /* 0x000fca00078e02ee */
[----:B------:R3:W-:Y:S04]  /*118c0*/  STL.64 [R1+0x1528], R38 ;  /* 0x0015282601007387 */ /* 0x0007e80000100a00 */
[----:B------:R3:W-:Y:S04]  /*118d0*/  STL.64 [R1+0x1580], R6 ;  /* 0x0015800601007387 */ /* 0x0007e80000100a00 */
[----:B-1----:R-:W3:Y:S04]  /*118e0*/  LDL.LU.64 R70, [R1+0x8b8] ;  /* 0x0008b80001467983 */ /* 0x002ee80000300a00 */
[----:B------:R-:W3:Y:S04]  /*118f0*/  LDL.LU.64 R238, [R1+0x8b0] ;  /* 0x0008b00001ee7983 */ /* 0x000ee80000300a00 */
[----:B------:R-:W3:Y:S01]  /*11900*/  LDL.LU.64 R54, [R1+0x8a8] ;  /* 0x0008a80001367983 */ /* 0x000ee20000300a00 */
[----:B------:R-:W-:-:S03]  /*11910*/  IMAD.WIDE R150, R2, 0x4, R228 ;  /* 0x0000000402967825 */ /* 0x000fc600078e02e4 */
[----:B------:R3:W-:Y:S01]  /*11920*/  LDGSTS.E [R5+0x26600], desc[UR58][R38.64], !P1 ;  /* 0x2660000026057fae */ /* 0x0007e2000c92187a */
[----:B------:R-:W-:-:S03]  /*11930*/  IMAD.WIDE R134, R2, 0x4, R196 ;  /* 0x0000000402867825 */ /* 0x000fc600078e02c4 */
[----:B------:R-:W3:Y:S04]  /*11940*/  LDL.LU.64 R228, [R1+0x8a0] ;  /* 0x0008a00001e47983 */ /* 0x000ee80000300a00 */
[----:B------:R1:W-:Y:S04]  /*11950*/  STL.64 [R1+0x15a8], R150 ;  /* 0x0015a89601007387 */ /* 0x0003e80000100a00 */
[----:B------:R-:W3:Y:S04]  /*11960*/  LDL.LU.64 R196, [R1+0x898] ;  /* 0x0008980001c47983 */ /* 0x000ee80000300a00 */
[----:B------:R1:W-:Y:S01]  /*11970*/  STL.64 [R1+0x15c8], R134 ;  /* 0x0015c88601007387 */ /* 0x0003e20000100a00 */
[----:B----4-:R-:W-:-:S03]  /*11980*/  IMAD.WIDE R118, R2, 0x4, R242 ;  /* 0x0000000402767825 */ /* 0x010fc600078e02f2 */
[----:B------:R4:W-:Y:S04]  /*11990*/  LDGSTS.E [R5+0x26700], desc[UR58][R6.64], !P1 ;  /* 0x2670000006057fae */ /* 0x0009e8000c92187a */
[----:B------:R-:W4:Y:S04]  /*119a0*/  LDL.LU.64 R242, [R1+0x890] ;  /* 0x0008900001f27983 */ /* 0x000f280000300a00 */
[----:B------:R1:W-:Y:S04]  /*119b0*/  STL.64 [R1+0x15e8], R118 ;  /* 0x0015e87601007387 */ /* 0x0003e80000100a00 */
[----:B------:R1:W-:Y:S04]  /*119c0*/  LDGSTS.E [R5+0x28000], desc[UR58][R150.64], !P0 ;  /* 0x2800000096057fae */ /* 0x0003e8000c12187a */
[----:B------:R1:W-:Y:S04]  /*119d0*/  LDGSTS.E [R5+0x28100], desc[UR58][R134.64], !P0 ;  /* 0x2810000086057fae */ /* 0x0003e8000c12187a */
[----:B------:R1:W-:Y:S01]  /*119e0*/  LDGSTS.E [R5+0x28200], desc[UR58][R118.64], !P0 ;  /* 0x2820000076057fae */ /* 0x0003e2000c12187a */
[----:B--2---:R-:W-:-:S05]  /*119f0*/  IMAD.WIDE R102, R2, 0x4, R22 ;  /* 0x0000000402667825 */ /* 0x004fca00078e0216 */
[----:B------:R2:W-:Y:S01]  /*11a00*/  LDGSTS.E [R5+0x28300], desc[UR58][R102.64], !P0 ;  /* 0x2830000066057fae */ /* 0x0005e2000c12187a */
[----:B------:R-:W-:-:S05]  /*11a10*/  IMAD.WIDE R86, R2, 0x4, R212 ;  /* 0x0000000402567825 */ /* 0x000fca00078e02d4 */
[----:B------:R2:W-:Y:S01]  /*11a20*/  LDGSTS.E [R5+0x28400], desc[UR58][R86.64], !P0 ;  /* 0x2840000056057fae */ /* 0x0005e2000c12187a */
[----:B---3--:R-:W-:-:S03]  /*11a30*/  IMAD.WIDE R38, R2, 0x4, R240 ;  /* 0x0000000402267825 */ /* 0x008fc600078e02f0 */
[----:B------:R-:W3:Y:S04]  /*11a40*/  LDL.LU.64 R240, [R1+0x888] ;  /* 0x0008880001f07983 */ /* 0x000ee80000300a00 */
[----:B------:R-:W-:Y:S04]  /*11a50*/  STL.64 [R1+0x1608], R102 ;  /* 0x0016086601007387 */ /* 0x000fe80000100a00 */
[----:B------:R-:W-:Y:S04]  /*11a60*/  STL.64 [R1+0x1628], R86 ;  /* 0x0016285601007387 */ /* 0x000fe80000100a00 */
[----:B------:R2:W-:Y:S01]  /*11a70*/  STL.64 [R1+0x1648], R38 ;  /* 0x0016482601007387 */ /* 0x0005e20000100a00 */
[----:B----4-:R-:W-:-:S03]  /*11a80*/  IMAD.WIDE R6, R2, 0x4, R236 ;  /* 0x0000000402067825 */ /* 0x010fc600078e02ec */
[----:B------:R-:W-:Y:S04]  /*11a90*/  LDGSTS.E [R5+0x28500], desc[UR58][R38.64], !P0 ;  /* 0x2850000026057fae */ /* 0x000fe8000c12187a */
[----:B------:R-:W4:Y:S01]  /*11aa0*/  LDL.LU.64 R236, [R1+0x880] ;  /* 0x0008800001ec7983 */ /* 0x000f220000300a00 */
[----:B------:R-:W-:-:S05]  /*11ab0*/  IMAD.WIDE R22, R2, 0x4, R244 ;  /* 0x0000000402167825 */ /* 0x000fca00078e02f4 */
[----:B------:R2:W-:Y:S04]  /*11ac0*/  STL.64 [R1+0x1668], R22 ;  /* 0x0016681601007387 */ /* 0x0005e80000100a00 */
[----:B------:R4:W-:Y:S01]  /*11ad0*/  STL.64 [R1+0x1680], R6 ;  /* 0x0016800601007387 */ /* 0x0009e20000100a00 */
[----:B-1----:R-:W-:-:S03]  /*11ae0*/  IMAD.WIDE R150, R2, 0x4, R70 ;  /* 0x0000000402967825 */ /* 0x002fc600078e0246 */
[----:B------:R-:W4:Y:S01]  /*11af0*/  LDL.LU.64 R244, [R1+0x7f8] ;  /* 0x0007f80001f47983 */ /* 0x000f220000300a00 */
[----:B------:R-:W-:-:S03]  /*11b00*/  IMAD.WIDE R134, R2, 0x4, R238 ;  /* 0x0000000402867825 */ /* 0x000fc600078e02ee */
[----:B------:R-:W-:Y:S01]  /*11b10*/  LDGSTS.E [R5+0x28600], desc[UR58][R22.64], !P0 ;  /* 0x2860000016057fae */ /* 0x000fe2000c12187a */
[----:B------:R-:W-:-:S03]  /*11b20*/  IMAD.WIDE R118, R2, 0x4, R54 ;  /* 0x0000000402767825 */ /* 0x000fc600078e0236 */
[----:B--2---:R-:W2:Y:S01]  /*11b30*/  LDL.LU.64 R38, [R1+0x7f0] ;  /* 0x0007f00001267983 */ /* 0x004ea20000300a00 */
[----:B------:R-:W-:-:S03]  /*11b40*/  IMAD.WIDE R102, R2, 0x4, R228 ;  /* 0x0000000402667825 */ /* 0x000fc600078e02e4 */
[----:B------:R4:W-:Y:S04]  /*11b50*/  LDGSTS.E [R5+0x28700], desc[UR58][R6.64], !P0 ;  /* 0x2870000006057fae */ /* 0x0009e8000c12187a */
[----:B------:R-:W2:Y:S04]  /*11b60*/  LDL.LU.64 R22, [R1+0x7e8] ;  /* 0x0007e80001167983 */ /* 0x000ea80000300a00 */
[----:B------:R-:W2:Y:S01]  /*11b70*/  LDL.LU.64 R212, [R1+0x7e0] ;  /* 0x0007e00001d47983 */ /* 0x000ea20000300a00 */
[----:B------:R-:W-:-:S03]  /*11b80*/  IMAD.WIDE R86, R2, 0x4, R196 ;  /* 0x0000000402567825 */ /* 0x000fc600078e02c4 */
[----:B------:R-:W2:Y:S04]  /*11b90*/  LDL.LU.64 R238, [R1+0x7d8] ;  /* 0x0007d80001ee7983 */ /* 0x000ea80000300a00 */
[----:B------:R-:W-:Y:S01]  /*11ba0*/  STL.64 [R1+0x16a8], R150 ;  /* 0x0016a89601007387 */ /* 0x000fe20000100a00 */
[----:B------:R-:W-:-:S03]  /*11bb0*/  IMAD.WIDE R70, R2, 0x4, R242 ;  /* 0x0000000402467825 */ /* 0x000fc600078e02f2 */
[----:B------:R1:W-:Y:S04]  /*11bc0*/  STL.64 [R1+0x16c8], R134 ;  /* 0x0016c88601007387 */ /* 0x0003e80000100a00 */
[----:B------:R2:W-:Y:S04]  /*11bd0*/  STL.64 [R1+0x16e8], R118 ;  /* 0x0016e87601007387 */ /* 0x0005e80000100a00 */
[----:B------:R-:W2:Y:S04]  /*11be0*/  LDL.LU.64 R242, [R1+0x7d0] ;  /* 0x0007d00001f27983 */ /* 0x000ea80000300a00 */
[----:B------:R2:W-:Y:S04]  /*11bf0*/  STL.64 [R1+0x1708], R102 ;  /* 0x0017086601007387 */ /* 0x0005e80000100a00 */
[----:B------:R2:W-:Y:S04]  /*11c00*/  STL.64 [R1+0x1728], R86 ;  /* 0x0017285601007387 */ /* 0x0005e80000100a00 */
[----:B------:R-:W-:Y:S04]  /*11c10*/  LDGSTS.E [R5+0x2a000], desc[UR58][R150.64], !P6 ;  /* 0x2a00000096057fae */ /* 0x000fe8000f12187a */
[----:B------:R1:W-:Y:S04]  /*11c20*/  LDGSTS.E [R5+0x2a100], desc[UR58][R134.64], !P6 ;  /* 0x2a10000086057fae */ /* 0x0003e8000f12187a */
[----:B------:R2:W-:Y:S04]  /*11c30*/  LDGSTS.E [R5+0x2a200], desc[UR58][R118.64], !P6 ;  /* 0x2a20000076057fae */ /* 0x0005e8000f12187a */
[----:B------:R2:W-:Y:S04]  /*11c40*/  LDGSTS.E [R5+0x2a300], desc[UR58][R102.64], !P6 ;  /* 0x2a30000066057fae */ /* 0x0005e8000f12187a */
[----:B------:R2:W-:Y:S04]  /*11c50*/  LDGSTS.E [R5+0x2a400], desc[UR58][R86.64], !P6 ;  /* 0x2a40000056057fae */ /* 0x0005e8000f12187a */
[----:B------:R2:W-:Y:S01]  /*11c60*/  LDGSTS.E [R5+0x2a500], desc[UR58][R70.64], !P6 ;  /* 0x2a50000046057fae */ /* 0x0005e2000f12187a */
[----:B---3--:R-:W-:-:S03]  /*11c70*/  IMAD.WIDE R54, R2, 0x4, R240 ;  /* 0x0000000402367825 */ /* 0x008fc600078e02f0 */
[----:B------:R-:W3:Y:S04]  /*11c80*/  LDL.LU.64 R240, [R1+0x7c8] ;  /* 0x0007c80001f07983 */ /* 0x000ee80000300a00 */
[----:B------:R2:W-:Y:S04]  /*11c90*/  STL.64 [R1+0x1748], R70 ;  /* 0x0017484601007387 */ /* 0x0005e80000100a00 */
[----:B------:R2:W-:Y:S01]  /*11ca0*/  LDGSTS.E [R5+0x2a600], desc[UR58][R54.64], !P6 ;  /* 0x2a60000036057fae */ /* 0x0005e2000f12187a */
[----:B----4-:R-:W-:-:S03]  /*11cb0*/  IMAD.WIDE R6, R2, 0x4, R236 ;  /* 0x0000000402067825 */ /* 0x010fc600078e02ec */
[----:B------:R-:W4:Y:S04]  /*11cc0*/  LDL.LU.64 R236, [R1+0x7c0] ;  /* 0x0007c00001ec7983 */ /* 0x000f280000300a00 */
[----:B------:R2:W-:Y:S04]  /*11cd0*/  STL.64 [R1+0x1768], R54 ;  /* 0x0017683601007387 */ /* 0x0005e80000100a00 */
[----:B------:R4:W-:Y:S01]  /*11ce0*/  STL.64 [R1+0x1780], R6 ;  /* 0x0017800601007387 */ /* 0x0009e20000100a00 */
[----:B-1----:R-:W-:-:S03]  /*11cf0*/  IMAD.WIDE R134, R2, 0x4, R244 ;  /* 0x0000000402867825 */ /* 0x002fc600078e02f4 */
[----:B------:R-:W3:Y:S04]  /*11d00*/  LDL.LU.64 R228, [R1+0x738] ;  /* 0x0007380001e47983 */ /* 0x000ee80000300a00 */
[----:B------:R-:W3:Y:S01]  /*11d10*/  LDL.LU.64 R196, [R1+0x730] ;  /* 0x0007300001c47983 */ /* 0x000ee20000300a00 */
[----:B--2---:R-:W-:-:S03]  /*11d20*/  IMAD.WIDE R118, R2, 0x4, R38 ;  /* 0x0000000402767825 */ /* 0x004fc600078e0226 */
[----:B------:R-:W2:Y:S04]  /*11d30*/  LDL.LU.64 R244, [R1+0x728] ;  /* 0x0007280001f47983 */ /* 0x000ea80000300a00 */
[----:B------:R-:W-:Y:S01]  /*11d40*/  STL.64 [R1+0x1798], R134 ;  /* 0x0017988601007387 */ /* 0x000fe20000100a00 */
[----:B------:R-:W-:-:S03]  /*11d50*/  IMAD.WIDE R102, R2, 0x4, R22 ;  /* 0x0000000402667825 */ /* 0x000fc600078e0216 */
[----:B------:R4:W-:Y:S01]  /*11d60*/  LDGSTS.E [R5+0x2a700], desc[UR58][R6.64], !P6 ;  /* 0x2a70000006057fae */ /* 0x0009e2000f12187a */
[----:B------:R-:W-:-:S03]  /*11d70*/  IMAD.WIDE R86, R2, 0x4, R212 ;  /* 0x0000000402567825 */ /* 0x000fc600078e02d4 */
[----:B------:R-:W2:Y:S01]  /*11d80*/  LDL.LU.64 R22, [R1+0x720] ;  /* 0x0007200001167983 */ /* 0x000ea20000300a00 */
[----:B------:R-:W-:-:S03]  /*11d90*/  IMAD.WIDE R70, R2, 0x4, R238 ;  /* 0x0000000402467825 */ /* 0x000fc600078e02ee */
[----:B------:R-:W-:Y:S04]  /*11da0*/  STL.64 [R1+0x17b0], R118 ;  /* 0x0017b07601007387 */ /* 0x000fe80000100a00 */
[----:B------:R-:W-:Y:S04]  /*11db0*/  STL.64 [R1+0x17c8], R102 ;  /* 0x0017c86601007387 */ /* 0x000fe80000100a00 */
[----:B------:R-:W2:Y:S04]  /*11dc0*/  LDL.LU.64 R212, [R1+0x718] ;  /* 0x0007180001d47983 */ /* 0x000ea80000300a00 */
[----:B------:R-:W-:Y:S01]  /*11dd0*/  STL.64 [R1+0x17e8], R86 ;  /* 0x0017e85601007387 */ /* 0x000fe20000100a00 */
[----:B------:R-:W-:-:S03]  /*11de0*/  IMAD.WIDE R54, R2, 0x4, R242 ;  /* 0x0000000402367825 */ /* 0x000fc600078e02f2 */
[----:B------:R-:W2:Y:S04]  /*11df0*/  LDL.LU.64 R238, [R1+0x710] ;  /* 0x0007100001ee7983 */ /* 0x000ea80000300a00 */
[----:B------:R1:W-:Y:S04]  /*11e00*/  STL.64 [R1+0x1800], R70 ;  /* 0x0018004601007387 */ /* 0x0003e80000100a00 */
[----:B------:R-:W2:Y:S04]  /*11e10*/  LDL.LU.64 R242, [R1+0x708] ;  /* 0x0007080001f27983 */ /* 0x000ea80000300a00 */
[----:B------:R2:W-:Y:S04]  /*11e20*/  STL.64 [R1+0x1818], R54 ;  /* 0x0018183601007387 */ /* 0x0005e80000100a00 */
[----:B------:R1:W-:Y:S04]  /*11e30*/  LDGSTS.E [R5+0x2c000], desc[UR58][R134.64], !P4 ;  /* 0x2c00000086057fae */ /* 0x0003e8000e12187a */
[----:B------:R2:W-:Y:S04]  /*11e40*/  LDGSTS.E [R5+0x2c100], desc[UR58][R118.64], !P4 ;  /* 0x2c10000076057fae */ /* 0x0005e8000e12187a */
[----:B------:R2:W-:Y:S04]  /*11e50*/  LDGSTS.E [R5+0x2c200], desc[UR58][R102.64], !P4 ;  /* 0x2c20000066057fae */ /* 0x0005e8000e12187a */
[----:B------:R2:W-:Y:S04]  /*11e60*/  LDGSTS.E [R5+0x2c300], desc[UR58][R86.64], !P4 ;  /* 0x2c30000056057fae */ /* 0x0005e8000e12187a */
[----:B------:R-:W-:Y:S04]  /*11e70*/  LDGSTS.E [R5+0x2c400], desc[UR58][R70.64], !P4 ;  /* 0x2c40000046057fae */ /* 0x000fe8000e12187a */
[----:B------:R-:W-:Y:S01]  /*11e80*/  LDGSTS.E [R5+0x2c500], desc[UR58][R54.64], !P4 ;  /* 0x2c50000036057fae */ /* 0x000fe2000e12187a */
[----:B----4-:R-:W-:-:S03]  /*11e90*/  IMAD.WIDE R6, R2, 0x4, R236 ;  /* 0x0000000402067825 */ /* 0x010fc600078e02ec */
[----:B------:R-:W4:Y:S01]  /*11ea0*/  LDL.LU.64 R236, [R1+0x700] ;  /* 0x0007000001ec7983 */ /* 0x000f220000300a00 */
[----:B---3--:R-:W-:-:S05]  /*11eb0*/  IMAD.WIDE R38, R2, 0x4, R240 ;  /* 0x0000000402267825 */ /* 0x008fca00078e02f0 */
[----:B------:R3:W-:Y:S04]  /*11ec0*/  STL.64 [R1+0x1830], R38 ;  /* 0x0018302601007387 */ /* 0x0007e80000100a00 */
[----:B------:R4:W-:Y:S01]  /*11ed0*/  STL.64 [R1+0x1848], R6 ;  /* 0x0018480601007387 */ /* 0x0009e20000100a00 */
[----:B------:R-:W-:-:S03]  /*11ee0*/  IMAD.WIDE R150, R2, 0x4, R228 ;  /* 0x0000000402967825 */ /* 0x000fc600078e02e4 */
[----:B-1----:R-:W4:Y:S01]  /*11ef0*/  LDL.LU.64 R70, [R1+0x678] ;  /* 0x0006780001467983 */ /* 0x002f220000300a00 */
[----:B------:R-:W-:-:S03]  /*11f00*/  IMAD.WIDE R134, R2, 0x4, R196 ;  /* 0x0000000402867825 */ /* 0x000fc600078e02c4 */
[----:B------:R-:W4:Y:S01]  /*11f10*/  LDL.LU.64 R240, [R1+0x670] ;  /* 0x0006700001f07983 */ /* 0x000f220000300a00 */
[----:B--2---:R-:W-:-:S03]  /*11f20*/  IMAD.WIDE R118, R2, 0x4, R244 ;  /* 0x0000000402767825 */ /* 0x004fc600078e02f4 */
[----:B------:R-:W2:Y:S04]  /*11f30*/  LDL.LU.64 R54, [R1+0x668] ;  /* 0x0006680001367983 */ /* 0x000ea80000300a00 */
[----:B------:R-:W2:Y:S04]  /*11f40*/  LDL.LU.64 R228, [R1+0x660] ;  /* 0x0006600001e47983 */ /* 0x000ea80000300a00 */
[----:B------:R1:W-:Y:S01]  /*11f50*/  STL.64 [R1+0x1860], R150 ;  /* 0x0018609601007387 */ /* 0x0003e20000100a00 */
[----:B------:R-:W-:-:S03]  /*11f60*/  IMAD.WIDE R102, R2, 0x4, R22 ;  /* 0x0000000402667825 */ /* 0x000fc600078e0216 */
[----:B------:R-:W2:Y:S04]  /*11f70*/  LDL.LU.64 R196, [R1+0x658] ;  /* 0x0006580001c47983 */ /* 0x000ea80000300a00 */
[----:B------:R3:W-:Y:S04]  /*11f80*/  LDGSTS.E [R5+0x2c600], desc[UR58][R38.64], !P4 ;  /* 0x2c60000026057fae */ /* 0x0007e8000e12187a */
[----:B------:R-:W-:Y:S01]  /*11f90*/  STL.64 [R1+0x1878], R134 ;  /* 0x0018788601007387 */ /* 0x000fe20000100a00 */
[----:B------:R-:W-:-:S03]  /*11fa0*/  IMAD.WIDE R86, R2, 0x4, R212 ;  /* 0x0000000402567825 */ /* 0x000fc600078e02d4 */
[----:B------:R-:W2:Y:S04]  /*11fb0*/  LDL.LU.64 R244, [R1+0x650] ;  /* 0x0006500001f47983 */ /* 0x000ea80000300a00 */
[----:B------:R-:W-:Y:S01]  /*11fc0*/  STL.64 [R1+0x1890], R118 ;  /* 0x0018907601007387 */ /* 0x000fe20000100a00 */
[----:B---3--:R-:W-:-:S03]  /*11fd0*/  IMAD.WIDE R38, R2, 0x4, R238 ;  /* 0x0000000402267825 */ /* 0x008fc600078e02ee */
[----:B------:R-:W3:Y:S04]  /*11fe0*/  LDL.LU.64 R238, [R1+0x648] ;  /* 0x0006480001ee7983 */ /* 0x000ee80000300a00 */
[----:B------:R-:W-:Y:S04]  /*11ff0*/  STL.64 [R1+0x18a8], R102 ;  /* 0x0018a86601007387 */ /* 0x000fe80000100a00 */
[----:B------:R4:W-:Y:S04]  /*12000*/  LDGSTS.E [R5+0x2c700], desc[UR58][R6.64], !P4 ;  /* 0x2c70000006057fae */ /* 0x0009e8000e12187a */
[----:B------:R-:W-:Y:S04]  /*12010*/  STL.64 [R1+0x18c0], R86 ;  /* 0x0018c05601007387 */ /* 0x000fe80000100a00 */
[----:B------:R1:W-:Y:S01]  /*12020*/  STL.64 [R1+0x18d8], R38 ;  /* 0x0018d82601007387 */ /* 0x0003e20000100a00 */
[----:B------:R-:W-:-:S03]  /*12030*/  IMAD.WIDE R22, R2, 0x4, R242 ;  /* 0x0000000402167825 */ /* 0x000fc600078e02f2 */
[----:B------:R1:W-:Y:S04]  /*12040*/  LDGSTS.E [R5+0x2e000], desc[UR58][R150.64], !P3 ;  /* 0x2e00000096057fae */ /* 0x0003e8000d92187a */
[----:B------:R1:W-:Y:S04]  /*12050*/  LDGSTS.E [R5+0x2e100], desc[UR58][R134.64], !P3 ;  /* 0x2e10000086057fae */ /* 0x0003e8000d92187a */
[----:B------:R2:W-:Y:S04]  /*12060*/  LDGSTS.E [R5+0x2e200], desc[UR58][R118.64], !P3 ;  /* 0x2e20000076057fae */ /* 0x0005e8000d92187a */
[----:B------:R2:W-:Y:S04]  /*12070*/  LDGSTS.E [R5+0x2e300], desc[UR58][R102.64], !P3 ;  /* 0x2e30000066057fae */ /* 0x0005e8000d92187a */
[----:B------:R2:W-:Y:S04]  /*12080*/  LDGSTS.E [R5+0x2e400], desc[UR58][R86.64], !P3 ;  /* 0x2e40000056057fae */ /* 0x0005e8000d92187a */
[----:B------:R-:W-:Y:S04]  /*12090*/  LDGSTS.E [R5+0x2e500], desc[UR58][R38.64], !P3 ;  /* 0x2e50000026057fae */ /* 0x000fe8000d92187a */
[----:B------:R-:W-:Y:S01]  /*120a0*/  LDGSTS.E [R5+0x2e600], desc[UR58][R22.64], !P3 ;  /* 0x2e60000016057fae */ /* 0x000fe2000d92187a */
[----:B----4-:R-:W-:-:S03]  /*120b0*/  IMAD.WIDE R6, R2, 0x4, R236 ;  /* 0x0000000402067825 */ /* 0x010fc600078e02ec */
[----:B------:R-:W4:Y:S04]  /*120c0*/  LDL.LU.64 R236, [R1+0x640] ;  /* 0x0006400001ec7983 */ /* 0x000f280000300a00 */
[----:B------:R2:W-:Y:S04]  /*120d0*/  STL.64 [R1+0x18f0], R22 ;  /* 0x0018f01601007387 */ /* 0x0005e80000100a00 */
[----:B------:R4:W-:Y:S04]  /*120e0*/  STL.64 [R1+0x1908], R6 ;  /* 0x0019080601007387 */ /* 0x0009e80000100a00 */
[----:B------:R-:W4:Y:S01]  /*120f0*/  LDL.LU.64 R242, [R1+0x5b8] ;  /* 0x0005b80001f27983 */ /* 0x000f220000300a00 */
[----:B-1----:R-:W-:-:S03]  /*12100*/  IMAD.WIDE R150, R2, 0x4, R70 ;  /* 0x0000000402967825 */ /* 0x002fc600078e0246 */
[----:B------:R-:W4:Y:S01]  /*12110*/  LDL.LU.64 R38, [R1+0x5b0] ;  /* 0x0005b00001267983 */ /* 0x000f220000300a00 */
[----:B------:R-:W-:-:S03]  /*12120*/  IMAD.WIDE R134, R2, 0x4, R240 ;  /* 0x0000000402867825 */ /* 0x000fc600078e02f0 */
[----:B--2---:R-:W2:Y:S01]  /*12130*/  LDL.LU.64 R22, [R1+0x5a8] ;  /* 0x0005a80001167983 */ /* 0x004ea20000300a00 */
[----:B------:R-:W-:-:S03]  /*12140*/  IMAD.WIDE R118, R2, 0x4, R54 ;  /* 0x0000000402767825 */ /* 0x000fc600078e0236 */
[----:B------:R-:W2:Y:S01]  /*12150*/  LDL.LU.64 R212, [R1+0x5a0] ;  /* 0x0005a00001d47983 */ /* 0x000ea20000300a00 */
[----:B------:R-:W-:-:S03]  /*12160*/  IMAD.WIDE R102, R2, 0x4, R228 ;  /* 0x0000000402667825 */ /* 0x000fc600078e02e4 */
[----:B------:R-:W2:Y:S04]  /*12170*/  LDL.LU.64 R240, [R1+0x598] ;  /* 0x0005980001f07983 */ /* 0x000ea80000300a00 */
[----:B------:R-:W-:Y:S01]  /*12180*/  STL.64 [R1+0x1918], R150 ;  /* 0x0019189601007387 */ /* 0x000fe20000100a00 */
[----:B------:R-:W-:-:S03]  /*12190*/  IMAD.WIDE R86, R2, 0x4, R196 ;  /* 0x0000000402567825 */ /* 0x000fc600078e02c4 */
[----:B------:R1:W-:Y:S04]  /*121a0*/  STL.64 [R1+0x1928], R134 ;  /* 0x0019288601007387 */ /* 0x0003e80000100a00 */
[----:B------:R1:W-:Y:S04]  /*121b0*/  STL.64 [R1+0x1938], R118 ;  /* 0x0019387601007387 */ /* 0x0003e80000100a00 */
[----:B------:R4:W-:Y:S01]  /*121c0*/  LDGSTS.E [R5+0x2e700], desc[UR58][R6.64], !P3 ;  /* 0x2e70000006057fae */ /* 0x0009e2000d92187a */
[----:B------:R-:W-:-:S03]  /*121d0*/  IMAD.WIDE R70, R2, 0x4, R244 ;  /* 0x0000000402467825 */ /* 0x000fc600078e02f4 */
[----:B------:R-:W2:Y:S04]  /*121e0*/  LDL.LU.64 R244, [R1+0x590] ;  /* 0x0005900001f47983 */ /* 0x000ea80000300a00 */
[----:B------:R2:W-:Y:S01]  /*121f0*/  STL.64 [R1+0x1948], R102 ;  /* 0x0019486601007387 */ /* 0x0005e20000100a00 */
[----:B---3--:R-:W-:-:S03]  /*12200*/  IMAD.WIDE R54, R2, 0x4, R238 ;  /* 0x0000000402367825 */ /* 0x008fc600078e02ee */
[----:B------:R3:W-:Y:S04]  /*12210*/  STL.64 [R1+0x1958], R86 ;  /* 0x0019585601007387 */ /* 0x0007e80000100a00 */
[----:B------:R-:W3:Y:S04]  /*12220*/  LDL.LU.64 R238, [R1+0x588] ;  /* 0x0005880001ee7983 */ /* 0x000ee80000300a00 */
[----:B------:R3:W-:Y:S01]  /*12230*/  STL.64 [R1+0x1968], R70 ;  /* 0x0019684601007387 */ /* 0x0007e20000100a00 */
[----:B----4-:R-:W-:-:S03]  /*12240*/  IMAD.WIDE R6, R2, 0x4, R236 ;  /* 0x0000000402067825 */ /* 0x010fc600078e02ec */
[----:B------:R-:W4:Y:S01]  /*12250*/  LDL.LU.64 R236, [R1+0x580] ;  /* 0x0005800001ec7983 */ /* 0x000f220000300a00 */
[----:B------:R-:W-:-:S03]  /*12260*/  VIADD R230, R233, 0xffffff9f ;  /* 0xffffff9fe9e67836 */ /* 0x000fc60000000000 */
[----:B------:R3:W-:Y:S01]  /*12270*/  STL.64 [R1+0x1978], R54 ;  /* 0x0019783601007387 */ /* 0x0007e20000100a00 */
[----:B------:R-:W4:Y:S01]  /*12280*/  LDC R233, c[0x0][0x230] ;  /* 0x00008c00ffe97b82 */ /* 0x000f220000000800 */
[----:B------:R-:W-:Y:S02]  /*12290*/  ISETP.GE.U32.AND P2, PT, R230, 0x7fffff60, PT ;  /* 0x7fffff60e600780c */ /* 0x000fe40003f46070 */
[----:B------:R4:W-:Y:S04]  /*122a0*/  STL.64 [R1+0x1988], R6 ;  /* 0x0019880601007387 */ /* 0x0009e80000100a00 */
[----:B------:R-:W4:Y:S04]  /*122b0*/  LDL.LU.64 R228, [R1+0x4f8] ;  /* 0x0004f80001e47983 */ /* 0x000f280000300a00 */
[----:B------:R-:W4:Y:S04]  /*122c0*/  LDL.LU.64 R196, [R1+0x4f0] ;  /* 0x0004f00001c47983 */ /* 0x000f280000300a00 */
[----:B------:R-:W-:Y:S04]  /*122d0*/  LDGSTS.E [R5+0x30000], desc[UR58][R150.64], !P2 ;  /* 0x3000000096057fae */ /* 0x000fe8000d12187a */
[----:B------:R1:W-:Y:S04]  /*122e0*/  LDGSTS.E [R5+0x30100], desc[UR58][R134.64], !P2 ;  /* 0x3010000086057fae */ /* 0x0003e8000d12187a */
[----:B------:R1:W-:Y:S04]  /*122f0*/  LDGSTS.E [R5+0x30200], desc[UR58][R118.64], !P2 ;  /* 0x3020000076057fae */ /* 0x0003e8000d12187a */
[----:B------:R2:W-:Y:S01]  /*12300*/  LDGSTS.E [R5+0x30300], desc[UR58][R102.64], !P2 ;  /* 0x3030000066057fae */ /* 0x0005e2000d12187a */
[----:B-1----:R-:W-:-:S03]  /*12310*/  IMAD.WIDE R134, R2, 0x4, R242 ;  /* 0x0000000402867825 */ /* 0x002fc600078e02f2 */
[----:B------:R3:W-:Y:S01]  /*12320*/  LDGSTS.E [R5+0x30400], desc[UR58][R86.64], !P2 ;  /* 0x3040000056057fae */ /* 0x0007e2000d12187a */
[----:B------:R-:W-:-:S03]  /*12330*/  IMAD.WIDE R118, R2, 0x4, R38 ;  /* 0x0000000402767825 */ /* 0x000fc600078e0226 */
[----:B------:R-:W4:Y:S01]  /*12340*/  LDL.LU.64 R242, [R1+0x4e8] ;  /* 0x0004e80001f27983 */ /* 0x000f220000300a00 */
[----:B--2---:R-:W-:-:S03]  /*12350*/  IMAD.WIDE R102, R2, 0x4, R22 ;  /* 0x0000000402667825 */ /* 0x004fc600078e0216 */
[----:B------:R1:W-:Y:S01]  /*12360*/  STL.64 [R1+0x1998], R134 ;  /* 0x0019988601007387 */ /* 0x0003e20000100a00 */
[----:B---3--:R-:W-:-:S03]  /*12370*/  IMAD.WIDE R86, R2, 0x4, R212 ;  /* 0x0000000402567825 */ /* 0x008fc600078e02d4 */
[----:B------:R-:W2:Y:S04]  /*12380*/  LDL.LU.64 R22, [R1+0x4e0] ;  /* 0x0004e00001167983 */ /* 0x000ea80000300a00 */
[----:B------:R3:W-:Y:S04]  /*12390*/  LDGSTS.E [R5+0x30500], desc[UR58][R70.64], !P2 ;  /* 0x3050000046057fae */ /* 0x0007e8000d12187a */
[----:B------:R1:W-:Y:S04]  /*123a0*/  STL.64 [R1+0x19a8], R118 ;  /* 0x0019a87601007387 */ /* 0x0003e80000100a00 */
[----:B------:R-:W-:Y:S01]  /*123b0*/  STL.64 [R1+0x19b8], R102 ;  /* 0x0019b86601007387 */ /* 0x000fe20000100a00 */
[----:B---3--:R-:W-:-:S03]  /*123c0*/  IMAD.WIDE R70, R2, 0x4, R240 ;  /* 0x0000000402467825 */ /* 0x008fc600078e02f0 */
[----:B------:R3:W-:Y:S04]  /*123d0*/  LDGSTS.E [R5+0x30600], desc[UR58][R54.64], !P2 ;  /* 0x3060000036057fae */ /* 0x0007e8000d12187a */
[----:B------:R-:W2:Y:S04]  /*123e0*/  LDL.LU.64 R212, [R1+0x4d8] ;  /* 0x0004d80001d47983 */ /* 0x000ea80000300a00 */
[----:B------:R-:W-:Y:S01]  /*123f0*/  STL.64 [R1+0x19c8], R86 ;  /* 0x0019c85601007387 */ /* 0x000fe20000100a00 */
[----:B---3--:R-:W-:-:S03]  /*12400*/  IMAD.WIDE R54, R2, 0x4, R244 ;  /* 0x0000000402367825 */ /* 0x008fc600078e02f4 */
[----:B------:R-:W3:Y:S04]  /*12410*/  LDL.LU.64 R240, [R1+0x4d0] ;  /* 0x0004d00001f07983 */ /* 0x000ee80000300a00 */
[----:B------:R1:W-:Y:S04]  /*12420*/  STL.64 [R1+0x19d8], R70 ;  /* 0x0019d84601007387 */ /* 0x0003e80000100a00 */
[----:B------:R4:W-:Y:S04]  /*12430*/  LDGSTS.E [R5+0x30700], desc[UR58][R6.64], !P2 ;  /* 0x3070000006057fae */ /* 0x0009e8000d12187a */
[----:B------:R-:W3:Y:S04]  /*12440*/  LDL.LU.64 R244, [R1+0x4c8] ;  /* 0x0004c80001f47983 */ /* 0x000ee80000300a00 */
[----:B------:R2:W-:Y:S01]  /*12450*/  STL.64 [R1+0x19e8], R54 ;  /* 0x0019e83601007387 */ /* 0x0005e20000100a00 */
[----:B----4-:R-:W-:-:S03]  /*12460*/  IMAD.WIDE R6, R2, 0x4, R236 ;  /* 0x0000000402067825 */ /* 0x010fc600078e02ec */
[----:B------:R-:W4:Y:S01]  /*12470*/  LDL.LU.64 R236, [R1+0x4c0] ;  /* 0x0004c00001ec7983 */ /* 0x000f220000300a00 */
[----:B------:R-:W-:Y:S02]  /*12480*/  VIADD R230, R232, 0xffffff9b ;  /* 0xffffff9be8e67836 */ /* 0x000fe40000000000 */
[----:B------:R-:W-:Y:S01]  /*12490*/  IMAD.WIDE R38, R2, 0x4, R238 ;  /* 0x0000000402267825 */ /* 0x000fe200078e02ee */
[----:B------:R-:W4:Y:S02]  /*124a0*/  LDC R232, c[0x0][0x230] ;  /* 0x00008c00ffe87b82 */ /* 0x000f240000000800 */
[----:B------:R-:W-:Y:S02]  /*124b0*/  ISETP.GE.U32.AND P1, PT, R230, 0x7fffff5c, PT ;  /* 0x7fffff5ce600780c */ /* 0x000fe40003f26070 */
[----:B------:R3:W-:Y:S01]  /*124c0*/  STL.64 [R1+0x19f8], R38 ;  /* 0x0019f82601007387 */ /* 0x0007e20000100a00 */
[----:B------:R-:W-:-:S03]  /*124d0*/  IMAD.WIDE R150, R2, 0x4, R228 ;  /* 0x0000000402967825 */ /* 0x000fc600078e02e4 */
[----:B------:R4:W-:Y:S07]  /*124e0*/  STL.64 [R1+0x1a08], R6 ;  /* 0x001a080601007387 */ /* 0x0009ee0000100a00 */
[----:B------:R1:W-:Y:S04]  /*124f0*/  LDGSTS.E [R5+0x32000], desc[UR58][R134.64], !P1 ;  /* 0x3200000086057fae */ /* 0x0003e8000c92187a */
[----:B------:R1:W-:Y:S04]  /*12500*/  LDGSTS.E [R5+0x32100], desc[UR58][R118.64], !P1 ;  /* 0x3210000076057fae */ /* 0x0003e8000c92187a */
[----:B------:R2:W-:Y:S04]  /*12510*/  LDGSTS.E [R5+0x32200], desc[UR58][R102.64], !P1 ;  /* 0x3220000066057fae */ /* 0x0005e8000c92187a */
[----:B------:R2:W-:Y:S01]  /*12520*/  LDGSTS.E [R5+0x32300], desc[UR58][R86.64], !P1 ;  /* 0x3230000056057fae */ /* 0x0005e2000c92187a */
[----:B-1----:R-:W-:-:S03]  /*12530*/  IMAD.WIDE R134, R2, 0x4, R196 ;  /* 0x0000000402867825 */ /* 0x002fc600078e02c4 */
[----:B------:R-:W-:Y:S04]  /*12540*/  LDGSTS.E [R5+0x32400], desc[UR58][R70.64], !P1 ;  /* 0x3240000046057fae */ /* 0x000fe8000c92187a */
[----:B------:R-:W-:Y:S01]  /*12550*/  LDGSTS.E [R5+0x32500], desc[UR58][R54.64], !P1 ;  /* 0x3250000036057fae */ /* 0x000fe2000c92187a */
[----:B------:R-:W-:-:S03]  /*12560*/  IMAD.WIDE R118, R2, 0x4, R242 ;  /* 0x0000000402767825 */ /* 0x000fc600078e02f2 */
[----:B------:R3:W-:Y:S04]  /*12570*/  LDGSTS.E [R5+0x32600], desc[UR58][R38.64], !P1 ;  /* 0x3260000026057fae */ /* 0x0007e8000c92187a */
[----:B------:R-:W4:Y:S04]  /*12580*/  LDL.LU.64 R70, [R1+0x438] ;  /* 0x0004380001467983 */ /* 0x000f280000300a00 */
[----:B------:R-:W4:Y:S01]  /*12590*/  LDL.LU.64 R238, [R1+0x430] ;  /* 0x0004300001ee7983 */ /* 0x000f220000300a00 */
[----:B--2---:R-:W-:-:S03]  /*125a0*/  IMAD.WIDE R102, R2, 0x4, R22 ;  /* 0x0000000402667825 */ /* 0x004fc600078e0216 */
[----:B------:R-:W2:Y:S04]  /*125b0*/  LDL.LU.64 R54, [R1+0x428] ;  /* 0x0004280001367983 */ /* 0x000ea80000300a00 */
[----:B------:R-:W2:Y:S04]  /*125c0*/  LDL.LU.64 R228, [R1+0x420] ;  /* 0x0004200001e47983 */ /* 0x000ea80000300a00 */
[----:B------:R1:W-:Y:S04]  /*125d0*/  STL.64 [R1+0x1a50], R150 ;  /* 0x001a509601007387 */ /* 0x0003e80000100a00 */
[----:B------:R-:W2:Y:S01]  /*125e0*/  LDL.LU.64 R196, [R1+0x418] ;  /* 0x0004180001c47983 */ /* 0x000ea20000300a00 */
[----:B------:R-:W-:-:S03]  /*125f0*/  IMAD.WIDE R86, R2, 0x4, R212 ;  /* 0x0000000402567825 */ /* 0x000fc600078e02d4 */
[----:B------:R1:W-:Y:S04]  /*12600*/  STL.64 [R1+0x1a58], R134 ;  /* 0x001a588601007387 */ /* 0x0003e80000100a00 */
[----:B------:R-:W2:Y:S01]  /*12610*/  LDL.LU.64 R242, [R1+0x410] ;  /* 0x0004100001f27983 */ /* 0x000ea20000300a00 */
[----:B---3--:R-:W-:-:S03]  /*12620*/  IMAD.WIDE R38, R2, 0x4, R240 ;  /* 0x0000000402267825 */ /* 0x008fc600078e02f0 */
[----:B------:R-:W-:Y:S04]  /*12630*/  STL.64 [R1+0x1a60], R118 ;  /* 0x001a607601007387 */ /* 0x000fe80000100a00 */
[----:B------:R-:W3:Y:S04]  /*12640*/  LDL.LU.64 R240, [R1+0x408] ;  /* 0x0004080001f07983 */ /* 0x000ee80000300a00 */
[----:B------:R-:W-:Y:S04]  /*12650*/  STL.64 [R1+0x1a68], R102 ;  /* 0x001a686601007387 */ /* 0x000fe80000100a00 */
[----:B------:R4:W-:Y:S04]  /*12660*/  LDGSTS.E [R5+0x32700], desc[UR58][R6.64], !P1 ;  /* 0x3270000006057fae */ /* 0x0009e8000c92187a */
[----:B------:R-:W-:Y:S04]  /*12670*/  STL.64 [R1+0x1a70], R86 ;  /* 0x001a705601007387 */ /* 0x000fe80000100a00 */
[----:B------:R1:W-:Y:S01]  /*12680*/  STL.64 [R1+0x1a78], R38 ;  /* 0x001a782601007387 */ /* 0x0003e20000100a00 */
[----:B----4-:R-:W-:-:S03]  /*12690*/  IMAD.WIDE R6, R2, 0x4, R236 ;  /* 0x0000000402067825 */ /* 0x010fc600078e02ec */
[----:B------:R-:W4:Y:S01]  /*126a0*/  LDL.LU.64 R236, [R1+0x400] ;  /* 0x0004000001ec7983 */ /* 0x000f220000300a00 */
[----:B------:R-:W-:Y:S02]  /*126b0*/  VIADD R230, R231, 0xffffff97 ;  /* 0xffffff97e7e67836 */ /* 0x000fe40000000000 */
[----:B------:R-:W-:Y:S01]  /*126c0*/  IMAD.WIDE R22, R2, 0x4, R244 ;  /* 0x0000000402167825 */ /* 0x000fe200078e02f4 */
[----:B------:R-:W4:Y:S02]  /*126d0*/  LDC R231, c[0x0][0x230] ;  /* 0x00008c00ffe77b82 */ /* 0x000f240000000800 */
[----:B------:R-:W-:Y:S02]  /*126e0*/  ISETP.GE.U32.AND P0, PT, R230, 0x7fffff58, PT ;  /* 0x7fffff58e600780c */ /* 0x000fe40003f06070 */
[----:B------:R2:W-:Y:S04]  /*126f0*/  STL.64 [R1+0x1a80], R22 ;  /* 0x001a801601007387 */ /* 0x0005e80000100a00 */
[----:B------:R4:W-:Y:S04]  /*12700*/  STL.64 [R1+0x1a88], R6 ;  /* 0x001a880601007387 */ /* 0x0009e80000100a00 */
[----:B------:R-:W4:Y:S04]  /*12710*/  LDL.LU.64 R244, [R1+0x378] ;  /* 0x0003780001f47983 */ /* 0x000f280000300a00 */
[----:B------:R1:W-:Y:S04]  /*12720*/  LDGSTS.E [R5+0x34000], desc[UR58][R150.64], !P0 ;  /* 0x3400000096057fae */ /* 0x0003e8000c12187a */
[----:B------:R1:W-:Y:S04]  /*12730*/  LDGSTS.E [R5+0x34100], desc[UR58][R134.64], !P0 ;  /* 0x3410000086057fae */ /* 0x0003e8000c12187a */
[----:B------:R2:W-:Y:S04]  /*12740*/  LDGSTS.E [R5+0x34200], desc[UR58][R118.64], !P0 ;  /* 0x3420000076057fae */ /* 0x0005e8000c12187a */
[----:B------:R2:W-:Y:S04]  /*12750*/  LDGSTS.E [R5+0x34300], desc[UR58][R102.64], !P0 ;  /* 0x3430000066057fae */ /* 0x0005e8000c12187a */
[----:B------:R2:W-:Y:S04]  /*12760*/  LDGSTS.E [R5+0x34400], desc[UR58][R86.64], !P0 ;  /* 0x3440000056057fae */ /* 0x0005e8000c12187a */
[----:B------:R-:W-:Y:S04]  /*12770*/  LDGSTS.E [R5+0x34500], desc[UR58][R38.64], !P0 ;  /* 0x3450000026057fae */ /* 0x000fe8000c12187a */
[----:B------:R-:W-:Y:S01]  /*12780*/  LDGSTS.E [R5+0x34600], desc[UR58][R22.64], !P0 ;  /* 0x3460000016057fae */ /* 0x000fe2000c12187a */
[----:B-1----:R-:W-:-:S03]  /*12790*/  IMAD.WIDE R150, R2, 0x4, R70 ;  /* 0x0000000402967825 */ /* 0x002fc600078e0246 */
[----:B------:R4:W-:Y:S01]  /*127a0*/  LDGSTS.E [R5+0x34700], desc[UR58][R6.64], !P0 ;  /* 0x3470000006057fae */ /* 0x0009e2000c12187a */
[----:B------:R-:W-:-:S03]  /*127b0*/  IMAD.WIDE R134, R2, 0x4, R238 ;  /* 0x0000000402867825 */ /* 0x000fc600078e02ee */
[----:B------:R-:W4:Y:S01]  /*127c0*/  LDL.LU.64 R38, [R1+0x370] ;  /* 0x0003700001267983 */ /* 0x000f220000300a00 */
[----:B--2---:R-:W-:-:S03]  /*127d0*/  IMAD.WIDE R118, R2, 0x4, R54 ;  /* 0x0000000402767825 */ /* 0x004fc600078e0236 */
[----:B------:R-:W2:Y:S01]  /*127e0*/  LDL.LU.64 R22, [R1+0x368] ;  /* 0x0003680001167983 */ /* 0x000ea20000300a00 */
[----:B------:R-:W-:-:S03]  /*127f0*/  IMAD.WIDE R102, R2, 0x4, R228 ;  /* 0x0000000402667825 */ /* 0x000fc600078e02e4 */
[----:B------:R-:W2:Y:S04]  /*12800*/  LDL.LU.64 R212, [R1+0x360] ;  /* 0x0003600001d47983 */ /* 0x000ea80000300a00 */
[----:B------:R-:W2:Y:S01]  /*12810*/  LDL.LU.64 R238, [R1+0x358] ;  /* 0x0003580001ee7983 */ /* 0x000ea20000300a00 */
[----:B------:R-:W-:-:S03]  /*12820*/  IMAD.WIDE R86, R2, 0x4, R196 ;  /* 0x0000000402567825 */ /* 0x000fc600078e02c4 */
[----:B------:R-:W-:Y:S04]  /*12830*/  STL.64 [R1+0x1a90], R150 ;  /* 0x001a909601007387 */ /* 0x000fe80000100a00 */
[----:B------:R1:W-:Y:S01]  /*12840*/  STL.64 [R1+0x1a98], R134 ;  /* 0x001a988601007387 */ /* 0x0003e20000100a00 */
[----:B------:R-:W-:-:S03]  /*12850*/  IMAD.WIDE R70, R2, 0x4, R242 ;  /* 0x0000000402467825 */ /* 0x000fc600078e02f2 */
[----:B------:R1:W-:Y:S04]  /*12860*/  STL.64 [R1+0x1aa0], R118 ;  /* 0x001aa07601007387 */ /* 0x0003e80000100a00 */
[----:B------:R-:W2:Y:S01]  /*12870*/  LDL.LU.64 R242, [R1+0x350] ;  /* 0x0003500001f27983 */ /* 0x000ea20000300a00 */
[----:B---3--:R-:W-:-:S03]  /*12880*/  IMAD.WIDE R54, R2, 0x4, R240 ;  /* 0x0000000402367825 */ /* 0x008fc600078e02f0 */
[----:B------:R2:W-:Y:S04]  /*12890*/  STL.64 [R1+0x1aa8], R102 ;  /* 0x001aa86601007387 */ /* 0x0005e80000100a00 */
        /* <DEDUP_REMOVED lines=17> */
[----:B------:R3:W-:Y:S04]  /*129b0*/  LDGSTS.E [R5+0x36400], desc[UR58][R86.64], !P6 ;  /* 0x3640000056057fae */ /* 0x0007e8000f12187a */
[----:B------:R-:W4:Y:S04]  /*129c0*/  LDL.LU.64 R244, [R1+0x2a8] ;  /* 0x0002a80001f47983 */ /* 0x000f280000300a00 */
[----:B------:R1:W-:Y:S04]  /*129d0*/  STL.64 [R1+0x1ad0], R134 ;  /* 0x001ad08601007387 */ /* 0x0003e80000100a00 */
[----:B------:R1:W-:Y:S01]  /*129e0*/  LDGSTS.E [R5+0x36500], desc[UR58][R70.64], !P6 ;  /* 0x3650000046057fae */ /* 0x0003e2000f12187a */
[----:B------:R-:W-:-:S03]  /*129f0*/  IMAD.WIDE R118, R2, 0x4, R38 ;  /* 0x0000000402767825 */ /* 0x000fc600078e0226 */
[----:B------:R1:W-:Y:S01]  /*12a00*/  LDGSTS.E [R5+0x36600], desc[UR58][R54.64], !P6 ;  /* 0x3660000036057fae */ /* 0x0003e2000f12187a */
[----:B--2---:R-:W-:-:S03]  /*12a10*/  IMAD.WIDE R102, R2, 0x4, R22 ;  /* 0x0000000402667825 */ /* 0x004fc600078e0216 */
[----:B------:R-:W2:Y:S01]  /*12a20*/  LDL.LU.64 R22, [R1+0x2a0] ;  /* 0x0002a00001167983 */ /* 0x000ea20000300a00 */
[----:B---3--:R-:W-:-:S03]  /*12a30*/  IMAD.WIDE R86, R2, 0x4, R212 ;  /* 0x0000000402567825 */ /* 0x008fc600078e02d4 */
[----:B------:R3:W-:Y:S01]  /*12a40*/  STL.64 [R1+0x1ad8], R118 ;  /* 0x001ad87601007387 */ /* 0x0007e20000100a00 */
[----:B-1----:R-:W-:-:S03]  /*12a50*/  IMAD.WIDE R70, R2, 0x4, R238 ;  /* 0x0000000402467825 */ /* 0x002fc600078e02ee */
[----:B------:R-:W-:Y:S04]  /*12a60*/  STL.64 [R1+0x1d70], R102 ;  /* 0x001d706601007387 */ /* 0x000fe80000100a00 */
[----:B------:R-:W2:Y:S04]  /*12a70*/  LDL.LU.64 R212, [R1+0x298] ;  /* 0x0002980001d47983 */ /* 0x000ea80000300a00 */
[----:B------:R-:W-:Y:S04]  /*12a80*/  STL.64 [R1+0x1d68], R86 ;  /* 0x001d685601007387 */ /* 0x000fe80000100a00 */
[----:B------:R-:W2:Y:S01]  /*12a90*/  LDL.LU.64 R238, [R1+0x290] ;  /* 0x0002900001ee7983 */ /* 0x000ea20000300a00 */
[----:B------:R-:W-:-:S03]  /*12aa0*/  IMAD.WIDE R54, R2, 0x4, R242 ;  /* 0x0000000402367825 */ /* 0x000fc600078e02f2 */
[----:B------:R1:W-:Y:S04]  /*12ab0*/  STL.64 [R1+0x1d60], R70 ;  /* 0x001d604601007387 */ /* 0x0003e80000100a00 */
[----:B------:R4:W-:Y:S04]  /*12ac0*/  LDGSTS.E [R5+0x36700], desc[UR58][R6.64], !P6 ;  /* 0x3670000006057fae */ /* 0x0009e8000f12187a */
[----:B------:R-:W2:Y:S04]  /*12ad0*/  LDL.LU.64 R242, [R1+0x288] ;  /* 0x0002880001f27983 */ /* 0x000ea80000300a00 */
        /* <DEDUP_REMOVED lines=14> */
[----:B---3--:R-:W-:-:S03]  /*12bc0*/  IMAD.WIDE R134, R2, 0x4, R196 ;  /* 0x0000000402867825 */ /* 0x008fc600078e02c4 */
[----:B------:R-:W-:Y:S04]  /*12bd0*/  LDGSTS.E [R5+0x38400], desc[UR58][R70.64], !P4 ;  /* 0x3840000046057fae */ /* 0x000fe8000e12187a */
[----:B------:R-:W-:Y:S01]  /*12be0*/  LDGSTS.E [R5+0x38500], desc[UR58][R54.64], !P4 ;  /* 0x3850000036057fae */ /* 0x000fe2000e12187a */
[----:B-1----:R-:W-:-:S03]  /*12bf0*/  IMAD.WIDE R118, R2, 0x4, R244 ;  /* 0x0000000402767825 */ /* 0x002fc600078e02f4 */
[----:B------:R1:W-:Y:S04]  /*12c00*/  LDGSTS.E [R5+0x38600], desc[UR58][R38.64], !P4 ;  /* 0x3860000026057fae */ /* 0x0003e8000e12187a */
[----:B------:R-:W3:Y:S04]  /*12c10*/  LDL.LU.64 R70, [R1+0x1f8] ;  /* 0x0001f80001467983 */ /* 0x000ee80000300a00 */
[----:B------:R-:W3:Y:S04]  /*12c20*/  LDL.LU.64 R240, [R1+0x1f0] ;  /* 0x0001f00001f07983 */ /* 0x000ee80000300a00 */
[----:B------:R-:W3:Y:S01]  /*12c30*/  LDL.LU.64 R54, [R1+0x1e8] ;  /* 0x0001e80001367983 */ /* 0x000ee20000300a00 */
[----:B--2---:R-:W-:-:S03]  /*12c40*/  IMAD.WIDE R102, R2, 0x4, R22 ;  /* 0x0000000402667825 */ /* 0x004fc600078e0216 */
[----:B------:R-:W2:Y:S04]  /*12c50*/  LDL.LU.64 R228, [R1+0x1e0] ;  /* 0x0001e00001e47983 */ /* 0x000ea80000300a00 */
[----:B------:R3:W-:Y:S01]  /*12c60*/  STL.64 [R1+0x1db0], R150 ;  /* 0x001db09601007387 */ /* 0x0007e20000100a00 */
[----:B------:R-:W-:-:S03]  /*12c70*/  IMAD.WIDE R86, R2, 0x4, R212 ;  /* 0x0000000402567825 */ /* 0x000fc600078e02d4 */
[----:B------:R-:W2:Y:S04]  /*12c80*/  LDL.LU.64 R196, [R1+0x1d8] ;  /* 0x0001d80001c47983 */ /* 0x000ea80000300a00 */
[----:B------:R3:W-:Y:S01]  /*12c90*/  STL.64 [R1+0x1da8], R134 ;  /* 0x001da88601007387 */ /* 0x0007e20000100a00 */
[----:B-1----:R-:W-:-:S03]  /*12ca0*/  IMAD.WIDE R38, R2, 0x4, R238 ;  /* 0x0000000402267825 */ /* 0x002fc600078e02ee */
[----:B------:R-:W2:Y:S04]  /*12cb0*/  LDL.LU.64 R244, [R1+0x1d0] ;  /* 0x0001d00001f47983 */ /* 0x000ea80000300a00 */
[----:B------:R-:W-:Y:S04]  /*12cc0*/  STL.64 [R1+0x1da0], R118 ;  /* 0x001da07601007387 */ /* 0x000fe80000100a00 */
[----:B------:R-:W2:Y:S04]  /*12cd0*/  LDL.LU.64 R238, [R1+0x1c8] ;  /* 0x0001c80001ee7983 */ /* 0x000ea80000300a00 */
        /* <DEDUP_REMOVED lines=20> */
[----:B---3--:R-:W-:-:S03]  /*12e20*/  IMAD.WIDE R150, R2, 0x4, R70 ;  /* 0x0000000402967825 */ /* 0x008fc600078e0246 */
[----:B------:R4:W-:Y:S01]  /*12e30*/  LDGSTS.E [R5+0x3a700], desc[UR58][R6.64], !P3 ;  /* 0x3a70000006057fae */ /* 0x0009e2000d92187a */
[----:B-1----:R-:W-:-:S03]  /*12e40*/  IMAD.WIDE R134, R2, 0x4, R240 ;  /* 0x0000000402867825 */ /* 0x002fc600078e02f0 */
[----:B------:R-:W3:Y:S01]  /*12e50*/  LDL.LU.64 R38, [R1+0x130] ;  /* 0x0001300001267983 */ /* 0x000ee20000300a00 */
[----:B------:R-:W-:-:S03]  /*12e60*/  IMAD.WIDE R118, R2, 0x4, R54 ;  /* 0x0000000402767825 */ /* 0x000fc600078e0236 */
[----:B------:R-:W3:Y:S01]  /*12e70*/  LDL.LU.64 R22, [R1+0x128] ;  /* 0x0001280001167983 */ /* 0x000ee20000300a00 */
[----:B--2---:R-:W-:-:S03]  /*12e80*/  IMAD.WIDE R102, R2, 0x4, R228 ;  /* 0x0000000402667825 */ /* 0x004fc600078e02e4 */
        /* <DEDUP_REMOVED lines=8> */
[----:B------:R-:W-:-:S03]  /*12f10*/  IMAD.WIDE R54, R2, 0x4, R238 ;  /* 0x0000000402367825 */ /* 0x000fc600078e02ee */
[----:B------:R3:W-:Y:S04]  /*12f20*/  STL.64 [R1+0x1dc8], R102 ;  /* 0x001dc86601007387 */ /* 0x0007e80000100a00 */
[----:B------:R2:W-:Y:S04]  /*12f30*/  STL.64 [R1+0x1dc0], R86 ;  /* 0x001dc05601007387 */ /* 0x0005e80000100a00 */
[----:B------:R-:W2:Y:S04]  /*12f40*/  LDL.LU.64 R238, [R1+0x108] ;  /* 0x0001080001ee7983 */ /* 0x000ea80000300a00 */
        /* <DEDUP_REMOVED lines=19> */
[----:B---3--:R-:W-:-:S03]  /*13080*/  IMAD.WIDE R118, R2, 0x4, R38 ;  /* 0x0000000402767825 */ /* 0x008fc600078e0226 */
[----:B------:R3:W-:Y:S01]  /*13090*/  LDGSTS.E [R5+0x3c600], desc[UR58][R54.64], !P2 ;  /* 0x3c60000036057fae */ /* 0x0007e2000d12187a */
[----:B------:R-:W-:-:S03]  /*130a0*/  IMAD.WIDE R102, R2, 0x4, R22 ;  /* 0x0000000402667825 */ /* 0x000fc600078e0216 */
[----:B------:R-:W4:Y:S01]  /*130b0*/  LDL.LU.64 R22, [R1+0xc28] ;  /* 0x000c280001167983 */ /* 0x000f220000300a00 */
[----:B--2---:R-:W-:-:S03]  /*130c0*/  IMAD.WIDE R86, R2, 0x4, R212 ;  /* 0x0000000402567825 */ /* 0x004fc600078e02d4 */
[----:B------:R2:W-:Y:S01]  /*130d0*/  STL.64 [R1+0x2e58], R118 ;  /* 0x002e587601007387 */ /* 0x0005e20000100a00 */
[----:B-1----:R-:W-:-:S03]  /*130e0*/  IMAD.WIDE R70, R2, 0x4, R240 ;  /* 0x0000000402467825 */ /* 0x002fc600078e02f0 */
[----:B------:R-:W-:Y:S04]  /*130f0*/  STL.64 [R1+0x2e50], R102 ;  /* 0x002e506601007387 */ /* 0x000fe80000100a00 */
[----:B------:R-:W2:Y:S04]  /*13100*/  LDL.LU.64 R212, [R1+0xc20] ;  /* 0x000c200001d47983 */ /* 0x000ea80000300a00 */
[----:B------:R-:W-:Y:S04]  /*13110*/  STL.64 [R1+0x2e48], R86 ;  /* 0x002e485601007387 */ /* 0x000fe80000100a00 */
[----:B------:R-:W2:Y:S01]  /*13120*/  LDL.LU.64 R240, [R1+0xc18] ;  /* 0x000c180001f07983 */ /* 0x000ea20000300a00 */
[----:B---3--:R-:W-:-:S03]  /*13130*/  IMAD.WIDE R54, R2, 0x4, R244 ;  /* 0x0000000402367825 */ /* 0x008fc600078e02f4 */
[----:B------:R1:W-:Y:S04]  /*13140*/  STL.64 [R1+0x2e40], R70 ;  /* 0x002e404601007387 */ /* 0x0003e80000100a00 */
[----:B------:R4:W-:Y:S04]  /*13150*/  LDGSTS.E [R5+0x3c700], desc[UR58][R6.64], !P2 ;  /* 0x3c70000006057fae */ /* 0x0009e8000d12187a */
[----:B------:R-:W3:Y:S04]  /*13160*/  LDL.LU.64 R244, [R1+0xc10] ;  /* 0x000c100001f47983 */ /* 0x000ee80000300a00 */
[----:B------:R1:W-:Y:S01]  /*13170*/  STL.64 [R1+0x2e38], R54 ;  /* 0x002e383601007387 */ /* 0x0003e20000100a00 */
[----:B----4-:R-:W-:-:S03]  /*13180*/  IMAD.WIDE R6, R2, 0x4, R236 ;  /* 0x0000000402067825 */ /* 0x010fc600078e02ec */
[----:B------:R-:W4:Y:S01]  /*13190*/  LDL.LU.64 R236, [R1+0xc08] ;  /* 0x000c080001ec7983 */ /* 0x000f220000300a00 */
[----:B------:R-:W-:Y:S01]  /*131a0*/  IADD3 R230, R233, -0x7d, RZ ;  /* 0xffffff83e9e67810 */ /* 0x000fe20007ffe0ff */
[----:B------:R-:W-:Y:S01]  /*131b0*/  IMAD.WIDE R38, R2, 0x4, R238 ;  /* 0x0000000402267825 */ /* 0x000fe200078e02ee */
[----:B------:R-:W3:Y:S02]  /*131c0*/  LDC R233, c[0x0][0x230] ;  /* 0x00008c00ffe97b82 */ /* 0x000ee40000000800 */
        /* <DEDUP_REMOVED lines=11> */
[----:B--2---:R-:W-:-:S03]  /*13280*/  IMAD.WIDE R118, R2, 0x4, R242 ;  /* 0x0000000402767825 */ /* 0x004fc600078e02f2 */
[----:B------:R1:W-:Y:S04]  /*13290*/  LDGSTS.E [R5+0x3e600], desc[UR58][R38.64], !P1 ;  /* 0x3e60000026057fae */ /* 0x0003e8000c92187a */
[----:B------:R-:W2:Y:S04]  /*132a0*/  LDL.LU.64 R70, [R1+0xb78] ;  /* 0x000b780001467983 */ /* 0x000ea80000300a00 */
[----:B------:R-:W2:Y:S04]  /*132b0*/  LDL.LU.64 R238, [R1+0xb70] ;  /* 0x000b700001ee7983 */ /* 0x000ea80000300a00 */
[----:B------:R-:W2:Y:S01]  /*132c0*/  LDL.LU.64 R54, [R1+0xb68] ;  /* 0x000b680001367983 */ /* 0x000ea20000300a00 */
[----:B------:R-:W-:-:S03]  /*132d0*/  IMAD.WIDE R102, R2, 0x4, R22 ;  /* 0x0000000402667825 */ /* 0x000fc600078e0216 */
[----:B------:R-:W2:Y:S04]  /*132e0*/  LDL.LU.64 R228, [R1+0xb60] ;  /* 0x000b600001e47983 */ /* 0x000ea80000300a00 */
[----:B------:R2:W-:Y:S04]  /*132f0*/  STL.64 [R1+0xa00], R150 ;  /* 0x000a009601007387 */ /* 0x0005e80000100a00 */
[----:B------:R-:W2:Y:S01]  /*13300*/  LDL.LU.64 R196, [R1+0xb58] ;  /* 0x000b580001c47983 */ /* 0x000ea20000300a00 */
[----:B------:R-:W-:-:S03]  /*13310*/  IMAD.WIDE R86, R2, 0x4, R212 ;  /* 0x0000000402567825 */ /* 0x000fc600078e02d4 */
[----:B------:R2:W-:Y:S04]  /*13320*/  STL.64 [R1+0xa08], R134 ;  /* 0x000a088601007387 */ /* 0x0005e80000100a00 */
[----:B------:R-:W2:Y:S01]  /*13330*/  LDL.LU.64 R242, [R1+0xb50] ;  /* 0x000b500001f27983 */ /* 0x000ea20000300a00 */
[----:B-1----:R-:W-:-:S03]  /*13340*/  IMAD.WIDE R38, R2, 0x4, R240 ;  /* 0x0000000402267825 */ /* 0x002fc600078e02f0 */
        /* <DEDUP_REMOVED lines=9> */
[----:B---3--:R-:W-:Y:S01]  /*133e0*/  IMAD.WIDE R22, R2, 0x4, R244 ;  /* 0x0000000402167825 */ /* 0x008fe200078e02f4 */
[----:B------:R-:W3:Y:S02]  /*133f0*/  LDC R234, c[0x0][0x230] ;  /* 0x00008c00ffea7b82 */ /* 0x000ee40000000800 */
[----:B------:R-:W-:Y:S02]  /*13400*/  ISETP.GE.U32.AND P0, PT, R230, 0x7fffff7f, PT ;  /* 0x7fffff7fe600780c */ /* 0x000fe40003f06070 */
[----:B------:R1:W-:Y:S04]  /*13410*/  STL.64 [R1+0xac0], R22 ;  /* 0x000ac01601007387 */ /* 0x0003e80000100a00 */
[----:B------:R4:W-:Y:S04]  /*13420*/  STL.64 [R1+0xac8], R6 ;  /* 0x000ac80601007387 */ /* 0x0009e80000100a00 */
[----:B------:R-:W3:Y:S04]  /*13430*/  LDL.LU.64 R244, [R1+0xab8] ;  /* 0x000ab80001f47983 */ /* 0x000ee80000300a00 */
[----:B------:R2:W-:Y:S04]  /*13440*/  LDGSTS.E [R4+0x20800], desc[UR58][R150.64], !P0 ;  /* 0x2080000096047fae */ /* 0x0005e8000c12187a */
[----:B------:R1:W-:Y:S04]  /*13450*/  LDGSTS.E [R4+0x20900], desc[UR58][R134.64], !P0 ;  /* 0x2090000086047fae */ /* 0x0003e8000c12187a */
[----:B------:R1:W-:Y:S04]  /*13460*/  LDGSTS.E [R4+0x20a00], desc[UR58][R118.64], !P0 ;  /* 0x20a0000076047fae */ /* 0x0003e8000c12187a */
[----:B------:R1:W-:Y:S04]  /*13470*/  LDGSTS.E [R4+0x20b00], desc[UR58][R102.64], !P0 ;  /* 0x20b0000066047fae */ /* 0x0003e8000c12187a */
[----:B------:R1:W-:Y:S04]  /*13480*/  LDGSTS.E [R4+0x20c00], desc[UR58][R86.64], !P0 ;  /* 0x20c0000056047fae */ /* 0x0003e8000c12187a */
[----:B------:R-:W-:Y:S01]  /*13490*/  LDGSTS.E [R4+0x20d00], desc[UR58][R38.64], !P0 ;  /* 0x20d0000026047fae */ /* 0x000fe2000c12187a */
[----:B--2---:R-:W-:-:S03]  /*134a0*/  IMAD.WIDE R150, R2, 0x4, R70 ;  /* 0x0000000402967825 */ /* 0x004fc600078e0246 */
[----:B------:R-:W-:Y:S01]  /*134b0*/  LDGSTS.E [R4+0x20e00], desc[UR58][R22.64], !P0 ;  /* 0x20e0000016047fae */ /* 0x000fe2000c12187a */
[----:B-1----:R-:W-:-:S03]  /*134c0*/  IMAD.WIDE R134, R2, 0x4, R238 ;  /* 0x0000000402867825 */ /* 0x002fc600078e02ee */
[----:B------:R4:W-:Y:S04]  /*134d0*/  LDGSTS.E [R4+0x20f00], desc[UR58][R6.64], !P0 ;  /* 0x20f0000006047fae */ /* 0x0009e8000c12187a */
[----:B------:R-:W2:Y:S01]  /*134e0*/  LDL.LU.64 R38, [R1+0xab0] ;  /* 0x000ab00001267983 */ /* 0x000ea20000300a00 */
[----:B------:R-:W-:-:S03]  /*134f0*/  IMAD.WIDE R118, R2, 0x4, R54 ;  /* 0x0000000402767825 */ /* 0x000fc600078e0236 */
[----:B------:R-:W2:Y:S01]  /*13500*/  LDL.LU.64 R22, [R1+0xaa8] ;  /* 0x000aa80001167983 */ /* 0x000ea20000300a00 */
        /* <DEDUP_REMOVED lines=27> */
[----:B---3--:R-:W-:-:S03]  /*136c0*/  IMAD.WIDE R134, R2, 0x4, R244 ;  /* 0x0000000402867825 */ /* 0x008fc600078e02f4 */
[----:B------:R3:W-:Y:S04]  /*136d0*/  LDGSTS.E [R4+0x22c00], desc[UR58][R86.64], !P6 ;  /* 0x22c0000056047fae */ /* 0x0007e8000f12187a */
[----:B------:R-:W4:Y:S04]  /*136e0*/  LDL.LU.64 R244, [R1+0x9e8] ;  /* 0x0009e80001f47983 */ /* 0x000f280000300a00 */
[----:B------:R4:W-:Y:S04]  /*136f0*/  STL.64 [R1+0xb68], R134 ;  /* 0x000b688601007387 */ /* 0x0009e80000100a00 */
[----:B------:R3:W-:Y:S01]  /*13700*/  LDGSTS.E [R4+0x22d00], desc[UR58][R70.64], !P6 ;  /* 0x22d0000046047fae */ /* 0x0007e2000f12187a */
[----:B--2---:R-:W-:-:S03]  /*13710*/  IMAD.WIDE R118, R2, 0x4, R38 ;  /* 0x0000000402767825 */ /* 0x004fc600078e0226 */
[----:B------:R2:W-:Y:S01]  /*13720*/  LDGSTS.E [R4+0x22e00], desc[UR58][R54.64], !P6 ;  /* 0x22e0000036047fae */ /* 0x0005e2000f12187a */
[----:B-1----:R-:W-:-:S03]  /*13730*/  IMAD.WIDE R102, R2, 0x4, R22 ;  /* 0x0000000402667825 */ /* 0x002fc600078e0216 */
[----:B------:R-:W4:Y:S01]  /*13740*/  LDL.LU.64 R22, [R1+0x9e0] ;  /* 0x0009e00001167983 */ /* 0x000f220000300a00 */
[----:B---3--:R-:W-:-:S03]  /*13750*/  IMAD.WIDE R86, R2, 0x4, R212 ;  /* 0x0000000402567825 */ /* 0x008fc600078e02d4 */
[----:B------:R1:W-:Y:S01]  /*13760*/  STL.64 [R1+0xb80], R118 ;  /* 0x000b807601007387 */ /* 0x0003e20000100a00 */
[----:B------:R-:W-:-:S03]  /*13770*/  IMAD.WIDE R70, R2, 0x4, R238 ;  /* 0x0000000402467825 */ /* 0x000fc600078e02ee */
[----:B------:R-:W-:Y:S04]  /*13780*/  STL.64 [R1+0xb98], R102 ;  /* 0x000b986601007387 */ /* 0x000fe80000100a00 */
[----:B------:R-:W3:Y:S04]  /*13790*/  LDL.LU.64 R212, [R1+0x9d8] ;  /* 0x0009d80001d47983 */ /* 0x000ee80000300a00 */
[----:B------:R-:W-:Y:S04]  /*137a0*/  STL.64 [R1+0xbb0], R86 ;  /* 0x000bb05601007387 */ /* 0x000fe80000100a00 */
[----:B------:R-:W3:Y:S01]  /*137b0*/  LDL.LU.64 R238, [R1+0x9d0] ;  /* 0x0009d00001ee7983 */ /* 0x000ee20000300a00 */
[----:B--2---:R-:W-:-:S03]  /*137c0*/  IMAD.WIDE R54, R2, 0x4, R242 ;  /* 0x0000000402367825 */ /* 0x004fc600078e02f2 */
        /* <DEDUP_REMOVED lines=27> */
[----:B------:R2:W-:Y:S01]  /*13980*/  STL.64 [R1+0x1238], R150 ;  /* 0x0012389601007387 */ /* 0x0005e20000100a00 */
[----:B---3--:R-:W-:-:S03]  /*13990*/  IMAD.WIDE R86, R2, 0x4, R212 ;  /* 0x0000000402567825 */ /* 0x008fc600078e02d4 */
[----:B------:R-:W3:Y:S04]  /*139a0*/  LDL.LU.64 R196, [R1+0x918] ;  /* 0x0009180001c47983 */ /* 0x000ee80000300a00 */
[----:B------:R2:W-:Y:S01]  /*139b0*/  STL.64 [R1+0x1258], R134 ;  /* 0x0012588601007387 */ /* 0x0005e20000100a00 */
[----:B-1----:R-:W-:-:S03]  /*139c0*/  IMAD.WIDE R38, R2, 0x4, R238 ;  /* 0x0000000402267825 */ /* 0x002fc600078e02ee */
[----:B------:R-:W3:Y:S04]  /*139d0*/  LDL.LU.64 R244, [R1+0x910] ;  /* 0x0009100001f47983 */ /* 0x000ee80000300a00 */
        /* <DEDUP_REMOVED lines=22> */
[----:B--2---:R-:W-:-:S03]  /*13b40*/  IMAD.WIDE R150, R2, 0x4, R70 ;  /* 0x0000000402967825 */ /* 0x004fc600078e0246 */
[----:B------:R4:W-:Y:S01]  /*13b50*/  LDGSTS.E [R4+0x26f00], desc[UR58][R6.64], !P3 ;  /* 0x26f0000006047fae */ /* 0x0009e2000d92187a */
[----:B-1----:R-:W-:-:S03]  /*13b60*/  IMAD.WIDE R134, R2, 0x4, R240 ;  /* 0x0000000402867825 */ /* 0x002fc600078e02f0 */
[----:B------:R-:W2:Y:S01]  /*13b70*/  LDL.LU.64 R38, [R1+0x870] ;  /* 0x0008700001267983 */ /* 0x000ea20000300a00 */
[----:B------:R-:W-:-:S03]  /*13b80*/  IMAD.WIDE R118, R2, 0x4, R54 ;  /* 0x0000000402767825 */ /* 0x000fc600078e0236 */
[----:B------:R-:W2:Y:S01]  /*13b90*/  LDL.LU.64 R22, [R1+0x868] ;  /* 0x0008680001167983 */ /* 0x000ea20000300a00 */
[----:B------:R-:W-:-:S03]  /*13ba0*/  IMAD.WIDE R102, R2, 0x4, R228 ;  /* 0x0000000402667825 */ /* 0x000fc600078e02e4 */
[----:B------:R-:W2:Y:S04]  /*13bb0*/  LDL.LU.64 R212, [R1+0x860] ;  /* 0x0008600001d47983 */ /* 0x000ea80000300a00 */
[----:B------:R-:W2:Y:S01]  /*13bc0*/  LDL.LU.64 R240, [R1+0x858] ;  /* 0x0008580001f07983 */ /* 0x000ea20000300a00 */
[----:B---3--:R-:W-:-:S03]  /*13bd0*/  IMAD.WIDE R86, R2, 0x4, R196 ;  /* 0x0000000402567825 */ /* 0x008fc600078e02c4 */
[----:B------:R-:W-:Y:S04]  /*13be0*/  STL.64 [R1+0x1358], R150 ;  /* 0x0013589601007387 */ /* 0x000fe80000100a00 */
[----:B------:R1:W-:Y:S01]  /*13bf0*/  STL.64 [R1+0x1378], R134 ;  /* 0x0013788601007387 */ /* 0x0003e20000100a00 */
[----:B------:R-:W-:-:S03]  /*13c00*/  IMAD.WIDE R70, R2, 0x4, R244 ;  /* 0x0000000402467825 */ /* 0x000fc600078e02f4 */
[----:B------:R2:W-:Y:S04]  /*13c10*/  STL.64 [R1+0x1398], R118 ;  /* 0x0013987601007387 */ /* 0x0005e80000100a00 */
[----:B------:R-:W3:Y:S01]  /*13c20*/  LDL.LU.64 R244, [R1+0x850] ;  /* 0x0008500001f47983 */ /* 0x000ee20000300a00 */
[----:B------:R-:W-:-:S03]  /*13c30*/  IMAD.WIDE R54, R2, 0x4, R238 ;  /* 0x0000000402367825 */ /* 0x000fc600078e02ee */
        /* <DEDUP_REMOVED lines=22> */
[----:B--2---:R-:W-:-:S03]  /*13da0*/  IMAD.WIDE R118, R2, 0x4, R38 ;  /* 0x0000000402767825 */ /* 0x004fc600078e0226 */
[----:B------:R3:W-:Y:S01]  /*13db0*/  LDGSTS.E [R4+0x28e00], desc[UR58][R54.64], !P2 ;  /* 0x28e0000036047fae */ /* 0x0007e2000d12187a */
[----:B------:R-:W-:-:S03]  /*13dc0*/  IMAD.WIDE R102, R2, 0x4, R22 ;  /* 0x0000000402667825 */ /* 0x000fc600078e0216 */
[----:B------:R-:W2:Y:S01]  /*13dd0*/  LDL.LU.64 R22, [R1+0x7a0] ;  /* 0x0007a00001167983 */ /* 0x000ea20000300a00 */
[----:B-1----:R-:W-:-:S03]  /*13de0*/  IMAD.WIDE R86, R2, 0x4, R212 ;  /* 0x0000000402567825 */ /* 0x002fc600078e02d4 */
[----:B------:R1:W-:Y:S01]  /*13df0*/  STL.64 [R1+0x1480], R118 ;  /* 0x0014807601007387 */ /* 0x0003e20000100a00 */
[----:B------:R-:W-:-:S03]  /*13e00*/  IMAD.WIDE R70, R2, 0x4, R240 ;  /* 0x0000000402467825 */ /* 0x000fc600078e02f0 */
[----:B------:R-:W-:Y:S04]  /*13e10*/  STL.64 [R1+0x14a0], R102 ;  /* 0x0014a06601007387 */ /* 0x000fe80000100a00 */
[----:B------:R-:W2:Y:S04]  /*13e20*/  LDL.LU.64 R212, [R1+0x798] ;  /* 0x0007980001d47983 */ /* 0x000ea80000300a00 */
[----:B------:R-:W-:Y:S04]  /*13e30*/  STL.64 [R1+0x14c0], R86 ;  /* 0x0014c05601007387 */ /* 0x000fe80000100a00 */
[----:B------:R-:W2:Y:S01]  /*13e40*/  LDL.LU.64 R240, [R1+0x790] ;  /* 0x0007900001f07983 */ /* 0x000ea20000300a00 */
[----:B---3--:R-:W-:-:S03]  /*13e50*/  IMAD.WIDE R54, R2, 0x4, R244 ;  /* 0x0000000402367825 */ /* 0x008fc600078e02f4 */
        /* <DEDUP_REMOVED lines=20> */
[----:B---3--:R-:W-:-:S03]  /*13fa0*/  IMAD.WIDE R118, R2, 0x4, R242 ;  /* 0x0000000402767825 */ /* 0x008fc600078e02f2 */
        /* <DEDUP_REMOVED lines=56> */
[----:B------:R-:W-:Y:S02]  /*14330*/  IADD3 R230, R231, -0x5e, RZ ;  /* 0xffffffa2e7e67810 */ /* 0x000fe40007ffe0ff */
[----:B------:R-:W4:Y:S02]  /*14340*/  LDC R231, c[0x0][0x230] ;  /* 0x00008c00ffe77b82 */ /* 0x000f240000000800 */
[----:B------:R-:W-:Y:S01]  /*14350*/  ISETP.GE.U32.AND P6, PT, R230, 0x7fffff63, PT ;  /* 0x7fffff63e600780c */ /* 0x000fe20003fc6070 */
[----:B------:R2:W-:Y:S04]  /*14360*/  STL.64 [R1+0x1760], R54 ;  /* 0x0017603601007387 */ /* 0x0005e80000100a00 */
[----:B------:R4:W-:Y:S04]  /*14370*/  STL.64 [R1+0x1778], R6 ;  /* 0x0017780601007387 */ /* 0x0009e80000100a00 */
[----:B------:R-:W4:Y:S04]  /*14380*/  LDL.LU.64 R228, [R1+0x578] ;  /* 0x0005780001e47983 */ /* 0x000f280000300a00 */
[----:B------:R-:W-:Y:S04]  /*14390*/  LDGSTS.E [R4+0x2e800], desc[UR58][R150.64], !P6 ;  /* 0x2e80000096047fae */ /* 0x000fe8000f12187a */
[----:B------:R1:W-:Y:S04]  /*143a0*/  LDGSTS.E [R4+0x2e900], desc[UR58][R134.64], !P6 ;  /* 0x2e90000086047fae */ /* 0x0003e8000f12187a */
[----:B------:R3:W-:Y:S04]  /*143b0*/  LDGSTS.E [R4+0x2ea00], desc[UR58][R118.64], !P6 ;  /* 0x2ea0000076047fae */ /* 0x0007e8000f12187a */
[----:B------:R3:W-:Y:S01]  /*143c0*/  LDGSTS.E [R4+0x2eb00], desc[UR58][R102.64], !P6 ;  /* 0x2eb0000066047fae */ /* 0x0007e2000f12187a */
[----:B-1----:R-:W-:-:S03]  /*143d0*/  IMAD.WIDE R134, R2, 0x4, R244 ;  /* 0x0000000402867825 */ /* 0x002fc600078e02f4 */
[----:B------:R-:W4:Y:S04]  /*143e0*/  LDL.LU.64 R196, [R1+0x570] ;  /* 0x0005700001c47983 */ /* 0x000f280000300a00 */
[----:B------:R2:W-:Y:S04]  /*143f0*/  LDGSTS.E [R4+0x2ec00], desc[UR58][R86.64], !P6 ;  /* 0x2ec0000056047fae */ /* 0x0005e8000f12187a */
[----:B------:R-:W4:Y:S04]  /*14400*/  LDL.LU.64 R244, [R1+0x568] ;  /* 0x0005680001f47983 */ /* 0x000f280000300a00 */
[----:B------:R1:W-:Y:S01]  /*14410*/  STL.64 [R1+0x1790], R134 ;  /* 0x0017908601007387 */ /* 0x0003e20000100a00 */
[----:B---3--:R-:W-:-:S03]  /*14420*/  IMAD.WIDE R118, R2, 0x4, R38 ;  /* 0x0000000402767825 */ /* 0x008fc600078e0226 */
[----:B------:R3:W-:Y:S01]  /*14430*/  LDGSTS.E [R4+0x2ed00], desc[UR58][R70.64], !P6 ;  /* 0x2ed0000046047fae */ /* 0x0007e2000f12187a */
[----:B------:R-:W-:-:S03]  /*14440*/  IMAD.WIDE R102, R2, 0x4, R22 ;  /* 0x0000000402667825 */ /* 0x000fc600078e0216 */
[----:B------:R1:W-:Y:S01]  /*14450*/  LDGSTS.E [R4+0x2ee00], desc[UR58][R54.64], !P6 ;  /* 0x2ee0000036047fae */ /* 0x0003e2000f12187a */
[----:B--2---:R-:W-:-:S03]  /*14460*/  IMAD.WIDE R86, R2, 0x4, R212 ;  /* 0x0000000402567825 */ /* 0x004fc600078e02d4 */
[----:B------:R-:W2:Y:S04]  /*14470*/  LDL.LU.64 R22, [R1+0x560] ;  /* 0x0005600001167983 */ /* 0x000ea80000300a00 */
[----:B------:R4:W-:Y:S01]  /*14480*/  STL.64 [R1+0x17a8], R118 ;  /* 0x0017a87601007387 */ /* 0x0009e20000100a00 */
[----:B---3--:R-:W-:-:S03]  /*14490*/  IMAD.WIDE R70, R2, 0x4, R238 ;  /* 0x0000000402467825 */ /* 0x008fc600078e02ee */
[----:B------:R-:W-:Y:S04]  /*144a0*/  STL.64 [R1+0x17c0], R102 ;  /* 0x0017c06601007387 */ /* 0x000fe80000100a00 */
[----:B------:R-:W3:Y:S04]  /*144b0*/  LDL.LU.64 R212, [R1+0x558] ;  /* 0x0005580001d47983 */ /* 0x000ee80000300a00 */
[----:B------:R-:W-:Y:S01]  /*144c0*/  STL.64 [R1+0x17d8], R86 ;  /* 0x0017d85601007387 */ /* 0x000fe20000100a00 */
[----:B-1----:R-:W-:-:S03]  /*144d0*/  IMAD.WIDE R54, R2, 0x4, R242 ;  /* 0x0000000402367825 */ /* 0x002fc600078e02f2 */
        /* <DEDUP_REMOVED lines=24> */
[----:B------:R-:W4:Y:S04]  /*14660*/  LDL.LU.64 R240, [R1+0x4b0] ;  /* 0x0004b00001f07983 */ /* 0x000f280000300a00 */
[----:B------:R-:W4:Y:S01]  /*14670*/  LDL.LU.64 R54, [R1+0x4a8] ;  /* 0x0004a80001367983 */ /* 0x000f220000300a00 */
[----:B--2---:R-:W-:-:S03]  /*14680*/  IMAD.WIDE R102, R2, 0x4, R22 ;  /* 0x0000000402667825 */ /* 0x004fc600078e0216 */
[----:B------:R-:W2:Y:S04]  /*14690*/  LDL.LU.64 R228, [R1+0x4a0] ;  /* 0x0004a00001e47983 */ /* 0x000ea80000300a00 */
[----:B------:R4:W-:Y:S04]  /*146a0*/  STL.64 [R1+0x1858], R150 ;  /* 0x0018589601007387 */ /* 0x0009e80000100a00 */
[----:B------:R-:W2:Y:S01]  /*146b0*/  LDL.LU.64 R196, [R1+0x498] ;  /* 0x0004980001c47983 */ /* 0x000ea20000300a00 */
[----:B---3--:R-:W-:-:S03]  /*146c0*/  IMAD.WIDE R86, R2, 0x4, R212 ;  /* 0x0000000402567825 */ /* 0x008fc600078e02d4 */
        /* <DEDUP_REMOVED lines=103> */
[----:B------:R-:W-:-:S03]  /*14d40*/  IMAD.WIDE R86, R2, 0x4, R212 ;  /* 0x0000000402567825 */ /* 0x000fc600078e02d4 */
[----:B------:R-:W2:Y:S04]  /*14d50*/  LDL.LU.64 R196, [R1+0x258] ;  /* 0x0002580001c47983 */ /* 0x000ea80000300a00 */
[----:B------:R-:W-:Y:S01]  /*14d60*/  STL.64 [R1+0x1cb8], R134 ;  /* 0x001cb88601007387 */ /* 0x000fe20000100a00 */
        /* <DEDUP_REMOVED lines=25> */
[----:B------:R4:W-:Y:S04]  /*14f00*/  LDGSTS.E [R4+0x38f00], desc[UR58][R6.64], !P0 ;  /* 0x38f0000006047fae */ /* 0x0009e8000c12187a */
[----:B-1----:R-:W2:Y:S04]  /*14f10*/  LDL.LU.64 R38, [R1+0x1b0] ;  /* 0x0001b00001267983 */ /* 0x002ea80000300a00 */
[----:B------:R-:W2:Y:S01]  /*14f20*/  LDL.LU.64 R22, [R1+0x1a8] ;  /* 0x0001a80001167983 */ /* 0x000ea20000300a00 */
[----:B------:R-:W-:-:S03]  /*14f30*/  IMAD.WIDE R134, R2, 0x4, R238 ;  /* 0x0000000402867825 */ /* 0x000fc600078e02ee */
[----:B------:R-:W2:Y:S01]  /*14f40*/  LDL.LU.64 R212, [R1+0x1a0] ;  /* 0x0001a00001d47983 */ /* 0x000ea20000300a00 */
[----:B------:R-:W-:-:S03]  /*14f50*/  IMAD.WIDE R118, R2, 0x4, R54 ;  /* 0x0000000402767825 */ /* 0x000fc600078e0236 */
[----:B------:R-:W2:Y:S01]  /*14f60*/  LDL.LU.64 R238, [R1+0x198] ;  /* 0x0001980001ee7983 */ /* 0x000ea20000300a00 */
[----:B------:R-:W-:-:S03]  /*14f70*/  IMAD.WIDE R102, R2, 0x4, R228 ;  /* 0x0000000402667825 */ /* 0x000fc600078e02e4 */
[----:B------:R-:W-:Y:S01]  /*14f80*/  STL.64 [R1+0x1d00], R150 ;  /* 0x001d009601007387 */ /* 0x000fe20000100a00 */
[----:B------:R-:W-:-:S03]  /*14f90*/  IMAD.WIDE R86, R2, 0x4, R196 ;  /* 0x0000000402567825 */ /* 0x000fc600078e02c4 */
        /* <DEDUP_REMOVED lines=54> */
[----:B------:R-:W-:Y:S04]  /*15300*/  LDGSTS.E [R4+0x3ca00], desc[UR58][R102.64], !P4 ;  /* 0x3ca0000066047fae */ /* 0x000fe8000e12187a */
[----:B------:R-:W-:Y:S01]  /*15310*/  LDGSTS.E [R4+0x3cb00], desc[UR58][R86.64], !P4 ;  /* 0x3cb0000056047fae */ /* 0x000fe2000e12187a */
[----:B-1----:R-:W-:-:S03]  /*15320*/  IMAD.WIDE R134, R2, 0x4, R196 ;  /* 0x0000000402867825 */ /* 0x002fc600078e02c4 */
[----:B------:R-:W-:Y:S04]  /*15330*/  LDGSTS.E [R4+0x3cc00], desc[UR58][R70.64], !P4 ;  /* 0x3cc0000046047fae */ /* 0x000fe8000e12187a */
[----:B------:R-:W-:Y:S01]  /*15340*/  LDGSTS.E [R4+0x3cd00], desc[UR58][R54.64], !P4 ;  /* 0x3cd0000036047fae */ /* 0x000fe2000e12187a */
[----:B--2---:R-:W-:-:S03]  /*15350*/  IMAD.WIDE R118, R2, 0x4, R244 ;  /* 0x0000000402767825 */ /* 0x004fc600078e02f4 */
[----:B------:R3:W-:Y:S04]  /*15360*/  LDGSTS.E [R4+0x3ce00], desc[UR58][R38.64], !P4 ;  /* 0x3ce0000026047fae */ /* 0x0007e8000e12187a */
[----:B------:R-:W2:Y:S04]  /*15370*/  LDL.LU.64 R70, [R1+0xc00] ;  /* 0x000c000001467983 */ /* 0x000ea80000300a00 */
[----:B------:R-:W2:Y:S04]  /*15380*/  LDL.LU.64 R240, [R1+0xbf8] ;  /* 0x000bf80001f07983 */ /* 0x000ea80000300a00 */
[----:B------:R-:W2:Y:S04]  /*15390*/  LDL.LU.64 R54, [R1+0xbf0] ;  /* 0x000bf00001367983 */ /* 0x000ea80000300a00 */
[----:B------:R-:W2:Y:S04]  /*153a0*/  LDL.LU.64 R228, [R1+0xbe8] ;  /* 0x000be80001e47983 */ /* 0x000ea80000300a00 */
[----:B------:R2:W-:Y:S04]  /*153b0*/  STL.64 [R1+0x2e10], R150 ;  /* 0x002e109601007387 */ /* 0x0005e80000100a00 */
[----:B------:R-:W2:Y:S04]  /*153c0*/  LDL.LU.64 R196, [R1+0xbe0] ;  /* 0x000be00001c47983 */ /* 0x000ea80000300a00 */
[----:B------:R1:W-:Y:S04]  /*153d0*/  STL.64 [R1+0x2e08], R134 ;  /* 0x002e088601007387 */ /* 0x0003e80000100a00 */
[----:B------:R-:W2:Y:S01]  /*153e0*/  LDL.LU.64 R244, [R1+0xbd8] ;  /* 0x000bd80001f47983 */ /* 0x000ea20000300a00 */
[----:B---3--:R-:W-:-:S03]  /*153f0*/  IMAD.WIDE R38, R2, 0x4, R238 ;  /* 0x0000000402267825 */ /* 0x008fc600078e02ee */
[----:B------:R-:W-:Y:S01]  /*15400*/  STL.64 [R1+0x2e00], R118 ;  /* 0x002e007601007387 */ /* 0x000fe20000100a00 */
[----:B------:R-:W-:-:S03]  /*15410*/  IMAD.WIDE R102, R2, 0x4, R22 ;  /* 0x0000000402667825 */ /* 0x000fc600078e0216 */
[----:B------:R-:W3:Y:S01]  /*15420*/  LDL.LU.64 R238, [R1+0xbd0] ;  /* 0x000bd00001ee7983 */ /* 0x000ee20000300a00 */
[----:B------:R-:W-:-:S03]  /*15430*/  IMAD.WIDE R86, R2, 0x4, R212 ;  /* 0x0000000402567825 */ /* 0x000fc600078e02d4 */
[----:B------:R-:W-:Y:S04]  /*15440*/  STL.64 [R1+0x2df8], R102 ;  /* 0x002df86601007387 */ /* 0x000fe80000100a00 */
[----:B------:R4:W-:Y:S04]  /*15450*/  LDGSTS.E [R4+0x3cf00], desc[UR58][R6.64], !P4 ;  /* 0x3cf0000006047fae */ /* 0x0009e8000e12187a */
[----:B------:R-:W-:Y:S04]  /*15460*/  STL.64 [R1+0x2df0], R86 ;  /* 0x002df05601007387 */ /* 0x000fe80000100a00 */
[----:B------:R1:W-:Y:S01]  /*15470*/  STL.64 [R1+0x2de8], R38 ;  /* 0x002de82601007387 */ /* 0x0003e20000100a00 */
[----:B----4-:R-:W-:-:S03]  /*15480*/  IMAD.WIDE R6, R2, 0x4, R236 ;  /* 0x0000000402067825 */ /* 0x010fc600078e02ec */
[----:B------:R-:W4:Y:S01]  /*15490*/  LDL.LU.64 R236, [R1+0xbc8] ;  /* 0x000bc80001ec7983 */ /* 0x000f220000300a00 */
[----:B------:R-:W-:Y:S01]  /*154a0*/  IADD3 R230, R231, -0x7e, RZ ;  /* 0xffffff82e7e67810 */ /* 0x000fe20007ffe0ff */
        /* <DEDUP_REMOVED lines=18> */
[----:B------:R-:W2:Y:S04]  /*155d0*/  LDL.LU.64 R22, [R1+0xb28] ;  /* 0x000b280001167983 */ /* 0x000ea80000300a00 */
[----:B------:R-:W2:Y:S01]  /*155e0*/  LDL.LU.64 R212, [R1+0xb20] ;  /* 0x000b200001d47983 */ /* 0x000ea20000300a00 */
[----:B------:R-:W-:-:S03]  /*155f0*/  IMAD.WIDE R102, R2, 0x4, R228 ;  /* 0x0000000402667825 */ /* 0x000fc600078e02e4 */
[----:B------:R-:W2:Y:S04]  /*15600*/  LDL.LU.64 R240, [R1+0xb18] ;  /* 0x000b180001f07983 */ /* 0x000ea80000300a00 */
[----:B------:R-:W-:Y:S01]  /*15610*/  STL.64 [R1+0x2a0], R150 ;  /* 0x0002a09601007387 */ /* 0x000fe20000100a00 */
[----:B------:R-:W-:-:S03]  /*15620*/  IMAD.WIDE R86, R2, 0x4, R196 ;  /* 0x0000000402567825 */ /* 0x000fc600078e02c4 */
        /* <DEDUP_REMOVED lines=24> */
[----:B------:R-:W4:Y:S01]  /*157b0*/  LDL.LU.64 R242, [R1+0xa68] ;  /* 0x000a680001f27983 */ /* 0x000f220000300a00 */
[----:B------:R-:W-:Y:S02]  /*157c0*/  VIADD R230, R232, 0xffffffb9 ;  /* 0xffffffb9e8e67836 */ /* 0x000fe40000000000 */
[----:B------:R-:W4:Y:S01]  /*157d0*/  LDC R232, c[0x0][0x230] ;  /* 0x00008c00ffe87b82 */ /* 0x000f220000000800 */
[----:B------:R-:W-:Y:S01]  /*157e0*/  STL.64 [R1+0x6d8], R134 ;  /* 0x0006d88601007387 */ /* 0x000fe20000100a00 */
[----:B--2---:R-:W-:-:S03]  /*157f0*/  IMAD.WIDE R118, R2, 0x4, R38 ;  /* 0x0000000402767825 */ /* 0x004fc600078e0226 */
[----:B------:R2:W-:Y:S01]  /*15800*/  LDGSTS.E [R3+0x21500], desc[UR58][R70.64], !P2 ;  /* 0x2150000046037fae */ /* 0x0005e2000d12187a */
[----:B---3--:R-:W-:-:S03]  /*15810*/  IMAD.WIDE R102, R2, 0x4, R22 ;  /* 0x0000000402667825 */ /* 0x008fc600078e0216 */
[----:B------:R3:W-:Y:S01]  /*15820*/  LDGSTS.E [R3+0x21600], desc[UR58][R54.64], !P2 ;  /* 0x2160000036037fae */ /* 0x0007e2000d12187a */
[----:B-1----:R-:W-:-:S03]  /*15830*/  IMAD.WIDE R86, R2, 0x4, R212 ;  /* 0x0000000402567825 */ /* 0x002fc600078e02d4 */
[----:B------:R-:W4:Y:S04]  /*15840*/  LDL.LU.64 R22, [R1+0xa60] ;  /* 0x000a600001167983 */ /* 0x000f280000300a00 */
[----:B------:R-:W-:Y:S01]  /*15850*/  STL.64 [R1+0x700], R118 ;  /* 0x0007007601007387 */ /* 0x000fe20000100a00 */
[----:B--2---:R-:W-:-:S03]  /*15860*/  IMAD.WIDE R70, R2, 0x4, R240 ;  /* 0x0000000402467825 */ /* 0x004fc600078e02f0 */
[----:B------:R-:W-:Y:S04]  /*15870*/  STL.64 [R1+0x708], R102 ;  /* 0x0007086601007387 */ /* 0x000fe80000100a00 */
[----:B------:R-:W2:Y:S01]  /*15880*/  LDL.LU.64 R212, [R1+0xa58] ;  /* 0x000a580001d47983 */ /* 0x000ea20000300a00 */
[----:B------:R-:W-:-:S03]  /*15890*/  ISETP.GE.U32.AND P1, PT, R230, 0x7fffff7a, PT ;  /* 0x7fffff7ae600780c */ /* 0x000fc60003f26070 */
[----:B------:R-:W-:Y:S01]  /*158a0*/  STL.64 [R1+0x840], R86 ;  /* 0x0008405601007387 */ /* 0x000fe20000100a00 */
[----:B---3--:R-:W-:-:S03]  /*158b0*/  IMAD.WIDE R54, R2, 0x4, R244 ;  /* 0x0000000402367825 */ /* 0x008fc600078e02f4 */
[----:B------:R-:W3:Y:S04]  /*158c0*/  LDL.LU.64 R240, [R1+0xa50] ;  /* 0x000a500001f07983 */ /* 0x000ee80000300a00 */
[----:B------:R1:W-:Y:S04]  /*158d0*/  STL.64 [R1+0x848], R70 ;  /* 0x0008484601007387 */ /* 0x0003e80000100a00 */
[----:B------:R-:W3:Y:S01]  /*158e0*/  LDL.LU.64 R244, [R1+0xa48] ;  /* 0x000a480001f47983 */ /* 0x000ee20000300a00 */
[----:B------:R-:W-:-:S03]  /*158f0*/  IMAD.WIDE R38, R2, 0x4, R238 ;  /* 0x0000000402267825 */ /* 0x000fc600078e02ee */
[----:B------:R1:W-:Y:S04]  /*15900*/  STL.64 [R1+0x870], R54 ;  /* 0x0008703601007387 */ /* 0x0003e80000100a00 */
[----:B------:R-:W3:Y:S04]  /*15910*/  LDL.LU.64 R238, [R1+0xa40] ;  /* 0x000a400001ee7983 */ /* 0x000ee80000300a00 */
[----:B------:R4:W-:Y:S04]  /*15920*/  LDGSTS.E [R3+0x21700], desc[UR58][R6.64], !P2 ;  /* 0x2170000006037fae */ /* 0x0009e8000d12187a */
[----:B------:R1:W-:Y:S04]  /*15930*/  LDGSTS.E [R3+0x23000], desc[UR58][R134.64], !P1 ;  /* 0x2300000086037fae */ /* 0x0003e8000c92187a */
[----:B------:R1:W-:Y:S04]  /*15940*/  LDGSTS.E [R3+0x23100], desc[UR58][R118.64], !P1 ;  /* 0x2310000076037fae */ /* 0x0003e8000c92187a */
[----:B------:R1:W-:Y:S04]  /*15950*/  LDGSTS.E [R3+0x23200], desc[UR58][R102.64], !P1 ;  /* 0x2320000066037fae */ /* 0x0003e8000c92187a */
[----:B------:R3:W-:Y:S04]  /*15960*/  STL.64 [R1+0x878], R38 ;  /* 0x0008782601007387 */ /* 0x0007e80000100a00 */
[----:B------:R2:W-:Y:S04]  /*15970*/  LDGSTS.E [R3+0x23300], desc[UR58][R86.64], !P1 ;  /* 0x2330000056037fae */ /* 0x0005e8000c92187a */
[----:B------:R-:W-:Y:S01]  /*15980*/  LDGSTS.E [R3+0x23400], desc[UR58][R70.64], !P1 ;  /* 0x2340000046037fae */ /* 0x000fe2000c92187a */
[----:B------:R-:W-:-:S02]  /*15990*/  VIADD R230, R231, 0xffffffb5 ;  /* 0xffffffb5e7e67836 */ /* 0x000fc40000000000 */
[----:B------:R-:W3:Y:S01]  /*159a0*/  LDC R231, c[0x0][0x230] ;  /* 0x00008c00ffe77b82 */ /* 0x000ee20000000800 */
[----:B------:R-:W-:Y:S01]  /*159b0*/  LDGSTS.E [R3+0x23500], desc[UR58][R54.64], !P1 ;  /* 0x2350000036037fae */ /* 0x000fe2000c92187a */
[----:B----4-:R-:W-:Y:S01]  /*159c0*/  IMAD.WIDE R6, R2, 0x4, R236 ;  /* 0x0000000402067825 */ /* 0x010fe200078e02ec */
[----:B------:R-:W-:Y:S02]  /*159d0*/  ISETP.GE.U32.AND P0, PT, R230, 0x7fffff76, PT ;  /* 0x7fffff76e600780c */ /* 0x000fe40003f06070 */
[----:B------:R3:W-:Y:S04]  /*159e0*/  LDGSTS.E [R3+0x23600], desc[UR58][R38.64], !P1 ;  /* 0x2360000026037fae */ /* 0x0007e8000c92187a */
[----:B------:R4:W-:Y:S04]  /*159f0*/  STL.64 [R1+0x890], R6 ;  /* 0x0008900601007387 */ /* 0x0009e80000100a00 */
[----:B-1----:R-:W4:Y:S04]  /*15a00*/  LDL.LU.64 R70, [R1+0x9b8] ;  /* 0x0009b80001467983 */ /* 0x002f280000300a00 */
[----:B------:R-:W4:Y:S01]  /*15a10*/  LDL.LU.64 R236, [R1+0x9b0] ;  /* 0x0009b00001ec7983 */ /* 0x000f220000300a00 */
[----:B------:R-:W-:-:S03]  /*15a20*/  IMAD.WIDE R150, R2, 0x4, R228 ;  /* 0x0000000402967825 */ /* 0x000fc600078e02e4 */
[----:B------:R-:W4:Y:S01]  /*15a30*/  LDL.LU.64 R54, [R1+0x9a8] ;  /* 0x0009a80001367983 */ /* 0x000f220000300a00 */
[----:B------:R-:W-:-:S03]  /*15a40*/  IMAD.WIDE R134, R2, 0x4, R196 ;  /* 0x0000000402867825 */ /* 0x000fc600078e02c4 */
[----:B------:R-:W4:Y:S04]  /*15a50*/  LDL.LU.64 R228, [R1+0x9a0] ;  /* 0x0009a00001e47983 */ /* 0x000f280000300a00 */
[----:B------:R-:W-:Y:S04]  /*15a60*/  STL.64 [R1+0x9c0], R150 ;  /* 0x0009c09601007387 */ /* 0x000fe80000100a00 */
[----:B------:R-:W4:Y:S04]  /*15a70*/  LDL.LU.64 R196, [R1+0x998] ;  /* 0x0009980001c47983 */ /* 0x000f280000300a00 */
[----:B------:R-:W-:Y:S04]  /*15a80*/  STL.64 [R1+0x9c8], R134 ;  /* 0x0009c88601007387 */ /* 0x000fe80000100a00 */
[----:B------:R4:W-:Y:S01]  /*15a90*/  LDGSTS.E [R3+0x23700], desc[UR58][R6.64], !P1 ;  /* 0x2370000006037fae */ /* 0x0009e2000c92187a */
[----:B------:R-:W-:-:S03]  /*15aa0*/  IMAD.WIDE R118, R2, 0x4, R242 ;  /* 0x0000000402767825 */ /* 0x000fc600078e02f2 */
[----:B------:R-:W-:Y:S04]  /*15ab0*/  LDGSTS.E [R3+0x25000], desc[UR58][R150.64], !P0 ;  /* 0x2500000096037fae */ /* 0x000fe8000c12187a */
[----:B------:R-:W4:Y:S04]  /*15ac0*/  LDL.LU.64 R242, [R1+0x990] ;  /* 0x0009900001f27983 */ /* 0x000f280000300a00 */
[----:B------:R-:W-:Y:S04]  /*15ad0*/  STL.64 [R1+0x9f0], R118 ;  /* 0x0009f07601007387 */ /* 0x000fe80000100a00 */
[----:B------:R1:W-:Y:S01]  /*15ae0*/  LDGSTS.E [R3+0x25100], desc[UR58][R134.64], !P0 ;  /* 0x2510000086037fae */ /* 0x0003e2000c12187a */
[----:B------:R-:W-:-:S03]  /*15af0*/  IMAD.WIDE R102, R2, 0x4, R22 ;  /* 0x0000000402667825 */ /* 0x000fc600078e0216 */
[----:B------:R1:W-:Y:S04]  /*15b00*/  LDGSTS.E [R3+0x25200], desc[UR58][R118.64], !P0 ;  /* 0x2520000076037fae */ /* 0x0003e8000c12187a */
[----:B------:R1:W-:Y:S01]  /*15b10*/  LDGSTS.E [R3+0x25300], desc[UR58][R102.64], !P0 ;  /* 0x2530000066037fae */ /* 0x0003e2000c12187a */
[----:B--2---:R-:W-:-:S05]  /*15b20*/  IMAD.WIDE R86, R2, 0x4, R212 ;  /* 0x0000000402567825 */ /* 0x004fca00078e02d4 */
[----:B------:R2:W-:Y:S01]  /*15b30*/  LDGSTS.E [R3+0x25400], desc[UR58][R86.64], !P0 ;  /* 0x2540000056037fae */ /* 0x0005e2000c12187a */
[----:B---3--:R-:W-:-:S03]  /*15b40*/  IMAD.WIDE R38, R2, 0x4, R240 ;  /* 0x0000000402267825 */ /* 0x008fc600078e02f0 */
[----:B------:R-:W3:Y:S04]  /*15b50*/  LDL.LU.64 R240, [R1+0x988] ;  /* 0x0009880001f07983 */ /* 0x000ee80000300a00 */
[----:B------:R-:W-:Y:S01]  /*15b60*/  STL.64 [R1+0x9f8], R102 ;  /* 0x0009f86601007387 */ /* 0x000fe20000100a00 */
[----:B------:R-:W-:-:S03]  /*15b70*/  IMAD.WIDE R22, R2, 0x4, R244 ;  /* 0x0000000402167825 */ /* 0x000fc600078e02f4 */
[----:B------:R-:W-:Y:S04]  /*15b80*/  STL.64 [R1+0xa20], R86 ;  /* 0x000a205601007387 */ /* 0x000fe80000100a00 */
[----:B------:R1:W-:Y:S01]  /*15b90*/  STL.64 [R1+0xa30], R38 ;  /* 0x000a302601007387 */ /* 0x0003e20000100a00 */
[----:B----4-:R-:W-:-:S03]  /*15ba0*/  IMAD.WIDE R6, R2, 0x4, R238 ;  /* 0x0000000402067825 */ /* 0x010fc600078e02ee */
[----:B------:R-:W4:Y:S04]  /*15bb0*/  LDL.LU.64 R238, [R1+0x980] ;  /* 0x0009800001ee7983 */ /* 0x000f280000300a00 */
[----:B------:R2:W-:Y:S04]  /*15bc0*/  STL.64 [R1+0xa48], R22 ;  /* 0x000a481601007387 */ /* 0x0005e80000100a00 */
[----:B------:R4:W-:Y:S04]  /*15bd0*/  STL.64 [R1+0xa50], R6 ;  /* 0x000a500601007387 */ /* 0x0009e80000100a00 */
[----:B------:R-:W3:Y:S04]  /*15be0*/  LDL.LU.64 R244, [R1+0x8f8] ;  /* 0x0008f80001f47983 */ /* 0x000ee80000300a00 */
[----:B------:R-:W-:Y:S04]  /*15bf0*/  LDGSTS.E [R3+0x25500], desc[UR58][R38.64], !P0 ;  /* 0x2550000026037fae */ /* 0x000fe8000c12187a */
[----:B------:R-:W-:Y:S01]  /*15c00*/  LDGSTS.E [R3+0x25600], desc[UR58][R22.64], !P0 ;  /* 0x2560000016037fae */ /* 0x000fe2000c12187a */
[----:B------:R-:W-:-:S02]  /*15c10*/  VIADD R230, R233, 0xffffffb1 ;  /* 0xffffffb1e9e67836 */ /* 0x000fc40000000000 */
[----:B------:R-:W3:Y:S01]  /*15c20*/  LDC R233, c[0x0][0x230] ;  /* 0x00008c00ffe97b82 */ /* 0x000ee20000000800 */
[----:B------:R4:W-:Y:S04]  /*15c30*/  LDGSTS.E [R3+0x25700], desc[UR58][R6.64], !P0 ;  /* 0x2570000006037fae */ /* 0x0009e8000c12187a */
[----:B-1----:R-:W3:Y:S04]  /*15c40*/  LDL.LU.64 R38, [R1+0x8f0] ;  /* 0x0008f00001267983 */ /* 0x002ee80000300a00 */
[----:B--2---:R-:W2:Y:S04]  /*15c50*/  LDL.LU.64 R22, [R1+0x8e8] ;  /* 0x0008e80001167983 */ /* 0x004ea80000300a00 */
[----:B------:R-:W2:Y:S01]  /*15c60*/  LDL.LU.64 R212, [R1+0x8e0] ;  /* 0x0008e00001d47983 */ /* 0x000ea20000300a00 */
[----:B------:R-:W-:-:S03]  /*15c70*/  IMAD.WIDE R134, R2, 0x4, R236 ;  /* 0x0000000402867825 */ /* 0x000fc600078e02ec */
[----:B------:R-:W2:Y:S01]  /*15c80*/  LDL.LU.64 R236, [R1+0x8d8] ;  /* 0x0008d80001ec7983 */ /* 0x000ea20000300a00 */
[----:B------:R-:W-:Y:S01]  /*15c90*/  IMAD.WIDE R150, R2, 0x4, R70 ;  /* 0x0000000402967825 */ /* 0x000fe200078e0246 */
[----:B------:R-:W-:-:S03]  /*15ca0*/  ISETP.GE.U32.AND P6, PT, R230, 0x7fffff72, PT ;  /* 0x7fffff72e600780c */ /* 0x000fc60003fc6070 */
[C---:B------:R-:W-:Y:S01]  /*15cb0*/  IMAD.WIDE R118, R2.reuse, 0x4, R54 ;  /* 0x0000000402767825 */ /* 0x040fe200078e0236 */
[----:B------:R1:W-:Y:S03]  /*15cc0*/  STL.64 [R1+0xa70], R150 ;  /* 0x000a709601007387 */ /* 0x0003e60000100a00 */
[C---:B------:R-:W-:Y:S01]  /*15cd0*/  IMAD.WIDE R102, R2.reuse, 0x4, R228 ;  /* 0x0000000402667825 */ /* 0x040fe200078e02e4 */
[----:B------:R1:W-:Y:S03]  /*15ce0*/  STL.64 [R1+0xa90], R134 ;  /* 0x000a908601007387 */ /* 0x0003e60000100a00 */
[C---:B------:R-:W-:Y:S01]  /*15cf0*/  IMAD.WIDE R86, R2.reuse, 0x4, R196 ;  /* 0x0000000402567825 */ /* 0x040fe200078e02c4 */
[----:B------:R2:W-:Y:S04]  /*15d00*/  STL.64 [R1+0xaa0], R118 ;  /* 0x000aa07601007387 */ /* 0x0005e80000100a00 */
[----:B------:R1:W-:Y:S04]  /*15d10*/  LDGSTS.E [R3+0x27000], desc[UR58][R150.64], !P6 ;  /* 0x2700000096037fae */ /* 0x0003e8000f12187a */
[----:B------:R1:W-:Y:S04]  /*15d20*/  LDGSTS.E [R3+0x27100], desc[UR58][R134.64], !P6 ;  /* 0x2710000086037fae */ /* 0x0003e8000f12187a */
[----:B------:R2:W-:Y:S01]  /*15d30*/  LDGSTS.E [R3+0x27200], desc[UR58][R118.64], !P6 ;  /* 0x2720000076037fae */ /* 0x0005e2000f12187a */
[----:B------:R-:W-:-:S03]  /*15d40*/  IMAD.WIDE R70, R2, 0x4, R242 ;  /* 0x0000000402467825 */ /* 0x000fc600078e02f2 */
[----:B------:R2:W-:Y:S04]  /*15d50*/  LDGSTS.E [R3+0x27300], desc[UR58][R102.64], !P6 ;  /* 0x2730000066037fae */ /* 0x0005e8000f12187a */
[----:B------:R-:W2:Y:S04]  /*15d60*/  LDL.LU.64 R242, [R1+0x8d0] ;  /* 0x0008d00001f27983 */ /* 0x000ea80000300a00 */
[----:B------:R2:W-:Y:S04]  /*15d70*/  STL.64 [R1+0xab0], R102 ;  /* 0x000ab06601007387 */ /* 0x0005e80000100a00 */
[----:B------:R2:W-:Y:S04]  /*15d80*/  STL.64 [R1+0xaf0], R86 ;  /* 0x000af05601007387 */ /* 0x0005e80000100a00 */
[----:B------:R2:W-:Y:S01]  /*15d90*/  LDGSTS.E [R3+0x27400], desc[UR58][R86.64], !P6 ;  /* 0x2740000056037fae */ /* 0x0005e2000f12187a */
[----:B----4-:R-:W-:-:S03]  /*15da0*/  IMAD.WIDE R6, R2, 0x4, R238 ;  /* 0x0000000402067825 */ /* 0x010fc600078e02ee */
[----:B------:R4:W-:Y:S01]  /*15db0*/  LDGSTS.E [R3+0x27500], desc[UR58][R70.64], !P6 ;  /* 0x2750000046037fae */ /* 0x0009e2000f12187a */
[----:B---3--:R-:W-:-:S03]  /*15dc0*/  IMAD.WIDE R54, R2, 0x4, R240 ;  /* 0x0000000402367825 */ /* 0x008fc600078e02f0 */
[----:B------:R-:W3:Y:S04]  /*15dd0*/  LDL.LU.64 R240, [R1+0x8c8] ;  /* 0x0008c80001f07983 */ /* 0x000ee80000300a00 */
[----:B------:R4:W-:Y:S04]  /*15de0*/  STL.64 [R1+0xb08], R70 ;  /* 0x000b084601007387 */ /* 0x0009e80000100a00 */
[----:B------:R-:W3:Y:S01]  /*15df0*/  LDL.LU.64 R238, [R1+0x8c0] ;  /* 0x0008c00001ee7983 */ /* 0x000ee20000300a00 */
[----:B-1----:R-:W-:-:S03]  /*15e00*/  IMAD.WIDE R150, R2, 0x4, R244 ;  /* 0x0000000402967825 */ /* 0x002fc600078e02f4 */
[----:B------:R3:W-:Y:S04]  /*15e10*/  STL.64 [R1+0xb28], R54 ;  /* 0x000b283601007387 */ /* 0x0007e80000100a00 */
[----:B------:R1:W-:Y:S04]  /*15e20*/  STL.64 [R1+0xb38], R6 ;  /* 0x000b380601007387 */ /* 0x0003e80000100a00 */
[----:B------:R-:W3:Y:S01]  /*15e30*/  LDL.LU.64 R228, [R1+0x838] ;  /* 0x0008380001e47983 */ /* 0x000ee20000300a00 */
[----:B------:R-:W-:-:S03]  /*15e40*/  IMAD.WIDE R134, R2, 0x4, R38 ;  /* 0x0000000402867825 */ /* 0x000fc600078e0226 */
[----:B------:R-:W3:Y:S01]  /*15e50*/  LDL.LU.64 R196, [R1+0x830] ;  /* 0x0008300001c47983 */ /* 0x000ee20000300a00 */
[----:B--2---:R-:W-:-:S03]  /*15e60*/  IMAD.WIDE R118, R2, 0x4, R22 ;  /* 0x0000000402767825 */ /* 0x004fc600078e0216 */
[----:B------:R-:W2:Y:S01]  /*15e70*/  LDL.LU.64 R244, [R1+0x828] ;  /* 0x0008280001f47983 */ /* 0x000ea20000300a00 */
[----:B------:R-:W-:-:S03]  /*15e80*/  IMAD.WIDE R102, R2, 0x4, R212 ;  /* 0x0000000402667825 */ /* 0x000fc600078e02d4 */
[----:B------:R-:W-:Y:S04]  /*15e90*/  STL.64 [R1+0xb60], R150 ;  /* 0x000b609601007387 */ /* 0x000fe80000100a00 */
[----:B------:R-:W2:Y:S04]  /*15ea0*/  LDL.LU.64 R38, [R1+0x820] ;  /* 0x0008200001267983 */ /* 0x000ea80000300a00 */
[----:B------:R1:W-:Y:S04]  /*15eb0*/  STL.64 [R1+0xb78], R134 ;  /* 0x000b788601007387 */ /* 0x0003e80000100a00 */
[----:B------:R1:W-:Y:S04]  /*15ec0*/  STL.64 [R1+0xb90], R118 ;  /* 0x000b907601007387 */ /* 0x0003e80000100a00 */
[----:B------:R-:W2:Y:S04]  /*15ed0*/  LDL.LU.64 R22, [R1+0x818] ;  /* 0x0008180001167983 */ /* 0x000ea80000300a00 */
[----:B------:R2:W-:Y:S01]  /*15ee0*/  STL.64 [R1+0xba8], R102 ;  /* 0x000ba86601007387 */ /* 0x0005e20000100a00 */
[----:B------:R-:W-:-:S02]  /*15ef0*/  VIADD R230, R232, 0xffffffad ;  /* 0xffffffade8e67836 */ /* 0x000fc40000000000 */
[----:B------:R-:W2:Y:S01]  /*15f00*/  LDC R232, c[0x0][0x230] ;  /* 0x00008c00ffe87b82 */ /* 0x000ea20000000800 */
[----:B------:R3:W-:Y:S01]  /*15f10*/  LDGSTS.E [R3+0x27600], desc[UR58][R54.64], !P6 ;  /* 0x2760000036037fae */ /* 0x0007e2000f12187a */
[----:B------:R-:W-:Y:S01]  /*15f20*/  IMAD.WIDE R86, R2, 0x4, R236 ;  /* 0x0000000402567825 */ /* 0x000fe200078e02ec */
[----:B------:R-:W-:Y:S02]  /*15f30*/  ISETP.GE.U32.AND P4, PT, R230, 0x7fffff6e, PT ;  /* 0x7fffff6ee600780c */ /* 0x000fe40003f86070 */
[----:B------:R-:W2:Y:S04]  /*15f40*/  LDL.LU.64 R236, [R1+0x810] ;  /* 0x0008100001ec7983 */ /* 0x000ea80000300a00 */
[----:B------:R-:W-:Y:S04]  /*15f50*/  STL.64 [R1+0xbc8], R86 ;  /* 0x000bc85601007387 */ /* 0x000fe80000100a00 */
[----:B------:R1:W-:Y:S04]  /*15f60*/  LDGSTS.E [R3+0x27700], desc[UR58][R6.64], !P6 ;  /* 0x2770000006037fae */ /* 0x0003e8000f12187a */
[----:B------:R-:W-:Y:S04]  /*15f70*/  LDGSTS.E [R3+0x29000], desc[UR58][R150.64], !P4 ;  /* 0x2900000096037fae */ /* 0x000fe8000e12187a */
[----:B------:R1:W-:Y:S04]  /*15f80*/  LDGSTS.E [R3+0x29100], desc[UR58][R134.64], !P4 ;  /* 0x2910000086037fae */ /* 0x0003e8000e12187a */
[----:B------:R1:W-:Y:S04]  /*15f90*/  LDGSTS.E [R3+0x29200], desc[UR58][R118.64], !P4 ;  /* 0x2920000076037fae */ /* 0x0003e8000e12187a */
[----:B------:R2:W-:Y:S04]  /*15fa0*/  LDGSTS.E [R3+0x29300], desc[UR58][R102.64], !P4 ;  /* 0x2930000066037fae */ /* 0x0005e8000e12187a */
[----:B------:R2:W-:Y:S01]  /*15fb0*/  LDGSTS.E [R3+0x29400], desc[UR58][R86.64], !P4 ;  /* 0x2940000056037fae */ /* 0x0005e2000e12187a */
[----:B----4-:R-:W-:-:S03]  /*15fc0*/  IMAD.WIDE R70, R2, 0x4, R242 ;  /* 0x0000000402467825 */ /* 0x010fc600078e02f2 */
[----:B------:R-:W4:Y:S04]  /*15fd0*/  LDL.LU.64 R242, [R1+0x808] ;  /* 0x0008080001f27983 */ /* 0x000f280000300a00 */
[----:B------:R-:W-:Y:S04]  /*15fe0*/  STL.64 [R1+0xbd0], R70 ;  /* 0x000bd04601007387 */ /* 0x000fe80000100a00 */
[----:B------:R2:W-:Y:S01]  /*15ff0*/  LDGSTS.E [R3+0x29500], desc[UR58][R70.64], !P4 ;  /* 0x2950000046037fae */ /* 0x0005e2000e12187a */
[----:B---3--:R-:W-:-:S03]  /*16000*/  IMAD.WIDE R54, R2, 0x4, R240 ;  /* 0x0000000402367825 */ /* 0x008fc600078e02f0 */
[----:B------:R-:W3:Y:S01]  /*16010*/  LDL.LU.64 R240, [R1+0x800] ;  /* 0x0008000001f07983 */ /* 0x000ee20000300a00 */
[----:B-1----:R-:W-:-:S03]  /*16020*/  IMAD.WIDE R6, R2, 0x4, R238 ;  /* 0x0000000402067825 */ /* 0x002fc600078e02ee */
[----:B------:R1:W-:Y:S04]  /*16030*/  STL.64 [R1+0xbe0], R54 ;  /* 0x000be03601007387 */ /* 0x0003e80000100a00 */
[----:B------:R3:W-:Y:S04]  /*16040*/  STL.64 [R1+0xbf0], R6 ;  /* 0x000bf00601007387 */ /* 0x0007e80000100a00 */
[----:B------:R-:W3:Y:S01]  /*16050*/  LDL.LU.64 R212, [R1+0x778] ;  /* 0x0007780001d47983 */ /* 0x000ee20000300a00 */
[----:B------:R-:W-:-:S03]  /*16060*/  IMAD.WIDE R134, R2, 0x4, R228 ;  /* 0x0000000402867825 */ /* 0x000fc600078e02e4 */
[----:B------:R-:W-:Y:S01]  /*16070*/  LDGSTS.E [R3+0x29600], desc[UR58][R54.64], !P4 ;  /* 0x2960000036037fae */ /* 0x000fe2000e12187a */
[----:B------:R-:W-:-:S03]  /*16080*/  IMAD.WIDE R118, R2, 0x4, R196 ;  /* 0x0000000402767825 */ /* 0x000fc600078e02c4 */
[----:B------:R-:W3:Y:S01]  /*16090*/  LDL.LU.64 R238, [R1+0x770] ;  /* 0x0007700001ee7983 */ /* 0x000ee20000300a00 */
[----:B--2---:R-:W-:-:S03]  /*160a0*/  IMAD.WIDE R102, R2, 0x4, R244 ;  /* 0x0000000402667825 */ /* 0x004fc600078e02f4 */
[----:B------:R3:W-:Y:S04]  /*160b0*/  LDGSTS.E [R3+0x29700], desc[UR58][R6.64], !P4 ;  /* 0x2970000006037fae */ /* 0x0007e8000e12187a */
[----:B-1----:R-:W2:Y:S04]  /*160c0*/  LDL.LU.64 R54, [R1+0x768] ;  /* 0x0007680001367983 */ /* 0x002ea80000300a00 */
[----:B------:R-:W2:Y:S04]  /*160d0*/  LDL.LU.64 R228, [R1+0x760] ;  /* 0x0007600001e47983 */ /* 0x000ea80000300a00 */
[----:B------:R-:W-:Y:S04]  /*160e0*/  STL.64 [R1+0xc00], R134 ;  /* 0x000c008601007387 */ /* 0x000fe80000100a00 */
[----:B------:R-:W-:Y:S01]  /*160f0*/  STL.64 [R1+0x1250], R118 ;  /* 0x0012507601007387 */ /* 0x000fe20000100a00 */
[----:B------:R-:W-:-:S03]  /*16100*/  IMAD.WIDE R86, R2, 0x4, R38 ;  /* 0x0000000402567825 */ /* 0x000fc600078e0226 */
[----:B------:R-:W2:Y:S04]  /*16110*/  LDL.LU.64 R196, [R1+0x758] ;  /* 0x0007580001c47983 */ /* 0x000ea80000300a00 */
[----:B------:R-:W2:Y:S04]  /*16120*/  LDL.LU.64 R244, [R1+0x750] ;  /* 0x0007500001f47983 */ /* 0x000ea80000300a00 */
[----:B------:R-:W-:Y:S01]  /*16130*/  STL.64 [R1+0x1270], R102 ;  /* 0x0012706601007387 */ /* 0x000fe20000100a00 */
[----:B------:R-:W-:-:S03]  /*16140*/  IMAD.WIDE R38, R2, 0x4, R236 ;  /* 0x0000000402267825 */ /* 0x000fc600078e02ec */
[----:B------:R-:W2:Y:S01]  /*16150*/  LDL.LU.64 R236, [R1+0x748] ;  /* 0x0007480001ec7983 */ /* 0x000ea20000300a00 */
[----:B------:R-:W-:Y:S02]  /*16160*/  VIADD R230, R231, 0xffffffa9 ;  /* 0xffffffa9e7e67836 */ /* 0x000fe40000000000 */
[----:B------:R-:W-:Y:S01]  /*16170*/  IMAD.WIDE R70, R2, 0x4, R22 ;  /* 0x0000000402467825 */ /* 0x000fe200078e0216 */
[----:B------:R-:W-:Y:S01]  /*16180*/  STL.64 [R1+0x1290], R86 ;  /* 0x0012905601007387 */ /* 0x000fe20000100a00 */
[----:B------:R-:W1:Y:S01]  /*16190*/  LDC R231, c[0x0][0x230] ;  /* 0x00008c00ffe77b82 */ /* 0x000e620000000800 */
[----:B------:R-:W-:Y:S02]  /*161a0*/  ISETP.GE.U32.AND P3, PT, R230, 0x7fffff6a, PT ;  /* 0x7fffff6ae600780c */ /* 0x000fe40003f66070 */
[----:B------:R-:W-:Y:S04]  /*161b0*/  STL.64 [R1+0x12b0], R70 ;  /* 0x0012b04601007387 */ /* 0x000fe80000100a00 */
[----:B------:R3:W-:Y:S07]  /*161c0*/  STL.64 [R1+0x12f0], R38 ;  /* 0x0012f02601007387 */ /* 0x0007ee0000100a00 */
[----:B------:R1:W-:Y:S04]  /*161d0*/  LDGSTS.E [R3+0x2b000], desc[UR58][R134.64], !P3 ;  /* 0x2b00000086037fae */ /* 0x0003e8000d92187a */
[----:B------:R2:W-:Y:S04]  /*161e0*/  LDGSTS.E [R3+0x2b100], desc[UR58][R118.64], !P3 ;  /* 0x2b10000076037fae */ /* 0x0005e8000d92187a */
[----:B------:R2:W-:Y:S04]  /*161f0*/  LDGSTS.E [R3+0x2b200], desc[UR58][R102.64], !P3 ;  /* 0x2b20000066037fae */ /* 0x0005e8000d92187a */
[----:B------:R2:W-:Y:S01]  /*16200*/  LDGSTS.E [R3+0x2b300], desc[UR58][R86.64], !P3 ;  /* 0x2b30000056037fae */ /* 0x0005e2000d92187a */
[----:B----4-:R-:W-:-:S03]  /*16210*/  IMAD.WIDE R22, R2, 0x4, R242 ;  /* 0x0000000402167825 */ /* 0x010fc600078e02f2 */
[----:B------:R-:W4:Y:S04]  /*16220*/  LDL.LU.64 R242, [R1+0x740] ;  /* 0x0007400001f27983 */ /* 0x000f280000300a00 */
[----:B------:R1:W-:Y:S04]  /*16230*/  STL.64 [R1+0x1310], R22 ;  /* 0x0013101601007387 */ /* 0x0003e80000100a00 */
[----:B------:R2:W-:Y:S04]  /*16240*/  LDGSTS.E [R3+0x2b400], desc[UR58][R70.64], !P3 ;  /* 0x2b40000046037fae */ /* 0x0005e8000d92187a */
[----:B------:R-:W-:Y:S04]  /*16250*/  LDGSTS.E [R3+0x2b500], desc[UR58][R38.64], !P3 ;  /* 0x2b50000026037fae */ /* 0x000fe8000d92187a */
[----:B------:R-:W-:Y:S01]  /*16260*/  LDGSTS.E [R3+0x2b600], desc[UR58][R22.64], !P3 ;  /* 0x2b60000016037fae */ /* 0x000fe2000d92187a */
[----:B---3--:R-:W-:-:S05]  /*16270*/  IMAD.WIDE R6, R2, 0x4, R240 ;  /* 0x0000000402067825 */ /* 0x008fca00078e02f0 */
[----:B------:R4:W-:Y:S04]  /*16280*/  STL.64 [R1+0x1330], R6 ;  /* 0x0013300601007387 */ /* 0x0009e80000100a00 */
[----:B------:R-:W3:Y:S04]  /*16290*/  LDL.LU.64 R38, [R1+0x6b8] ;  /* 0x0006b80001267983 */ /* 0x000ee80000300a00 */
[----:B-1----:R-:W3:Y:S01]  /*162a0*/  LDL.LU.64 R22, [R1+0x6b0] ;  /* 0x0006b00001167983 */ /* 0x002ee20000300a00 */
[----:B------:R-:W-:-:S03]  /*162b0*/  IMAD.WIDE R150, R2, 0x4, R212 ;  /* 0x0000000402967825 */ /* 0x000fc600078e02d4 */
[----:B------:R-:W3:Y:S04]  /*162c0*/  LDL.LU.64 R240, [R1+0x6a8] ;  /* 0x0006a80001f07983 */ /* 0x000ee80000300a00 */
[----:B------:R-:W3:Y:S01]  /*162d0*/  LDL.LU.64 R212, [R1+0x6a0] ;  /* 0x0006a00001d47983 */ /* 0x000ee20000300a00 */
[----:B------:R-:W-:-:S03]  /*162e0*/  IMAD.WIDE R134, R2, 0x4, R238 ;  /* 0x0000000402867825 */ /* 0x000fc600078e02ee */
[----:B------:R-:W3:Y:S01]  /*162f0*/  LDL.LU.64 R238, [R1+0x698] ;  /* 0x0006980001ee7983 */ /* 0x000ee20000300a00 */
[----:B--2---:R-:W-:-:S03]  /*16300*/  IMAD.WIDE R118, R2, 0x4, R54 ;  /* 0x0000000402767825 */ /* 0x004fc600078e0236 */
[----:B------:R-:W-:Y:S01]  /*16310*/  STL.64 [R1+0x1350], R150 ;  /* 0x0013509601007387 */ /* 0x000fe20000100a00 */
[----:B------:R-:W-:-:S03]  /*16320*/  IMAD.WIDE R102, R2, 0x4, R228 ;  /* 0x0000000402667825 */ /* 0x000fc600078e02e4 */
[----:B------:R-:W-:Y:S04]  /*16330*/  STL.64 [R1+0x1370], R134 ;  /* 0x0013708601007387 */ /* 0x000fe80000100a00 */
[----:B------:R-:W-:Y:S01]  /*16340*/  STL.64 [R1+0x1390], R118 ;  /* 0x0013907601007387 */ /* 0x000fe20000100a00 */
[----:B------:R-:W-:Y:S02]  /*16350*/  VIADD R230, R233, 0xffffffa5 ;  /* 0xffffffa5e9e67836 */ /* 0x000fe40000000000 */
[----:B------:R-:W1:Y:S01]  /*16360*/  LDC R233, c[0x0][0x230] ;  /* 0x00008c00ffe97b82 */ /* 0x000e620000000800 */
[----:B------:R4:W-:Y:S01]  /*16370*/  LDGSTS.E [R3+0x2b700], desc[UR58][R6.64], !P3 ;  /* 0x2b70000006037fae */ /* 0x0009e2000d92187a */
[----:B------:R-:W-:-:S03]  /*16380*/  IMAD.WIDE R86, R2, 0x4, R196 ;  /* 0x0000000402567825 */ /* 0x000fc600078e02c4 */
[----:B------:R-:W2:Y:S04]  /*16390*/  LDL.LU.64 R196, [R1+0x690] ;  /* 0x0006900001c47983 */ /* 0x000ea80000300a00 */
[----:B------:R-:W-:Y:S04]  /*163a0*/  STL.64 [R1+0x13b0], R102 ;  /* 0x0013b06601007387 */ /* 0x000fe80000100a00 */
[----:B------:R-:W-:Y:S01]  /*163b0*/  STL.64 [R1+0x13d0], R86 ;  /* 0x0013d05601007387 */ /* 0x000fe20000100a00 */
[----:B------:R-:W-:-:S03]  /*163c0*/  IMAD.WIDE R54, R2, 0x4, R236 ;  /* 0x0000000402367825 */ /* 0x000fc600078e02ec */
[----:B------:R-:W2:Y:S01]  /*163d0*/  LDL.LU.64 R236, [R1+0x688] ;  /* 0x0006880001ec7983 */ /* 0x000ea20000300a00 */
[----:B------:R-:W-:Y:S01]  /*163e0*/  ISETP.GE.U32.AND P2, PT, R230, 0x7fffff66, PT ;  /* 0x7fffff66e600780c */ /* 0x000fe20003f46070 */
[----:B------:R-:W-:-:S05]  /*163f0*/  IMAD.WIDE R70, R2, 0x4, R244 ;  /* 0x0000000402467825 */ /* 0x000fca00078e02f4 */
[----:B------:R-:W-:Y:S04]  /*16400*/  STL.64 [R1+0x13f0], R70 ;  /* 0x0013f04601007387 */ /* 0x000fe80000100a00 */
[----:B------:R-:W2:Y:S04]  /*16410*/  LDL.LU.64 R244, [R1+0x680] ;  /* 0x0006800001f47983 */ /* 0x000ea80000300a00 */
[----:B------:R-:W-:Y:S04]  /*16420*/  LDGSTS.E [R3+0x2d000], desc[UR58][R150.64], !P2 ;  /* 0x2d00000096037fae */ /* 0x000fe8000d12187a */
[----:B------:R3:W-:Y:S04]  /*16430*/  LDGSTS.E [R3+0x2d100], desc[UR58][R134.64], !P2 ;  /* 0x2d10000086037fae */ /* 0x0007e8000d12187a */
[----:B------:R1:W-:Y:S04]  /*16440*/  LDGSTS.E [R3+0x2d200], desc[UR58][R118.64], !P2 ;  /* 0x2d20000076037fae */ /* 0x0003e8000d12187a */
[----:B------:R1:W-:Y:S04]  /*16450*/  LDGSTS.E [R3+0x2d300], desc[UR58][R102.64], !P2 ;  /* 0x2d30000066037fae */ /* 0x0003e8000d12187a */
[----:B------:R1:W-:Y:S01]  /*16460*/  LDGSTS.E [R3+0x2d400], desc[UR58][R86.64], !P2 ;  /* 0x2d40000056037fae */ /* 0x0003e2000d12187a */
[----:B----4-:R-:W-:-:S03]  /*16470*/  IMAD.WIDE R6, R2, 0x4, R242 ;  /* 0x0000000402067825 */ /* 0x010fc600078e02f2 */
[----:B------:R4:W-:Y:S04]  /*16480*/  STL.64 [R1+0x1410], R54 ;  /* 0x0014103601007387 */ /* 0x0009e80000100a00 */
[----:B------:R1:W-:Y:S04]  /*16490*/  LDGSTS.E [R3+0x2d500], desc[UR58][R70.64], !P2 ;  /* 0x2d50000046037fae */ /* 0x0003e8000d12187a */
[----:B------:R2:W-:Y:S04]  /*164a0*/  STL.64 [R1+0x1430], R6 ;  /* 0x0014300601007387 */ /* 0x0005e80000100a00 */
[----:B------:R-:W-:Y:S01]  /*164b0*/  LDGSTS.E [R3+0x2d600], desc[UR58][R54.64], !P2 ;  /* 0x2d60000036037fae */ /* 0x000fe2000d12187a */
[----:B------:R-:W-:-:S02]  /*164c0*/  IADD3 R230, R232, -0x5f, RZ ;  /* 0xffffffa1e8e67810 */ /* 0x000fc40007ffe0ff */
[----:B------:R-:W2:Y:S01]  /*164d0*/  LDC R232, c[0x0][0x230] ;  /* 0x00008c00ffe87b82 */ /* 0x000ea20000000800 */
[----:B------:R2:W-:Y:S04]  /*164e0*/  LDGSTS.E [R3+0x2d700], desc[UR58][R6.64], !P2 ;  /* 0x2d70000006037fae */ /* 0x0005e8000d12187a */
[----:B----4-:R-:W4:Y:S04]  /*164f0*/  LDL.LU.64 R54, [R1+0x5f8] ;  /* 0x0005f80001367983 */ /* 0x010f280000300a00 */
[----:B------:R-:W4:Y:S04]  /*16500*/  LDL.LU.64 R228, [R1+0x5f0] ;  /* 0x0005f00001e47983 */ /* 0x000f280000300a00 */
[----:B------:R-:W4:Y:S01]  /*16510*/  LDL.LU.64 R242, [R1+0x5e8] ;  /* 0x0005e80001f27983 */ /* 0x000f220000300a00 */
[----:B---3--:R-:W-:-:S04]  /*16520*/  IMAD.WIDE R134, R2, 0x4, R38 ;  /* 0x0000000402867825 */ /* 0x008fc800078e0226 */
[----:B-1----:R-:W-:-:S04]  /*16530*/  IMAD.WIDE R118, R2, 0x4, R22 ;  /* 0x0000000402767825 */ /* 0x002fc800078e0216 */
[C---:B------:R-:W-:Y:S02]  /*16540*/  IMAD.WIDE R102, R2.reuse, 0x4, R240 ;  /* 0x0000000402667825 */ /* 0x040fe400078e02f0 */
[----:B------:R-:W3:Y:S02]  /*16550*/  LDL.LU.64 R240, [R1+0x5e0] ;  /* 0x0005e00001f07983 */ /* 0x000ee40000300a00 */
[C---:B------:R-:W-:Y:S02]  /*16560*/  IMAD.WIDE R86, R2.reuse, 0x4, R212 ;  /* 0x0000000402567825 */ /* 0x040fe400078e02d4 */
[----:B------:R-:W-:Y:S02]  /*16570*/  STL.64 [R1+0x1458], R134 ;  /* 0x0014588601007387 */ /* 0x000fe40000100a00 */
[C---:B------:R-:W-:Y:S02]  /*16580*/  IMAD.WIDE R70, R2.reuse, 0x4, R238 ;  /* 0x0000000402467825 */ /* 0x040fe400078e02ee */
[----:B------:R-:W-:Y:S04]  /*16590*/  STL.64 [R1+0x1478], R118 ;  /* 0x0014787601007387 */ /* 0x000fe80000100a00 */
[----:B------:R-:W-:Y:S04]  /*165a0*/  STL.64 [R1+0x1498], R102 ;  /* 0x0014986601007387 */ /* 0x000fe80000100a00 */
[----:B------:R-:W3:Y:S04]  /*165b0*/  LDL.LU.64 R212, [R1+0x5d8] ;  /* 0x0005d80001d47983 */ /* 0x000ee80000300a00 */
[----:B------:R-:W3:Y:S04]  /*165c0*/  LDL.LU.64 R238, [R1+0x5d0] ;  /* 0x0005d00001ee7983 */ /* 0x000ee80000300a00 */
[----:B------:R-:W-:Y:S01]  /*165d0*/  STL.64 [R1+0x14b8], R86 ;  /* 0x0014b85601007387 */ /* 0x000fe20000100a00 */
[----:B--2---:R-:W-:-:S03]  /*165e0*/  IMAD.WIDE R38, R2, 0x4, R196 ;  /* 0x0000000402267825 */ /* 0x004fc600078e02c4 */
[----:B------:R-:W-:Y:S01]  /*165f0*/  STL.64 [R1+0x14d8], R70 ;  /* 0x0014d84601007387 */ /* 0x000fe20000100a00 */
[----:B------:R-:W-:-:S03]  /*16600*/  IMAD.WIDE R22, R2, 0x4, R236 ;  /* 0x0000000402167825 */ /* 0x000fc600078e02ec */
[----:B------:R-:W2:Y:S04]  /*16610*/  LDL.LU.64 R236, [R1+0x5c8] ;  /* 0x0005c80001ec7983 */ /* 0x000ea80000300a00 */
[----:B------:R1:W-:Y:S04]  /*16620*/  STL.64 [R1+0x14f8], R38 ;  /* 0x0014f82601007387 */ /* 0x0003e80000100a00 */
[----:B------:R1:W-:Y:S04]  /*16630*/  STL.64 [R1+0x1518], R22 ;  /* 0x0015181601007387 */ /* 0x0003e80000100a00 */
[----:B------:R-:W2:Y:S01]  /*16640*/  LDL.LU.64 R196, [R1+0x5c0] ;  /* 0x0005c00001c47983 */ /* 0x000ea20000300a00 */
[----:B------:R-:W-:Y:S01]  /*16650*/  ISETP.GE.U32.AND P1, PT, R230, 0x7fffff62, PT ;  /* 0x7fffff62e600780c */ /* 0x000fe20003f26070 */
[----:B------:R-:W-:-:S02]  /*16660*/  VIADD R230, R231, 0xffffff9d ;  /* 0xffffff9de7e67836 */ /* 0x000fc40000000000 */
[----:B------:R-:W-:Y:S01]  /*16670*/  IMAD.WIDE R6, R2, 0x4, R244 ;  /* 0x0000000402067825 */ /* 0x000fe200078e02f4 */
[----:B------:R-:W2:Y:S02]  /*16680*/  LDC R231, c[0x0][0x230] ;  /* 0x00008c00ffe77b82 */ /* 0x000ea40000000800 */
[----:B------:R-:W-:Y:S02]  /*16690*/  ISETP.GE.U32.AND P0, PT, R230, 0x7fffff5e, PT ;  /* 0x7fffff5ee600780c */ /* 0x000fe40003f06070 */
[----:B------:R2:W-:Y:S05]  /*166a0*/  STL.64 [R1+0x1570], R6 ;  /* 0x0015700601007387 */ /* 0x0005ea0000100a00 */
[----:B------:R1:W-:Y:S04]  /*166b0*/  LDGSTS.E [R3+0x2f000], desc[UR58][R134.64], !P1 ;  /* 0x2f00000086037fae */ /* 0x0003e8000c92187a */
[----:B------:R1:W-:Y:S04]  /*166c0*/  LDGSTS.E [R3+0x2f100], desc[UR58][R118.64], !P1 ;  /* 0x2f10000076037fae */ /* 0x0003e8000c92187a */
[----:B------:R3:W-:Y:S04]  /*166d0*/  LDGSTS.E [R3+0x2f200], desc[UR58][R102.64], !P1 ;  /* 0x2f20000066037fae */ /* 0x0007e8000c92187a */
[----:B------:R3:W-:Y:S04]  /*166e0*/  LDGSTS.E [R3+0x2f300], desc[UR58][R86.64], !P1 ;  /* 0x2f30000056037fae */ /* 0x0007e8000c92187a */
[----:B------:R3:W-:Y:S04]  /*166f0*/  LDGSTS.E [R3+0x2f400], desc[UR58][R70.64], !P1 ;  /* 0x2f40000046037fae */ /* 0x0007e8000c92187a */
[----:B------:R-:W-:Y:S04]  /*16700*/  LDGSTS.E [R3+0x2f500], desc[UR58][R38.64], !P1 ;  /* 0x2f50000026037fae */ /* 0x000fe8000c92187a */
[----:B------:R-:W-:Y:S04]  /*16710*/  LDGSTS.E [R3+0x2f600], desc[UR58][R22.64], !P1 ;  /* 0x2f60000016037fae */ /* 0x000fe8000c92187a */
[----:B------:R2:W-:Y:S01]  /*16720*/  LDGSTS.E [R3+0x2f700], desc[UR58][R6.64], !P1 ;  /* 0x2f70000006037fae */ /* 0x0005e2000c92187a */
[----:B----4-:R-:W-:-:S03]  /*16730*/  IMAD.WIDE R150, R2, 0x4, R54 ;  /* 0x0000000402967825 */ /* 0x010fc600078e0236 */
[----:B-1----:R-:W4:Y:S01]  /*16740*/  LDL.LU.64 R38, [R1+0x538] ;  /* 0x0005380001267983 */ /* 0x002f220000300a00 */
[----:B------:R-:W-:-:S03]  /*16750*/  IMAD.WIDE R134, R2, 0x4, R228 ;  /* 0x0000000402867825 */ /* 0x000fc600078e02e4 */
[----:B------:R-:W4:Y:S01]  /*16760*/  LDL.LU.64 R22, [R1+0x530] ;  /* 0x0005300001167983 */ /* 0x000f220000300a00 */
[----:B------:R-:W-:-:S03]  /*16770*/  IMAD.WIDE R118, R2, 0x4, R242 ;  /* 0x0000000402767825 */ /* 0x000fc600078e02f2 */
[----:B------:R-:W4:Y:S04]  /*16780*/  LDL.LU.64 R244, [R1+0x528] ;  /* 0x0005280001f47983 */ /* 0x000f280000300a00 */
[----:B------:R-:W4:Y:S04]  /*16790*/  LDL.LU.64 R228, [R1+0x520] ;  /* 0x0005200001e47983 */ /* 0x000f280000300a00 */
[----:B------:R-:W-:Y:S04]  /*167a0*/  STL.64 [R1+0x1598], R150 ;  /* 0x0015989601007387 */ /* 0x000fe80000100a00 */
[----:B------:R-:W4:Y:S04]  /*167b0*/  LDL.LU.64 R242, [R1+0x518] ;  /* 0x0005180001f27983 */ /* 0x000f280000300a00 */
[----:B------:R-:W-:Y:S04]  /*167c0*/  STL.64 [R1+0x15b8], R134 ;  /* 0x0015b88601007387 */ /* 0x000fe80000100a00 */
[----:B------:R4:W-:Y:S04]  /*167d0*/  LDGSTS.E [R3+0x31000], desc[UR58][R150.64], !P0 ;  /* 0x3100000096037fae */ /* 0x0009e8000c12187a */
[----:B------:R1:W-:Y:S04]  /*167e0*/  LDGSTS.E [R3+0x31100], desc[UR58][R134.64], !P0 ;  /* 0x3110000086037fae */ /* 0x0003e8000c12187a */
[----:B------:R1:W-:Y:S01]  /*167f0*/  LDGSTS.E [R3+0x31200], desc[UR58][R118.64], !P0 ;  /* 0x3120000076037fae */ /* 0x0003e2000c12187a */
[----:B---3--:R-:W-:-:S03]  /*16800*/  IMAD.WIDE R102, R2, 0x4, R240 ;  /* 0x0000000402667825 */ /* 0x008fc600078e02f0 */
[----:B------:R-:W3:Y:S04]  /*16810*/  LDL.LU.64 R240, [R1+0x510] ;  /* 0x0005100001f07983 */ /* 0x000ee80000300a00 */
[----:B------:R-:W-:Y:S04]  /*16820*/  STL.64 [R1+0x15d8], R118 ;  /* 0x0015d87601007387 */ /* 0x000fe80000100a00 */
[----:B------:R-:W-:Y:S04]  /*16830*/  STL.64 [R1+0x15f8], R102 ;  /* 0x0015f86601007387 */ /* 0x000fe80000100a00 */
[----:B------:R1:W-:Y:S01]  /*16840*/  LDGSTS.E [R3+0x31300], desc[UR58][R102.64], !P0 ;  /* 0x3130000066037fae */ /* 0x0003e2000c12187a */
[----:B------:R-:W-:-:S04]  /*16850*/  IMAD.WIDE R86, R2, 0x4, R212 ;  /* 0x0000000402567825 */ /* 0x000fc800078e02d4 */
[C---:B------:R-:W-:Y:S01]  /*16860*/  IMAD.WIDE R70, R2.reuse, 0x4, R238 ;  /* 0x0000000402467825 */ /* 0x040fe200078e02ee */
[----:B------:R1:W-:Y:S04]  /*16870*/  LDGSTS.E [R3+0x31400], desc[UR58][R86.64], !P0 ;  /* 0x3140000056037fae */ /* 0x0003e8000c12187a */
[----:B------:R-:W3:Y:S04]  /*16880*/  LDL.LU.64 R238, [R1+0x508] ;  /* 0x0005080001ee7983 */ /* 0x000ee80000300a00 */
[----:B------:R-:W-:Y:S04]  /*16890*/  STL.64 [R1+0x1618], R86 ;  /* 0x0016185601007387 */ /* 0x000fe80000100a00 */
[----:B------:R-:W-:Y:S01]  /*168a0*/  LDGSTS.E [R3+0x31500], desc[UR58][R70.64], !P0 ;  /* 0x3150000046037fae */ /* 0x000fe2000c12187a */
[----:B--2---:R-:W-:-:S03]  /*168b0*/  IMAD.WIDE R54, R2, 0x4, R236 ;  /* 0x0000000402367825 */ /* 0x004fc600078e02ec */
[----:B------:R-:W2:Y:S04]  /*168c0*/  LDL.LU.64 R236, [R1+0x500] ;  /* 0x0005000001ec7983 */ /* 0x000ea80000300a00 */
[----:B------:R1:W-:Y:S01]  /*168d0*/  STL.64 [R1+0x1638], R70 ;  /* 0x0016384601007387 */ /* 0x0003e20000100a00 */
[----:B------:R-:W-:-:S03]  /*168e0*/  IMAD.WIDE R6, R2, 0x4, R196 ;  /* 0x0000000402067825 */ /* 0x000fc600078e02c4 */
[----:B------:R1:W-:Y:S04]  /*168f0*/  STL.64 [R1+0x1658], R54 ;  /* 0x0016583601007387 */ /* 0x0003e80000100a00 */
[----:B------:R2:W-:Y:S04]  /*16900*/  STL.64 [R1+0x1670], R6 ;  /* 0x0016700601007387 */ /* 0x0005e80000100a00 */
[----:B-1----:R-:W2:Y:S04]  /*16910*/  LDL.LU.64 R70, [R1+0x478] ;  /* 0x0004780001467983 */ /* 0x002ea80000300a00 */
[----:B------:R-:W-:Y:S01]  /*16920*/  LDGSTS.E [R3+0x31600], desc[UR58][R54.64], !P0 ;  /* 0x3160000036037fae */ /* 0x000fe2000c12187a */
[----:B------:R-:W-:-:S02]  /*16930*/  VIADD R230, R233, 0xffffff99 ;  /* 0xffffff99e9e67836 */ /* 0x000fc40000000000 */
[----:B------:R-:W1:Y:S01]  /*16940*/  LDC R233, c[0x0][0x230] ;  /* 0x00008c00ffe97b82 */ /* 0x000e620000000800 */
[----:B------:R2:W-:Y:S04]  /*16950*/  LDGSTS.E [R3+0x31700], desc[UR58][R6.64], !P0 ;  /* 0x3170000006037fae */ /* 0x0005e8000c12187a */
[----:B------:R-:W2:Y:S04]  /*16960*/  LDL.LU.64 R54, [R1+0x470] ;  /* 0x0004700001367983 */ /* 0x000ea80000300a00 */
[----:B------:R-:W2:Y:S04]  /*16970*/  LDL.LU.64 R212, [R1+0x468] ;  /* 0x0004680001d47983 */ /* 0x000ea80000300a00 */
[----:B------:R-:W2:Y:S01]  /*16980*/  LDL.LU.64 R196, [R1+0x460] ;  /* 0x0004600001c47983 */ /* 0x000ea20000300a00 */
[----:B------:R-:W-:Y:S01]  /*16990*/  ISETP.GE.U32.AND P6, PT, R230, 0x7fffff5a, PT ;  /* 0x7fffff5ae600780c */ /* 0x000fe20003fc6070 */
[----:B----4-:R-:W-:-:S04]  /*169a0*/  IMAD.WIDE R150, R2, 0x4, R38 ;  /* 0x0000000402967825 */ /* 0x010fc800078e0226 */
[----:B------:R-:W-:-:S08]  /*169b0*/  IMAD.WIDE R134, R2, 0x4, R22 ;  /* 0x0000000402867825 */ /* 0x000fd000078e0216 */
[----:B------:R4:W-:Y:S01]  /*169c0*/  LDGSTS.E [R3+0x33000], desc[UR58][R150.64], !P6 ;  /* 0x3300000096037fae */ /* 0x0009e2000f12187a */
[----:B------:R-:W-:-:S03]  /*169d0*/  IMAD.WIDE R118, R2, 0x4, R244 ;  /* 0x0000000402767825 */ /* 0x000fc600078e02f4 */
[----:B------:R1:W-:Y:S01]  /*169e0*/  LDGSTS.E [R3+0x33100], desc[UR58][R134.64], !P6 ;  /* 0x3310000086037fae */ /* 0x0003e2000f12187a */
[----:B------:R-:W-:-:S03]  /*169f0*/  IMAD.WIDE R102, R2, 0x4, R228 ;  /* 0x0000000402667825 */ /* 0x000fc600078e02e4 */
[----:B------:R-:W4:Y:S04]  /*16a00*/  LDL.LU.64 R244, [R1+0x458] ;  /* 0x0004580001f47983 */ /* 0x000f280000300a00 */
[----:B------:R-:W-:Y:S01]  /*16a10*/  STL.64 [R1+0x1698], R150 ;  /* 0x0016989601007387 */ /* 0x000fe20000100a00 */
[----:B------:R-:W-:-:S03]  /*16a20*/  IMAD.WIDE R86, R2, 0x4, R242 ;  /* 0x0000000402567825 */ /* 0x000fc600078e02f2 */
[----:B------:R-:W-:Y:S04]  /*16a30*/  STL.64 [R1+0x16b8], R134 ;  /* 0x0016b88601007387 */ /* 0x000fe80000100a00 */
[----:B------:R-:W-:Y:S04]  /*16a40*/  STL.64 [R1+0x16d8], R118 ;  /* 0x0016d87601007387 */ /* 0x000fe80000100a00 */
[----:B------:R-:W4:Y:S04]  /*16a50*/  LDL.LU.64 R242, [R1+0x450] ;  /* 0x0004500001f27983 */ /* 0x000f280000300a00 */
[----:B------:R-:W-:Y:S04]  /*16a60*/  STL.64 [R1+0x16f8], R102 ;  /* 0x0016f86601007387 */ /* 0x000fe80000100a00 */
[----:B------:R-:W-:Y:S04]  /*16a70*/  STL.64 [R1+0x1718], R86 ;  /* 0x0017185601007387 */ /* 0x000fe80000100a00 */
[----:B------:R1:W-:Y:S01]  /*16a80*/  LDGSTS.E [R3+0x33200], desc[UR58][R118.64], !P6 ;  /* 0x3320000076037fae */ /* 0x0003e2000f12187a */
[----:B---3--:R-:W-:-:S03]  /*16a90*/  IMAD.WIDE R38, R2, 0x4, R240 ;  /* 0x0000000402267825 */ /* 0x008fc600078e02f0 */
[----:B------:R3:W-:Y:S04]  /*16aa0*/  LDGSTS.E [R3+0x33300], desc[UR58][R102.64], !P6 ;  /* 0x3330000066037fae */ /* 0x0007e8000f12187a */
[----:B------:R1:W-:Y:S04]  /*16ab0*/  STL.64 [R1+0x1738], R38 ;  /* 0x0017382601007387 */ /* 0x0003e80000100a00 */
[----:B------:R-:W3:Y:S04]  /*16ac0*/  LDL.LU.64 R240, [R1+0x448] ;  /* 0x0004480001f07983 */ /* 0x000ee80000300a00 */
[----:B------:R3:W-:Y:S04]  /*16ad0*/  LDGSTS.E [R3+0x33400], desc[UR58][R86.64], !P6 ;  /* 0x3340000056037fae */ /* 0x0007e8000f12187a */
[----:B------:R-:W-:Y:S01]  /*16ae0*/  LDGSTS.E [R3+0x33500], desc[UR58][R38.64], !P6 ;  /* 0x3350000026037fae */ /* 0x000fe2000f12187a */
[----:B------:R-:W-:-:S03]  /*16af0*/  IMAD.WIDE R22, R2, 0x4, R238 ;  /* 0x0000000402167825 */ /* 0x000fc600078e02ee */
[----:B------:R-:W3:Y:S04]  /*16b00*/  LDL.LU.64 R238, [R1+0x440] ;  /* 0x0004400001ee7983 */ /* 0x000ee80000300a00 */
[----:B------:R1:W-:Y:S04]  /*16b10*/  STL.64 [R1+0x1758], R22 ;  /* 0x0017581601007387 */ /* 0x0003e80000100a00 */
[----:B------:R-:W-:Y:S01]  /*16b20*/  LDGSTS.E [R3+0x33600], desc[UR58][R22.64], !P6 ;  /* 0x3360000016037fae */ /* 0x000fe2000f12187a */
[----:B--2---:R-:W-:-:S05]  /*16b30*/  IMAD.WIDE R6, R2, 0x4, R236 ;  /* 0x0000000402067825 */ /* 0x004fca00078e02ec */
[----:B------:R2:W-:Y:S04]  /*16b40*/  STL.64 [R1+0x1770], R6 ;  /* 0x0017700601007387 */ /* 0x0005e80000100a00 */
[----:B-1----:R-:W2:Y:S04]  /*16b50*/  LDL.LU.64 R38, [R1+0x3b8] ;  /* 0x0003b80001267983 */ /* 0x002ea80000300a00 */
[----:B------:R-:W2:Y:S04]  /*16b60*/  LDL.LU.64 R22, [R1+0x3b0] ;  /* 0x0003b00001167983 */ /* 0x000ea80000300a00 */
[----:B------:R-:W2:Y:S01]  /*16b70*/  LDL.LU.64 R228, [R1+0x3a8] ;  /* 0x0003a80001e47983 */ /* 0x000ea20000300a00 */
[----:B----4-:R-:W-:-:S03]  /*16b80*/  IMAD.WIDE R150, R2, 0x4, R70 ;  /* 0x0000000402967825 */ /* 0x010fc600078e0246 */
[----:B------:R-:W4:Y:S04]  /*16b90*/  LDL.LU.64 R236, [R1+0x3a0] ;  /* 0x0003a00001ec7983 */ /* 0x000f280000300a00 */
[----:B------:R-:W-:Y:S01]  /*16ba0*/  STL.64 [R1+0x1788], R150 ;  /* 0x0017889601007387 */ /* 0x000fe20000100a00 */
[----:B------:R-:W-:Y:S02]  /*16bb0*/  VIADD R230, R232, 0xffffff95 ;  /* 0xffffff95e8e67836 */ /* 0x000fe40000000000 */
[----:B------:R-:W1:Y:S01]  /*16bc0*/  LDC R232, c[0x0][0x230] ;  /* 0x00008c00ffe87b82 */ /* 0x000e620000000800 */
[----:B------:R2:W-:Y:S01]  /*16bd0*/  LDGSTS.E [R3+0x33700], desc[UR58][R6.64], !P6 ;  /* 0x3370000006037fae */ /* 0x0005e2000f12187a */
[----:B------:R-:W-:-:S04]  /*16be0*/  IMAD.WIDE R134, R2, 0x4, R54 ;  /* 0x0000000402867825 */ /* 0x000fc800078e0236 */
[C---:B------:R-:W-:Y:S02]  /*16bf0*/  IMAD.WIDE R118, R2.reuse, 0x4, R212 ;  /* 0x0000000402767825 */ /* 0x040fe400078e02d4 */
[----:B------:R-:W4:Y:S02]  /*16c00*/  LDL.LU.64 R212, [R1+0x398] ;  /* 0x0003980001d47983 */ /* 0x000f240000300a00 */
[----:B---3--:R-:W-:Y:S02]  /*16c10*/  IMAD.WIDE R102, R2, 0x4, R196 ;  /* 0x0000000402667825 */ /* 0x008fe400078e02c4 */
[----:B------:R-:W-:Y:S04]  /*16c20*/  STL.64 [R1+0x17a0], R134 ;  /* 0x0017a08601007387 */ /* 0x000fe80000100a00 */
[----:B------:R-:W-:Y:S04]  /*16c30*/  STL.64 [R1+0x17b8], R118 ;  /* 0x0017b87601007387 */ /* 0x000fe80000100a00 */
[----:B------:R-:W3:Y:S01]  /*16c40*/  LDL.LU.64 R196, [R1+0x390] ;  /* 0x0003900001c47983 */ /* 0x000ee20000300a00 */
[----:B------:R-:W-:-:S03]  /*16c50*/  ISETP.GE.U32.AND P4, PT, R230, 0x7fffff56, PT ;  /* 0x7fffff56e600780c */ /* 0x000fc60003f86070 */
[----:B------:R-:W-:Y:S10]  /*16c60*/  STL.64 [R1+0x17d0], R102 ;  /* 0x0017d06601007387 */ /* 0x000ff40000100a00 */
[----:B------:R1:W-:Y:S01]  /*16c70*/  LDGSTS.E [R3+0x35000], desc[UR58][R150.64], !P4 ;  /* 0x3500000096037fae */ /* 0x0003e2000e12187a */
[----:B------:R-:W-:-:S03]  /*16c80*/  IMAD.WIDE R86, R2, 0x4, R244 ;  /* 0x0000000402567825 */ /* 0x000fc600078e02f4 */
[----:B------:R-:W3:Y:S04]  /*16c90*/  LDL.LU.64 R244, [R1+0x388] ;  /* 0x0003880001f47983 */ /* 0x000ee80000300a00 */
[----:B------:R-:W-:Y:S04]  /*16ca0*/  STL.64 [R1+0x17f0], R86 ;  /* 0x0017f05601007387 */ /* 0x000fe80000100a00 */
[----:B------:R1:W-:Y:S04]  /*16cb0*/  LDGSTS.E [R3+0x35100], desc[UR58][R134.64], !P4 ;  /* 0x3510000086037fae */ /* 0x0003e8000e12187a */
[----:B------:R4:W-:Y:S01]  /*16cc0*/  LDGSTS.E [R3+0x35200], desc[UR58][R118.64], !P4 ;  /* 0x3520000076037fae */ /* 0x0009e2000e12187a */
[----:B------:R-:W-:-:S03]  /*16cd0*/  IMAD.WIDE R70, R2, 0x4, R242 ;  /* 0x0000000402467825 */ /* 0x000fc600078e02f2 */
[----:B------:R4:W-:Y:S04]  /*16ce0*/  LDGSTS.E [R3+0x35300], desc[UR58][R102.64], !P4 ;  /* 0x3530000066037fae */ /* 0x0009e8000e12187a */
[----:B------:R1:W-:Y:S04]  /*16cf0*/  STL.64 [R1+0x1808], R70 ;  /* 0x0018084601007387 */ /* 0x0003e80000100a00 */
[----:B------:R-:W3:Y:S04]  /*16d00*/  LDL.LU.64 R242, [R1+0x380] ;  /* 0x0003800001f27983 */ /* 0x000ee80000300a00 */
[----:B------:R3:W-:Y:S04]  /*16d10*/  LDGSTS.E [R3+0x35400], desc[UR58][R86.64], !P4 ;  /* 0x3540000056037fae */ /* 0x0007e8000e12187a */
[----:B------:R-:W-:Y:S01]  /*16d20*/  LDGSTS.E [R3+0x35500], desc[UR58][R70.64], !P4 ;  /* 0x3550000046037fae */ /* 0x000fe2000e12187a */
[----:B------:R-:W-:-:S05]  /*16d30*/  IMAD.WIDE R54, R2, 0x4, R240 ;  /* 0x0000000402367825 */ /* 0x000fca00078e02f0 */
[----:B------:R4:W-:Y:S04]  /*16d40*/  STL.64 [R1+0x1820], R54 ;  /* 0x0018203601007387 */ /* 0x0009e80000100a00 */
[----:B------:R-:W-:Y:S01]  /*16d50*/  LDGSTS.E [R3+0x35600], desc[UR58][R54.64], !P4 ;  /* 0x3560000036037fae */ /* 0x000fe2000e12187a */
[----:B--2---:R-:W-:-:S05]  /*16d60*/  IMAD.WIDE R6, R2, 0x4, R238 ;  /* 0x0000000402067825 */ /* 0x004fca00078e02ee */
[----:B------:R2:W-:Y:S04]  /*16d70*/  STL.64 [R1+0x1838], R6 ;  /* 0x0018380601007387 */ /* 0x0005e80000100a00 */
[----:B------:R-:W2:Y:S04]  /*16d80*/  LDL.LU.64 R240, [R1+0x2f8] ;  /* 0x0002f80001f07983 */ /* 0x000ea80000300a00 */
[----:B------:R-:W2:Y:S04]  /*16d90*/  LDL.LU.64 R238, [R1+0x2f0] ;  /* 0x0002f00001ee7983 */ /* 0x000ea80000300a00 */
[----:B-1----:R-:W2:Y:S01]  /*16da0*/  LDL.LU.64 R70, [R1+0x2e8] ;  /* 0x0002e80001467983 */ /* 0x002ea20000300a00 */
[----:B------:R-:W-:-:S03]  /*16db0*/  IMAD.WIDE R166, R2, 0x4, R38 ;  /* 0x0000000402a67825 */ /* 0x000fc600078e0226 */
[----:B------:R2:W-:Y:S01]  /*16dc0*/  LDGSTS.E [R3+0x35700], desc[UR58][R6.64], !P4 ;  /* 0x3570000006037fae */ /* 0x0005e2000e12187a */
[----:B------:R-:W-:-:S03]  /*16dd0*/  IMAD.WIDE R150, R2, 0x4, R22 ;  /* 0x0000000402967825 */ /* 0x000fc600078e0216 */
[----:B------:R-:W-:Y:S01]  /*16de0*/  STL.64 [R1+0x1850], R166 ;  /* 0x001850a601007387 */ /* 0x000fe20000100a00 */
[----:B------:R-:W-:-:S03]  /*16df0*/  IMAD.WIDE R134, R2, 0x4, R228 ;  /* 0x0000000402867825 */ /* 0x000fc600078e02e4 */
[----:B------:R-:W-:Y:S01]  /*16e00*/  STL.64 [R1+0x1868], R150 ;  /* 0x0018689601007387 */ /* 0x000fe20000100a00 */
[----:B----4-:R-:W-:-:S03]  /*16e10*/  IMAD.WIDE R118, R2, 0x4, R236 ;  /* 0x0000000402767825 */ /* 0x010fc600078e02ec */
[----:B------:R-:W4:Y:S04]  /*16e20*/  LDL.LU.64 R54, [R1+0x2e0] ;  /* 0x0002e00001367983 */ /* 0x000f280000300a00 */
[----:B------:R-:W-:Y:S04]  /*16e30*/  STL.64 [R1+0x1880], R134 ;  /* 0x0018808601007387 */ /* 0x000fe80000100a00 */
[----:B------:R-:W4:Y:S04]  /*16e40*/  LDL.LU.64 R236, [R1+0x2d8] ;  /* 0x0002d80001ec7983 */ /* 0x000f280000300a00 */
[----:B------:R-:W-:Y:S04]  /*16e50*/  STL.64 [R1+0x1898], R118 ;  /* 0x0018987601007387 */ /* 0x000fe80000100a00 */
[----:B------:R-:W4:Y:S01]  /*16e60*/  LDL.LU.64 R38, [R1+0x2d0] ;  /* 0x0002d00001267983 */ /* 0x000f220000300a00 */
[----:B------:R-:W-:-:S05]  /*16e70*/  IMAD.WIDE R102, R2, 0x4, R212 ;  /* 0x0000000402667825 */ /* 0x000fca00078e02d4 */
[----:B------:R-:W-:Y:S04]  /*16e80*/  STL.64 [R1+0x18b0], R102 ;  /* 0x0018b06601007387 */ /* 0x000fe80000100a00 */
[----:B------:R-:W4:Y:S01]  /*16e90*/  LDL.LU.64 R212, [R1+0x2c8] ;  /* 0x0002c80001d47983 */ /* 0x000f220000300a00 */
[----:B---3--:R-:W-:-:S05]  /*16ea0*/  IMAD.WIDE R86, R2, 0x4, R196 ;  /* 0x0000000402567825 */ /* 0x008fca00078e02c4 */
[----:B------:R-:W-:Y:S04]  /*16eb0*/  STL.64 [R1+0x18c8], R86 ;  /* 0x0018c85601007387 */ /* 0x000fe80000100a00 */
[----:B------:R-:W3:Y:S01]  /*16ec0*/  LDL.LU.64 R196, [R1+0x2c0] ;  /* 0x0002c00001c47983 */ /* 0x000ee20000300a00 */
[----:B------:R-:W-:Y:S02]  /*16ed0*/  VIADD R230, R231, 0xffffff91 ;  /* 0xffffff91e7e67836 */ /* 0x000fe40000000000 */
[----:B------:R-:W1:Y:S03]  /*16ee0*/  LDC R231, c[0x0][0x230] ;  /* 0x00008c00ffe77b82 */ /* 0x000e660000000800 */
[----:B------:R-:W-:Y:S01]  /*16ef0*/  ISETP.GE.U32.AND P3, PT, R230, 0x7fffff52, PT ;  /* 0x7fffff52e600780c */ /* 0x000fe20003f66070 */
[----:B------:R-:W-:-:S05]  /*16f00*/  IMAD.WIDE R22, R2, 0x4, R244 ;  /* 0x0000000402167825 */ /* 0x000fca00078e02f4 */
[----:B------:R1:W-:Y:S07]  /*16f10*/  STL.64 [R1+0x18e0], R22 ;  /* 0x0018e01601007387 */ /* 0x0003ee0000100a00 */
[----:B------:R-:W-:Y:S04]  /*16f20*/  LDGSTS.E [R3+0x37000], desc[UR58][R166.64], !P3 ;  /* 0x37000000a6037fae */ /* 0x000fe8000d92187a */
[----:B------:R-:W-:Y:S04]  /*16f30*/  LDGSTS.E [R3+0x37100], desc[UR58][R150.64], !P3 ;  /* 0x3710000096037fae */ /* 0x000fe8000d92187a */
[----:B------:R1:W-:Y:S04]  /*16f40*/  LDGSTS.E [R3+0x37200], desc[UR58][R134.64], !P3 ;  /* 0x3720000086037fae */ /* 0x0003e8000d92187a */
[----:B------:R1:W-:Y:S01]  /*16f50*/  LDGSTS.E [R3+0x37300], desc[UR58][R118.64], !P3 ;  /* 0x3730000076037fae */ /* 0x0003e2000d92187a */
[----:B--2---:R-:W-:-:S03]  /*16f60*/  IMAD.WIDE R6, R2, 0x4, R242 ;  /* 0x0000000402067825 */ /* 0x004fc600078e02f2 */
[----:B------:R2:W-:Y:S04]  /*16f70*/  LDGSTS.E [R3+0x37400], desc[UR58][R102.64], !P3 ;  /* 0x3740000066037fae */ /* 0x0005e8000d92187a */
[----:B------:R3:W-:Y:S04]  /*16f80*/  STL.64 [R1+0x18f8], R6 ;  /* 0x0018f80601007387 */ /* 0x0007e80000100a00 */
[----:B------:R-:W3:Y:S04]  /*16f90*/  LDL.LU.64 R244, [R1+0x238] ;  /* 0x0002380001f47983 */ /* 0x000ee80000300a00 */
[----:B------:R4:W-:Y:S04]  /*16fa0*/  LDGSTS.E [R3+0x37500], desc[UR58][R86.64], !P3 ;  /* 0x3750000056037fae */ /* 0x0009e8000d92187a */
[----:B------:R-:W-:Y:S04]  /*16fb0*/  LDGSTS.E [R3+0x37600], desc[UR58][R22.64], !P3 ;  /* 0x3760000016037fae */ /* 0x000fe8000d92187a */
[----:B------:R-:W3:Y:S04]  /*16fc0*/  LDL.LU.64 R242, [R1+0x230] ;  /* 0x0002300001f27983 */ /* 0x000ee80000300a00 */
[----:B------:R3:W-:Y:S04]  /*16fd0*/  LDGSTS.E [R3+0x37700], desc[UR58][R6.64], !P3 ;  /* 0x3770000006037fae */ /* 0x0007e8000d92187a */
[----:B-1----:R-:W3:Y:S04]  /*16fe0*/  LDL.LU.64 R22, [R1+0x228] ;  /* 0x0002280001167983 */ /* 0x002ee80000300a00 */
[----:B------:R-:W3:Y:S01]  /*16ff0*/  LDL.LU.64 R228, [R1+0x220] ;  /* 0x0002200001e47983 */ /* 0x000ee20000300a00 */
[----:B------:R-:W-:-:S04]  /*17000*/  IMAD.WIDE R134, R2, 0x4, R240 ;  /* 0x0000000402867825 */ /* 0x000fc800078e02f0 */
[C---:B------:R-:W-:Y:S01]  /*17010*/  IMAD.WIDE R118, R2.reuse, 0x4, R238 ;  /* 0x0000000402767825 */ /* 0x040fe200078e02ee */
[----:B------:R-:W-:Y:S03]  /*17020*/  STL.64 [R1+0x1c00], R134 ;  /* 0x001c008601007387 */ /* 0x000fe60000100a00 */
[C---:B--2---:R-:W-:Y:S01]  /*17030*/  IMAD.WIDE R102, R2.reuse, 0x4, R70 ;  /* 0x0000000402667825 */ /* 0x044fe200078e0246 */
[----:B------:R-:W2:Y:S04]  /*17040*/  LDL.LU.64 R240, [R1+0x218] ;  /* 0x0002180001f07983 */ /* 0x000ea80000300a00 */
[----:B------:R-:W2:Y:S04]  /*17050*/  LDL.LU.64 R238, [R1+0x210] ;  /* 0x0002100001ee7983 */ /* 0x000ea80000300a00 */
[----:B------:R-:W-:Y:S01]  /*17060*/  STL.64 [R1+0x1bf8], R118 ;  /* 0x001bf87601007387 */ /* 0x000fe20000100a00 */
[----:B----4-:R-:W-:-:S04]  /*17070*/  IMAD.WIDE R86, R2, 0x4, R54 ;  /* 0x0000000402567825 */ /* 0x010fc800078e0236 */
[C---:B------:R-:W-:Y:S02]  /*17080*/  IMAD.WIDE R70, R2.reuse, 0x4, R236 ;  /* 0x0000000402467825 */ /* 0x040fe400078e02ec */
[----:B------:R-:W4:Y:S04]  /*17090*/  LDL.LU.64 R236, [R1+0x208] ;  /* 0x0002080001ec7983 */ /* 0x000f280000300a00 */
[----:B------:R-:W-:Y:S01]  /*170a0*/  STL.64 [R1+0x1bf0], R102 ;  /* 0x001bf06601007387 */ /* 0x000fe20000100a00 */
[----:B------:R-:W-:-:S03]  /*170b0*/  IMAD.WIDE R54, R2, 0x4, R38 ;  /* 0x0000000402367825 */ /* 0x000fc600078e0226 */
[----:B------:R-:W-:Y:S04]  /*170c0*/  STL.64 [R1+0x1be8], R86 ;  /* 0x001be85601007387 */ /* 0x000fe80000100a00 */
[----:B------:R1:W-:Y:S01]  /*170d0*/  STL.64 [R1+0x1be0], R70 ;  /* 0x001be04601007387 */ /* 0x0003e20000100a00 */
[----:B------:R-:W-:-:S03]  /*170e0*/  IMAD.WIDE R38, R2, 0x4, R212 ;  /* 0x0000000402267825 */ /* 0x000fc600078e02d4 */
[----:B------:R2:W-:Y:S04]  /*170f0*/  STL.64 [R1+0x1bd8], R54 ;  /* 0x001bd83601007387 */ /* 0x0005e80000100a00 */
[----:B------:R2:W-:Y:S01]  /*17100*/  STL.64 [R1+0x1bd0], R38 ;  /* 0x001bd02601007387 */ /* 0x0005e20000100a00 */
[----:B---3--:R-:W-:-:S05]  /*17110*/  IMAD.WIDE R6, R2, 0x4, R196 ;  /* 0x0000000402067825 */ /* 0x008fca00078e02c4 */
[----:B------:R3:W-:Y:S04]  /*17120*/  STL.64 [R1+0x1bc8], R6 ;  /* 0x001bc80601007387 */ /* 0x0007e80000100a00 */
[----:B------:R-:W3:Y:S01]  /*17130*/  LDL.LU.64 R212, [R1+0x200] ;  /* 0x0002000001d47983 */ /* 0x000ee20000300a00 */
[----:B------:R-:W-:-:S03]  /*17140*/  VIADD R230, R234, 0xffffff8d ;  /* 0xffffff8deae67836 */ /* 0x000fc60000000000 */
[----:B------:R-:W3:Y:S02]  /*17150*/  LDL.LU.64 R196, [R1+0x178] ;  /* 0x0001780001c47983 */ /* 0x000ee40000300a00 */
[----:B------:R-:W-:Y:S01]  /*17160*/  ISETP.GE.U32.AND P2, PT, R230, 0x7fffff4e, PT ;  /* 0x7fffff4ee600780c */ /* 0x000fe20003f46070 */
[----:B------:R-:W-:Y:S02]  /*17170*/  VIADD R230, R233, 0xffffff89 ;  /* 0xffffff89e9e67836 */ /* 0x000fe40000000000 */
[----:B------:R-:W3:Y:S10]  /*17180*/  LDC R233, c[0x0][0x230] ;  /* 0x00008c00ffe97b82 */ /* 0x000ef40000000800 */
[----:B------:R1:W-:Y:S04]  /*17190*/  LDGSTS.E [R3+0x39000], desc[UR58][R134.64], !P2 ;  /* 0x3900000086037fae */ /* 0x0003e8000d12187a */
[----:B------:R1:W-:Y:S04]  /*171a0*/  LDGSTS.E [R3+0x39100], desc[UR58][R118.64], !P2 ;  /* 0x3910000076037fae */ /* 0x0003e8000d12187a */
[----:B------:R1:W-:Y:S04]  /*171b0*/  LDGSTS.E [R3+0x39200], desc[UR58][R102.64], !P2 ;  /* 0x3920000066037fae */ /* 0x0003e8000d12187a */
[----:B------:R2:W-:Y:S01]  /*171c0*/  LDGSTS.E [R3+0x39300], desc[UR58][R86.64], !P2 ;  /* 0x3930000056037fae */ /* 0x0005e2000d12187a */
[----:B------:R-:W-:-:S03]  /*171d0*/  IMAD.WIDE R150, R2, 0x4, R244 ;  /* 0x0000000402967825 */ /* 0x000fc600078e02f4 */
[----:B------:R-:W-:Y:S01]  /*171e0*/  LDGSTS.E [R3+0x39400], desc[UR58][R70.64], !P2 ;  /* 0x3940000046037fae */ /* 0x000fe2000d12187a */
[----:B------:R-:W-:-:S03]  /*171f0*/  ISETP.GE.U32.AND P1, PT, R230, 0x7fffff4a, PT ;  /* 0x7fffff4ae600780c */ /* 0x000fc60003f26070 */
[----:B------:R-:W-:Y:S04]  /*17200*/  LDGSTS.E [R3+0x39500], desc[UR58][R54.64], !P2 ;  /* 0x3950000036037fae */ /* 0x000fe8000d12187a */
[----:B------:R2:W-:Y:S04]  /*17210*/  LDGSTS.E [R3+0x39600], desc[UR58][R38.64], !P2 ;  /* 0x3960000026037fae */ /* 0x0005e8000d12187a */
[----:B-1----:R-:W3:Y:S01]  /*17220*/  LDL.LU.64 R70, [R1+0x170] ;  /* 0x0001700001467983 */ /* 0x002ee20000300a00 */
[----:B------:R-:W-:-:S03]  /*17230*/  IMAD.WIDE R134, R2, 0x4, R242 ;  /* 0x0000000402867825 */ /* 0x000fc600078e02f2 */
[----:B------:R-:W3:Y:S01]  /*17240*/  LDL.LU.64 R244, [R1+0x168] ;  /* 0x0001680001f47983 */ /* 0x000ee20000300a00 */
[----:B------:R-:W-:-:S03]  /*17250*/  IMAD.WIDE R118, R2, 0x4, R22 ;  /* 0x0000000402767825 */ /* 0x000fc600078e0216 */
[----:B------:R-:W-:Y:S01]  /*17260*/  STL.64 [R1+0x1c40], R150 ;  /* 0x001c409601007387 */ /* 0x000fe20000100a00 */
[----:B------:R-:W-:-:S03]  /*17270*/  IMAD.WIDE R102, R2, 0x4, R228 ;  /* 0x0000000402667825 */ /* 0x000fc600078e02e4 */
[----:B------:R-:W3:Y:S04]  /*17280*/  LDL.LU.64 R242, [R1+0x160] ;  /* 0x0001600001f27983 */ /* 0x000ee80000300a00 */
[----:B------:R-:W-:Y:S04]  /*17290*/  STL.64 [R1+0x1c38], R134 ;  /* 0x001c388601007387 */ /* 0x000fe80000100a00 */
[----:B------:R-:W-:Y:S01]  /*172a0*/  STL.64 [R1+0x1c30], R118 ;  /* 0x001c307601007387 */ /* 0x000fe20000100a00 */
[----:B--2---:R-:W-:-:S03]  /*172b0*/  IMAD.WIDE R86, R2, 0x4, R240 ;  /* 0x0000000402567825 */ /* 0x004fc600078e02f0 */
[----:B------:R-:W2:Y:S01]  /*172c0*/  LDL.LU.64 R54, [R1+0x158] ;  /* 0x0001580001367983 */ /* 0x000ea20000300a00 */
[----:B------:R-:W-:-:S03]  /*172d0*/  IMAD.WIDE R38, R2, 0x4, R238 ;  /* 0x0000000402267825 */ /* 0x000fc600078e02ee */
[----:B------:R-:W-:Y:S04]  /*172e0*/  STL.64 [R1+0x1c28], R102 ;  /* 0x001c286601007387 */ /* 0x000fe80000100a00 */
[----:B------:R-:W-:Y:S04]  /*172f0*/  STL.64 [R1+0x1c20], R86 ;  /* 0x001c205601007387 */ /* 0x000fe80000100a00 */
[----:B------:R-:W2:Y:S04]  /*17300*/  LDL.LU.64 R240, [R1+0x150] ;  /* 0x0001500001f07983 */ /* 0x000ea80000300a00 */
[----:B------:R1:W-:Y:S04]  /*17310*/  STL.64 [R1+0x1c18], R38 ;  /* 0x001c182601007387 */ /* 0x0003e80000100a00 */
[----:B------:R-:W2:Y:S04]  /*17320*/  LDL.LU.64 R238, [R1+0x148] ;  /* 0x0001480001ee7983 */ /* 0x000ea80000300a00 */
[----:B------:R3:W-:Y:S04]  /*17330*/  LDGSTS.E [R3+0x39700], desc[UR58][R6.64], !P2 ;  /* 0x3970000006037fae */ /* 0x0007e8000d12187a */
[----:B------:R1:W-:Y:S04]  /*17340*/  LDGSTS.E [R3+0x3b000], desc[UR58][R150.64], !P1 ;  /* 0x3b00000096037fae */ /* 0x0003e8000c92187a */
[----:B------:R1:W-:Y:S04]  /*17350*/  LDGSTS.E [R3+0x3b100], desc[UR58][R134.64], !P1 ;  /* 0x3b10000086037fae */ /* 0x0003e8000c92187a */
[----:B------:R1:W-:Y:S04]  /*17360*/  LDGSTS.E [R3+0x3b200], desc[UR58][R118.64], !P1 ;  /* 0x3b20000076037fae */ /* 0x0003e8000c92187a */
[----:B------:R1:W-:Y:S04]  /*17370*/  LDGSTS.E [R3+0x3b300], desc[UR58][R102.64], !P1 ;  /* 0x3b30000066037fae */ /* 0x0003e8000c92187a */
[----:B------:R2:W-:Y:S04]  /*17380*/  LDGSTS.E [R3+0x3b400], desc[UR58][R86.64], !P1 ;  /* 0x3b40000056037fae */ /* 0x0005e8000c92187a */
[----:B------:R-:W-:Y:S01]  /*17390*/  LDGSTS.E [R3+0x3b500], desc[UR58][R38.64], !P1 ;  /* 0x3b50000026037fae */ /* 0x000fe2000c92187a */
[----:B----4-:R-:W-:-:S03]  /*173a0*/  IMAD.WIDE R22, R2, 0x4, R236 ;  /* 0x0000000402167825 */ /* 0x010fc600078e02ec */
[----:B------:R-:W4:Y:S04]  /*173b0*/  LDL.LU.64 R236, [R1+0x140] ;  /* 0x0001400001ec7983 */ /* 0x000f280000300a00 */
[----:B------:R1:W-:Y:S04]  /*173c0*/  STL.64 [R1+0x1c10], R22 ;  /* 0x001c101601007387 */ /* 0x0003e80000100a00 */
[----:B------:R-:W-:Y:S01]  /*173d0*/  LDGSTS.E [R3+0x3b600], desc[UR58][R22.64], !P1 ;  /* 0x3b60000016037fae */ /* 0x000fe2000c92187a */
[----:B---3--:R-:W-:-:S05]  /*173e0*/  IMAD.WIDE R6, R2, 0x4, R212 ;  /* 0x0000000402067825 */ /* 0x008fca00078e02d4 */
[----:B------:R4:W-:Y:S04]  /*173f0*/  STL.64 [R1+0x1c08], R6 ;  /* 0x001c080601007387 */ /* 0x0009e80000100a00 */
[----:B-1----:R-:W3:Y:S04]  /*17400*/  LDL.LU.64 R38, [R1+0xb8] ;  /* 0x0000b80001267983 */ /* 0x002ee80000300a00 */
[----:B------:R-:W3:Y:S04]  /*17410*/  LDL.LU.64 R22, [R1+0xb0] ;  /* 0x0000b00001167983 */ /* 0x000ee80000300a00 */
[----:B------:R-:W3:Y:S01]  /*17420*/  LDL.LU.64 R228, [R1+0xa8] ;  /* 0x0000a80001e47983 */ /* 0x000ee20000300a00 */
[----:B------:R-:W-:-:S03]  /*17430*/  IMAD.WIDE R150, R2, 0x4, R196 ;  /* 0x0000000402967825 */ /* 0x000fc600078e02c4 */
[----:B------:R-:W3:Y:S04]  /*17440*/  LDL.LU.64 R212, [R1+0xa0] ;  /* 0x0000a00001d47983 */ /* 0x000ee80000300a00 */
[----:B------:R-:W3:Y:S04]  /*17450*/  LDL.LU.64 R196, [R1+0x98] ;  /* 0x0000980001c47983 */ /* 0x000ee80000300a00 */
[----:B------:R-:W-:Y:S01]  /*17460*/  STL.64 [R1+0x1c80], R150 ;  /* 0x001c809601007387 */ /* 0x000fe20000100a00 */
[----:B------:R-:W-:Y:S02]  /*17470*/  VIADD R230, R232, 0xffffff85 ;  /* 0xffffff85e8e67836 */ /* 0x000fe40000000000 */
[----:B------:R-:W1:Y:S01]  /*17480*/  LDC R232, c[0x0][0x230] ;  /* 0x00008c00ffe87b82 */ /* 0x000e620000000800 */
[----:B------:R4:W-:Y:S01]  /*17490*/  LDGSTS.E [R3+0x3b700], desc[UR58][R6.64], !P1 ;  /* 0x3b70000006037fae */ /* 0x0009e2000c92187a */
[----:B------:R-:W-:-:S04]  /*174a0*/  IMAD.WIDE R134, R2, 0x4, R70 ;  /* 0x0000000402867825 */ /* 0x000fc800078e0246 */
[C---:B------:R-:W-:Y:S02]  /*174b0*/  IMAD.WIDE R118, R2.reuse, 0x4, R244 ;  /* 0x0000000402767825 */ /* 0x040fe400078e02f4 */
[----:B------:R-:W3:Y:S04]  /*174c0*/  LDL.LU.64 R244, [R1+0x90] ;  /* 0x0000900001f47983 */ /* 0x000ee80000300a00 */
[----:B------:R1:W-:Y:S01]  /*174d0*/  STL.64 [R1+0x1c78], R134 ;  /* 0x001c788601007387 */ /* 0x0003e20000100a00 */
[----:B------:R-:W-:-:S03]  /*174e0*/  IMAD.WIDE R102, R2, 0x4, R242 ;  /* 0x0000000402667825 */ /* 0x000fc600078e02f2 */
[----:B------:R-:W3:Y:S01]  /*174f0*/  LDL.LU.64 R242, [R1+0x88] ;  /* 0x0000880001f27983 */ /* 0x000ee20000300a00 */
[----:B------:R-:W-:-:S03]  /*17500*/  ISETP.GE.U32.AND P0, PT, R230, 0x7fffff46, PT ;  /* 0x7fffff46e600780c */ /* 0x000fc60003f06070 */
[----:B------:R1:W-:Y:S01]  /*17510*/  STL.64 [R1+0x1c70], R118 ;  /* 0x001c707601007387 */ /* 0x0003e20000100a00 */
[----:B--2---:R-:W-:-:S03]  /*17520*/  IMAD.WIDE R86, R2, 0x4, R54 ;  /* 0x0000000402567825 */ /* 0x004fc600078e0236 */
[----:B------:R2:W-:Y:S04]  /*17530*/  STL.64 [R1+0x1c68], R102 ;  /* 0x001c686601007387 */ /* 0x0005e80000100a00 */
[----:B------:R2:W-:Y:S04]  /*17540*/  STL.64 [R1+0x1c60], R86 ;  /* 0x001c605601007387 */ /* 0x0005e80000100a00 */
[----:B------:R-:W-:Y:S01]  /*17550*/  LDGSTS.E [R3+0x3d000], desc[UR58][R150.64], !P0 ;  /* 0x3d00000096037fae */ /* 0x000fe2000c12187a */
[----:B------:R-:W-:-:S03]  /*17560*/  IMAD.WIDE R70, R2, 0x4, R240 ;  /* 0x0000000402467825 */ /* 0x000fc600078e02f0 */
[----:B------:R1:W-:Y:S04]  /*17570*/  LDGSTS.E [R3+0x3d100], desc[UR58][R134.64], !P0 ;  /* 0x3d10000086037fae */ /* 0x0003e8000c12187a */
[----:B------:R-:W2:Y:S01]  /*17580*/  LDL.LU.64 R240, [R1+0x80] ;  /* 0x0000800001f07983 */ /* 0x000ea20000300a00 */
[----:B------:R-:W-:-:S03]  /*17590*/  IMAD.WIDE R54, R2, 0x4, R238 ;  /* 0x0000000402367825 */ /* 0x000fc600078e02ee */
[----:B------:R2:W-:Y:S04]  /*175a0*/  STL.64 [R1+0x1c58], R70 ;  /* 0x001c584601007387 */ /* 0x0005e80000100a00 */
[----:B------:R2:W-:Y:S01]  /*175b0*/  STL.64 [R1+0x1c50], R54 ;  /* 0x001c503601007387 */ /* 0x0005e20000100a00 */
[----:B----4-:R-:W-:-:S04]  /*175c0*/  IMAD.WIDE R6, R2, 0x4, R236 ;  /* 0x0000000402067825 */ /* 0x010fc800078e02ec */
[C---:B---3--:R-:W-:Y:S01]  /*175d0*/  IMAD.WIDE R166, R2.reuse, 0x4, R38 ;  /* 0x0000000402a67825 */ /* 0x048fe200078e0226 */
[----:B------:R3:W-:Y:S04]  /*175e0*/  STL.64 [R1+0x1c48], R6 ;  /* 0x001c480601007387 */ /* 0x0007e80000100a00 */
[----:B------:R-:W4:Y:S04]  /*175f0*/  LDL.LU.64 R238, [R1+0xbc0] ;  /* 0x000bc00001ee7983 */ /* 0x000f280000300a00 */
[----:B------:R-:W4:Y:S01]  /*17600*/  LDL.LU.64 R236, [R1+0xc48] ;  /* 0x000c480001ec7983 */ /* 0x000f220000300a00 */
[----:B-1----:R-:W-:-:S03]  /*17610*/  IMAD.WIDE R134, R2, 0x4, R228 ;  /* 0x0000000402867825 */ /* 0x002fc600078e02e4 */
[----:B------:R-:W-:Y:S04]  /*17620*/  STL.64 [R1+0x2dd0], R166 ;  /* 0x002dd0a601007387 */ /* 0x000fe80000100a00 */
[----:B------:R-:W4:Y:S01]  /*17630*/  LDL.LU.64 R228, [R1+0xc50] ;  /* 0x000c500001e47983 */ /* 0x000f220000300a00 */
[----:B------:R-:W-:Y:S01]  /*17640*/  IADD3 R230, R231, -0x7f, RZ ;  /* 0xffffff81e7e67810 */ /* 0x000fe20007ffe0ff */
[----:B------:R-:W-:Y:S01]  /*17650*/  IMAD.WIDE R150, R2, 0x4, R22 ;  /* 0x0000000402967825 */ /* 0x000fe200078e0216 */
[----:B------:R-:W1:Y:S01]  /*17660*/  LDC R231, c[0x0][0x230] ;  /* 0x00008c00ffe77b82 */ /* 0x000e620000000800 */
[----:B------:R2:W-:Y:S01]  /*17670*/  LDGSTS.E [R3+0x3d200], desc[UR58][R118.64], !P0 ;  /* 0x3d20000076037fae */ /* 0x0005e2000c12187a */
[----:B------:R-:W-:-:S03]  /*17680*/  ISETP.GE.U32.AND P6, PT, R230, 0x7fffff42, PT ;  /* 0x7fffff42e600780c */ /* 0x000fc60003fc6070 */
[----:B------:R2:W-:Y:S04]  /*17690*/  LDGSTS.E [R3+0x3d300], desc[UR58][R102.64], !P0 ;  /* 0x3d30000066037fae */ /* 0x0005e8000c12187a */
[----:B------:R-:W-:Y:S01]  /*176a0*/  STL.64 [R1+0x2dc8], R150 ;  /* 0x002dc89601007387 */ /* 0x000fe20000100a00 */
[----:B--2---:R-:W-:-:S03]  /*176b0*/  IMAD.WIDE R118, R2, 0x4, R212 ;  /* 0x0000000402767825 */ /* 0x004fc600078e02d4 */
[----:B------:R2:W-:Y:S01]  /*176c0*/  LDGSTS.E [R3+0x3d400], desc[UR58][R86.64], !P0 ;  /* 0x3d40000056037fae */ /* 0x0005e2000c12187a */
[----:B------:R-:W-:-:S03]  /*176d0*/  IMAD.WIDE R102, R2, 0x4, R196 ;  /* 0x0000000402667825 */ /* 0x000fc600078e02c4 */
[----:B------:R-:W-:Y:S04]  /*176e0*/  STL.64 [R1+0x2dc0], R134 ;  /* 0x002dc08601007387 */ /* 0x000fe80000100a00 */
[----:B------:R-:W4:Y:S01]  /*176f0*/  LDL.LU.64 R196, [R1+0xc58] ;  /* 0x000c580001c47983 */ /* 0x000f220000300a00 */
[----:B--2---:R-:W-:-:S03]  /*17700*/  IMAD.WIDE R86, R2, 0x4, R244 ;  /* 0x0000000402567825 */ /* 0x004fc600078e02f4 */
[----:B------:R-:W-:Y:S04]  /*17710*/  STL.64 [R1+0x2db8], R118 ;  /* 0x002db87601007387 */ /* 0x000fe80000100a00 */
[----:B------:R-:W-:Y:S01]  /*17720*/  LDGSTS.E [R3+0x3d500], desc[UR58][R70.64], !P0 ;  /* 0x3d50000046037fae */ /* 0x000fe2000c12187a */
[----:B------:R-:W-:-:S03]  /*17730*/  IMAD.WIDE R22, R2, 0x4, R242 ;  /* 0x0000000402167825 */ /* 0x000fc600078e02f2 */
[----:B------:R-:W-:Y:S04]  /*17740*/  STL.64 [R1+0x2db0], R102 ;  /* 0x002db06601007387 */ /* 0x000fe80000100a00 */
[----:B------:R-:W-:Y:S04]  /*17750*/  LDGSTS.E [R3+0x3d600], desc[UR58][R54.64], !P0 ;  /* 0x3d60000036037fae */ /* 0x000fe8000c12187a */
[----:B------:R-:W2:Y:S04]  /*17760*/  LDL.LU.64 R70, [R1+0xc60] ;  /* 0x000c600001467983 */ /* 0x000ea80000300a00 */
[----:B------:R3:W-:Y:S04]  /*17770*/  LDGSTS.E [R3+0x3d700], desc[UR58][R6.64], !P0 ;  /* 0x3d70000006037fae */ /* 0x0007e8000c12187a */
[----:B------:R-:W2:Y:S04]  /*17780*/  LDL.LU.64 R54, [R1+0xc68] ;  /* 0x000c680001367983 */ /* 0x000ea80000300a00 */
[----:B------:R-:W-:Y:S04]  /*17790*/  STL.64 [R1+0x2da8], R86 ;  /* 0x002da85601007387 */ /* 0x000fe80000100a00 */
[----:B------:R1:W-:Y:S04]  /*177a0*/  STL.64 [R1+0x2da0], R22 ;  /* 0x002da01601007387 */ /* 0x0003e80000100a00 */
[----:B------:R-:W2:Y:S01]  /*177b0*/  LDL.LU.64 R38, [R1+0xc70] ;  /* 0x000c700001267983 */ /* 0x000ea20000300a00 */
[----:B---3--:R-:W-:-:S03]  /*177c0*/  IMAD.WIDE R6, R2, 0x4, R240 ;  /* 0x0000000402067825 */ /* 0x008fc600078e02f0 */
[----:B------:R-:W3:Y:S04]  /*177d0*/  LDL.LU.64 R212, [R1+0xc78] ;  /* 0x000c780001d47983 */ /* 0x000ee80000300a00 */
[----:B------:R-:W-:Y:S04]  /*177e0*/  LDGSTS.E [R3+0x3f000], desc[UR58][R166.64], !P6 ;  /* 0x3f000000a6037fae */ /* 0x000fe8000f12187a */
[----:B------:R-:W-:Y:S04]  /*177f0*/  LDGSTS.E [R3+0x3f100], desc[UR58][R150.64], !P6 ;  /* 0x3f10000096037fae */ /* 0x000fe8000f12187a */
[----:B------:R4:W-:Y:S04]  /*17800*/  LDGSTS.E [R3+0x3f200], desc[UR58][R134.64], !P6 ;  /* 0x3f20000086037fae */ /* 0x0009e8000f12187a */
[----:B------:R4:W-:Y:S04]  /*17810*/  LDGSTS.E [R3+0x3f300], desc[UR58][R118.64], !P6 ;  /* 0x3f30000076037fae */ /* 0x0009e8000f12187a */
[----:B------:R4:W-:Y:S04]  /*17820*/  LDGSTS.E [R3+0x3f400], desc[UR58][R102.64], !P6 ;  /* 0x3f40000066037fae */ /* 0x0009e8000f12187a */
[----:B------:R4:W-:Y:S04]  /*17830*/  LDGSTS.E [R3+0x3f500], desc[UR58][R86.64], !P6 ;  /* 0x3f50000056037fae */ /* 0x0009e8000f12187a */
[----:B------:R3:W-:Y:S04]  /*17840*/  STL.64 [R1+0x2d98], R6 ;  /* 0x002d980601007387 */ /* 0x0007e80000100a00 */
[----:B------:R-:W-:Y:S01]  /*17850*/  LDGSTS.E [R3+0x3f600], desc[UR58][R22.64], !P6 ;  /* 0x3f60000016037fae */ /* 0x000fe2000f12187a */
[----:B------:R-:W-:-:S02]  /*17860*/  VIADD R230, R233, 0xffffffbc ;  /* 0xffffffbce9e67836 */ /* 0x000fc40000000000 */
[----:B------:R-:W3:Y:S01]  /*17870*/  LDC R233, c[0x0][0x230] ;  /* 0x00008c00ffe97b82 */ /* 0x000ee20000000800 */
[----:B------:R3:W-:Y:S04]  /*17880*/  LDGSTS.E [R3+0x3f700], desc[UR58][R6.64], !P6 ;  /* 0x3f70000006037fae */ /* 0x0007e8000f12187a */
[----:B-1----:R-:W3:Y:S04]  /*17890*/  LDL.LU.64 R22, [R1+0xc80] ;  /* 0x000c800001167983 */ /* 0x002ee80000300a00 */
[----:B------:R-:W3:Y:S04]  /*178a0*/  LDL.LU.64 R244, [R1+0xc88] ;  /* 0x000c880001f47983 */ /* 0x000ee80000300a00 */
[----:B------:R-:W3:Y:S04]  /*178b0*/  LDL.LU.64 R242, [R1+0xc90] ;  /* 0x000c900001f27983 */ /* 0x000ee80000300a00 */
[----:B------:R-:W3:Y:S01]  /*178c0*/  LDL.LU.64 R240, [R1+0xc98] ;  /* 0x000c980001f07983 */ /* 0x000ee20000300a00 */
[----:B----4-:R-:W-:-:S04]  /*178d0*/  IMAD.WIDE R134, R2, 0x4, R238 ;  /* 0x0000000402867825 */ /* 0x010fc800078e02ee */
[C---:B------:R-:W-:Y:S01]  /*178e0*/  IMAD.WIDE R118, R2.reuse, 0x4, R236 ;  /* 0x0000000402767825 */ /* 0x040fe200078e02ec */
[----:B------:R1:W-:Y:S04]  /*178f0*/  STL.64 [R1+0x280], R134 ;  /* 0x0002808601007387 */ /* 0x0003e80000100a00 */
[----:B------:R-:W4:Y:S01]  /*17900*/  LDL.LU.64 R238, [R1+0xca0] ;  /* 0x000ca00001ee7983 */ /* 0x000f220000300a00 */
[----:B------:R-:W-:-:S03]  /*17910*/  IMAD.WIDE R102, R2, 0x4, R228 ;  /* 0x0000000402667825 */ /* 0x000fc600078e02e4 */
[----:B------:R-:W-:Y:S04]  /*17920*/  STL.64 [R1+0x268], R118 ;  /* 0x0002687601007387 */ /* 0x000fe80000100a00 */
[----:B------:R-:W4:Y:S04]  /*17930*/  LDL.LU.64 R236, [R1+0xca8] ;  /* 0x000ca80001ec7983 */ /* 0x000f280000300a00 */
[----:B------:R-:W4:Y:S01]  /*17940*/  LDL.LU.64 R228, [R1+0xcb8] ;  /* 0x000cb80001e47983 */ /* 0x000f220000300a00 */
[----:B------:R-:W-:-:S13]  /*17950*/  ISETP.GE.U32.AND P4, PT, R230, 0x7fffff7d, PT ;  /* 0x7fffff7de600780c */ /* 0x000fda0003f86070 */
[----:B------:R-:W-:Y:S01]  /*17960*/  LDGSTS.E [R0+0x21800], desc[UR58][R134.64], !P4 ;  /* 0x2180000086007fae */ /* 0x000fe2000e12187a */
[----:B------:R-:W-:-:S03]  /*17970*/  IMAD.WIDE R86, R2, 0x4, R196 ;  /* 0x0000000402567825 */ /* 0x000fc600078e02c4 */
[----:B------:R-:W4:Y:S04]  /*17980*/  LDL.LU.64 R196, [R1+0xd00] ;  /* 0x000d000001c47983 */ /* 0x000f280000300a00 */
[----:B------:R-:W-:Y:S04]  /*17990*/  STL.64 [R1+0x260], R102 ;  /* 0x0002606601007387 */ /* 0x000fe80000100a00 */
[----:B------:R-:W-:Y:S04]  /*179a0*/  STL.64 [R1+0x238], R86 ;  /* 0x0002385601007387 */ /* 0x000fe80000100a00 */
[----:B------:R-:W-:Y:S04]  /*179b0*/  LDGSTS.E [R0+0x21900], desc[UR58][R118.64], !P4 ;  /* 0x2190000076007fae */ /* 0x000fe8000e12187a */
[----:B------:R-:W-:Y:S01]  /*179c0*/  LDGSTS.E [R0+0x21a00], desc[UR58][R102.64], !P4 ;  /* 0x21a0000066007fae */ /* 0x000fe2000e12187a */
[----:B--2---:R-:W-:-:S03]  /*179d0*/  IMAD.WIDE R70, R2, 0x4, R70 ;  /* 0x0000000402467825 */ /* 0x004fc600078e0246 */
[----:B------:R2:W-:Y:S01]  /*179e0*/  LDGSTS.E [R0+0x21b00], desc[UR58][R86.64], !P4 ;  /* 0x21b0000056007fae */ /* 0x0005e2000e12187a */
[----:B------:R-:W-:-:S03]  /*179f0*/  IMAD.WIDE R54, R2, 0x4, R54 ;  /* 0x0000000402367825 */ /* 0x000fc600078e0236 */
[----:B------:R-:W-:Y:S04]  /*17a00*/  STL.64 [R1+0x230], R70 ;  /* 0x0002304601007387 */ /* 0x000fe80000100a00 */
[----:B------:R-:W-:Y:S04]  /*17a10*/  STL.64 [R1+0x218], R54 ;  /* 0x0002183601007387 */ /* 0x000fe80000100a00 */
[----:B------:R-:W-:Y:S01]  /*17a20*/  LDGSTS.E [R0+0x21c00], desc[UR58][R70.64], !P4 ;  /* 0x21c0000046007fae */ /* 0x000fe2000e12187a */
[----:B------:R-:W-:-:S03]  /*17a30*/  IMAD.WIDE R38, R2, 0x4, R38 ;  /* 0x0000000402267825 */ /* 0x000fc600078e0226 */
[----:B------:R-:W-:Y:S01]  /*17a40*/  LDGSTS.E [R0+0x21d00], desc[UR58][R54.64], !P4 ;  /* 0x21d0000036007fae */ /* 0x000fe2000e12187a */
[----:B---3--:R-:W-:-:S03]  /*17a50*/  IMAD.WIDE R6, R2, 0x4, R212 ;  /* 0x0000000402067825 */ /* 0x008fc600078e02d4 */
[----:B------:R3:W-:Y:S04]  /*17a60*/  STL.64 [R1+0x210], R38 ;  /* 0x0002102601007387 */ /* 0x0007e80000100a00 */
[----:B------:R2:W-:Y:S04]  /*17a70*/  STL.64 [R1+0x1f8], R6 ;  /* 0x0001f80601007387 */ /* 0x0005e80000100a00 */
[----:B------:R-:W2:Y:S04]  /*17a80*/  LDL.LU.64 R212, [R1+0xef8] ;  /* 0x000ef80001d47983 */ /* 0x000ea80000300a00 */
[----:B------:R-:W-:Y:S04]  /*17a90*/  LDGSTS.E [R0+0x21e00], desc[UR58][R38.64], !P4 ;  /* 0x21e0000026007fae */ /* 0x000fe8000e12187a */
[----:B-1----:R-:W2:Y:S01]  /*17aa0*/  LDL.LU.64 R134, [R1+0xef0] ;  /* 0x000ef00001867983 */ /* 0x002ea20000300a00 */
[----:B----4-:R-:W-:-:S03]  /*17ab0*/  IMAD.WIDE R234, R2, 0x4, R228 ;  /* 0x0000000402ea7825 */ /* 0x010fc600078e02e4 */
[----:B---3--:R-:W3:Y:S01]  /*17ac0*/  LDL.LU.64 R38, [R1+0xee8] ;  /* 0x000ee80001267983 */ /* 0x008ee20000300a00 */
[----:B--2---:R-:W-:-:S03]  /*17ad0*/  IMAD.WIDE R86, R2, 0x4, R22 ;  /* 0x0000000402567825 */ /* 0x004fc600078e0216 */
[----:B------:R-:W2:Y:S04]  /*17ae0*/  LDL.LU.64 R70, [R1+0xee0] ;  /* 0x000ee00001467983 */ /* 0x000ea80000300a00 */
[----:B------:R-:W4:Y:S04]  /*17af0*/  LDL.LU.64 R22, [R1+0xed8] ;  /* 0x000ed80001167983 */ /* 0x000f280000300a00 */
[----:B------:R1:W-:Y:S04]  /*17b00*/  STL.64 [R1+0x1f0], R86 ;  /* 0x0001f05601007387 */ /* 0x0003e80000100a00 */
[----:B------:R-:W4:Y:S04]  /*17b10*/  LDL.LU.64 R102, [R1+0xed0] ;  /* 0x000ed00001667983 */ /* 0x000f280000300a00 */
[----:B------:R-:W4:Y:S01]  /*17b20*/  LDL.LU.64 R228, [R1+0xec8] ;  /* 0x000ec80001e47983 */ /* 0x000f220000300a00 */
[----:B------:R-:W-:-:S02]  /*17b30*/  VIADD R230, R232, 0xffffffb8 ;  /* 0xffffffb8e8e67836 */ /* 0x000fc40000000000 */
[----:B------:R-:W1:Y:S01]  /*17b40*/  LDC R232, c[0x0][0x230] ;  /* 0x00008c00ffe87b82 */ /* 0x000e620000000800 */
[----:B------:R-:W4:Y:S02]  /*17b50*/  LDL.LU.64 R54, [R1+0xec0] ;  /* 0x000ec00001367983 */ /* 0x000f240000300a00 */
[----:B------:R-:W-:Y:S01]  /*17b60*/  ISETP.GE.U32.AND P3, PT, R230, 0x7fffff79, PT ;  /* 0x7fffff79e600780c */ /* 0x000fe20003f66070 */
[----:B------:R-:W-:Y:S01]  /*17b70*/  VIADD R230, R231, 0xffffffb4 ;  /* 0xffffffb4e7e67836 */ /* 0x000fe20000000000 */
[----:B------:R1:W-:Y:S03]  /*17b80*/  LDGSTS.E [R0+0x21f00], desc[UR58][R6.64], !P4 ;  /* 0x21f0000006007fae */ /* 0x0003e6000e12187a */
[----:B------:R-:W1:Y:S01]  /*17b90*/  LDC R231, c[0x0][0x230] ;  /* 0x00008c00ffe77b82 */ /* 0x000e620000000800 */
[----:B------:R-:W-:Y:S01]  /*17ba0*/  ISETP.GE.U32.AND P2, PT, R230, 0x7fffff75, PT ;  /* 0x7fffff75e600780c */ /* 0x000fe20003f46070 */
[----:B------:R-:W-:Y:S01]  /*17bb0*/  VIADD R230, R233, 0xffffffb0 ;  /* 0xffffffb0e9e67836 */ /* 0x000fe20000000000 */
[----:B------:R-:W4:Y:S05]  /*17bc0*/  LDL.LU.64 R118, [R1+0xeb8] ;  /* 0x000eb80001767983 */ /* 0x000f2a0000300a00 */
[----:B------:R-:W1:Y:S01]  /*17bd0*/  LDC R233, c[0x0][0x230] ;  /* 0x00008c00ffe97b82 */ /* 0x000e620000000800 */
[----:B------:R-:W-:Y:S01]  /*17be0*/  ISETP.GE.U32.AND P1, PT, R230, 0x7fffff71, PT ;  /* 0x7fffff71e600780c */ /* 0x000fe20003f26070 */
[----:B------:R-:W-:Y:S01]  /*17bf0*/  LDGSTS.E [R0+0x23800], desc[UR58][R86.64], !P3 ;  /* 0x2380000056007fae */ /* 0x000fe2000d92187a */
[----:B-1----:R-:W-:-:S05]  /*17c00*/  VIADD R230, R232, 0xffffffac ;  /* 0xfffffface8e67836 */ /* 0x002fca0000000000 */
[----:B------:R-:W1:Y:S08]  /*17c10*/  LDC R6, c[0x0][0x230] ;  /* 0x00008c00ff067b82 */ /* 0x000e700000000800 */
[----:B------:R-:W1:Y:S01]  /*17c20*/  LDC R232, c[0x0][0x230] ;  /* 0x00008c00ffe87b82 */ /* 0x000e620000000800 */
[----:B------:R-:W-:Y:S01]  /*17c30*/  ISETP.GE.U32.AND P0, PT, R230, 0x7fffff6d, PT ;  /* 0x7fffff6de600780c */ /* 0x000fe20003f06070 */
[----:B------:R-:W-:-:S05]  /*17c40*/  VIADD R230, R231, 0xffffffa8 ;  /* 0xffffffa8e7e67836 */ /* 0x000fca0000000000 */
[----:B------:R-:W-:Y:S01]  /*17c50*/  ISETP.GE.U32.AND P6, PT, R230, 0x7fffff69, PT ;  /* 0x7fffff69e600780c */ /* 0x000fe20003fc6070 */
[----:B------:R-:W-:Y:S01]  /*17c60*/  VIADD R230, R233, 0xffffffa4 ;  /* 0xffffffa4e9e67836 */ /* 0x000fe20000000000 */
[----:B------:R-:W4:Y:S04]  /*17c70*/  LDC R231, c[0x0][0x230] ;  /* 0x00008c00ffe77b82 */ /* 0x000f280000000800 */
[----:B------:R-:W-:Y:S01]  /*17c80*/  ISETP.GE.U32.AND P4, PT, R230, 0x7fffff65, PT ;  /* 0x7fffff65e600780c */ /* 0x000fe20003f86070 */
[----:B------:R-:W-:-:S04]  /*17c90*/  IMAD.WIDE R212, R2, 0x4, R212 ;  /* 0x0000000402d47825 */ /* 0x000fc800078e02d4 */
[----:B------:R-:W-:Y:S01]  /*17ca0*/  IMAD.WIDE R198, R2, 0x4, R134 ;  /* 0x0000000402c67825 */ /* 0x000fe200078e0286 */
[----:B-1----:R-:W-:-:S03]  /*17cb0*/  IADD3 R230, R232, -0x60, RZ ;  /* 0xffffffa0e8e67810 */ /* 0x002fc60007ffe0ff */
[C---:B------:R-:W-:Y:S02]  /*17cc0*/  IMAD.WIDE R232, R2.reuse, 0x4, R196 ;  /* 0x0000000402e87825 */ /* 0x040fe400078e02c4 */
[----:B------:R-:W4:Y:S04]  /*17cd0*/  LDL.LU.64 R196, [R1+0xeb0] ;  /* 0x000eb00001c47983 */ /* 0x000f280000300a00 */
[----:B------:R-:W4:Y:S01]  /*17ce0*/  LDL.LU.64 R86, [R1+0xea8] ;  /* 0x000ea80001567983 */ /* 0x000f220000300a00 */
[----:B---3--:R-:W-:-:S03]  /*17cf0*/  IMAD.WIDE R182, R2, 0x4, R38 ;  /* 0x0000000402b67825 */ /* 0x008fc600078e0226 */
[----:B------:R-:W3:Y:S01]  /*17d00*/  LDL.LU.64 R38, [R1+0xea0] ;  /* 0x000ea00001267983 */ /* 0x000ee20000300a00 */
[----:B--2---:R-:W-:-:S03]  /*17d10*/  IMAD.WIDE R166, R2, 0x4, R70 ;  /* 0x0000000402a67825 */ /* 0x004fc600078e0246 */
[----:B------:R-:W-:Y:S01]  /*17d20*/  STL.64 [R1+0x288], R212 ;  /* 0x000288d401007387 */ /* 0x000fe20000100a00 */
[----:B----4-:R-:W-:-:S03]  /*17d30*/  IMAD.WIDE R150, R2, 0x4, R22 ;  /* 0x0000000402967825 */ /* 0x010fc600078e0216 */
[----:B------:R1:W-:Y:S04]  /*17d40*/  STL.64 [R1+0x2a8], R198 ;  /* 0x0002a8c601007387 */ /* 0x0003e80000100a00 */
[----:B------:R2:W-:Y:S04]  /*17d50*/  STL.64 [R1+0x2c0], R182 ;  /* 0x0002c0b601007387 */ /* 0x0005e80000100a00 */
[----:B------:R-:W4:Y:S01]  /*17d60*/  LDL.LU.64 R70, [R1+0xe98] ;  /* 0x000e980001467983 */ /* 0x000f220000300a00 */
[----:B------:R-:W-:-:S03]  /*17d70*/  IMAD.WIDE R134, R2, 0x4, R102 ;  /* 0x0000000402867825 */ /* 0x000fc600078e0266 */
[----:B------:R-:W4:Y:S01]  /*17d80*/  LDL.LU.64 R22, [R1+0xe90] ;  /* 0x000e900001167983 */ /* 0x000f220000300a00 */
[----:B------:R-:W-:-:S03]  /*17d90*/  IMAD.WIDE R102, R2, 0x4, R228 ;  /* 0x0000000402667825 */ /* 0x000fc600078e02e4 */
[----:B------:R2:W-:Y:S04]  /*17da0*/  STL.64 [R1+0x2c8], R166 ;  /* 0x0002c8a601007387 */ /* 0x0005e80000100a00 */
[----:B------:R-:W-:Y:S04]  /*17db0*/  STL.64 [R1+0x2d0], R150 ;  /* 0x0002d09601007387 */ /* 0x000fe80000100a00 */
[----:B------:R-:W4:Y:S01]  /*17dc0*/  LDL.LU.64 R228, [R1+0xe88] ;  /* 0x000e880001e47983 */ /* 0x000f220000300a00 */
[----:B------:R-:W-:-:S04]  /*17dd0*/  IMAD.WIDE R244, R2, 0x4, R244 ;  /* 0x0000000402f47825 */ /* 0x000fc800078e02f4 */
[C---:B------:R-:W-:Y:S01]  /*17de0*/  IMAD.WIDE R242, R2.reuse, 0x4, R242 ;  /* 0x0000000402f27825 */ /* 0x040fe200078e02f2 */
[----:B------:R-:W-:Y:S03]  /*17df0*/  LDGSTS.E [R0+0x23900], desc[UR58][R244.64], !P3 ;  /* 0x23900000f4007fae */ /* 0x000fe6000d92187a */
[C---:B------:R-:W-:Y:S01]  /*17e00*/  IMAD.WIDE R240, R2.reuse, 0x4, R240 ;  /* 0x0000000402f07825 */ /* 0x040fe200078e02f0 */
[----:B------:R-:W-:Y:S03]  /*17e10*/  LDGSTS.E [R0+0x23a00], desc[UR58][R242.64], !P3 ;  /* 0x23a00000f2007fae */ /* 0x000fe6000d92187a */
[C---:B------:R-:W-:Y:S01]  /*17e20*/  IMAD.WIDE R238, R2.reuse, 0x4, R238 ;  /* 0x0000000402ee7825 */ /* 0x040fe200078e02ee */
[----:B------:R-:W-:Y:S03]  /*17e30*/  LDGSTS.E [R0+0x23b00], desc[UR58][R240.64], !P3 ;  /* 0x23b00000f0007fae */ /* 0x000fe6000d92187a */
[C---:B------:R-:W-:Y:S01]  /*17e40*/  IMAD.WIDE R236, R2.reuse, 0x4, R236 ;  /* 0x0000000402ec7825 */ /* 0x040fe200078e02ec */
[----:B------:R-:W-:Y:S04]  /*17e50*/  LDGSTS.E [R0+0x23c00], desc[UR58][R238.64], !P3 ;  /* 0x23c00000ee007fae */ /* 0x000fe8000d92187a */
[----:B------:R-:W-:Y:S01]  /*17e60*/  LDGSTS.E [R0+0x23d00], desc[UR58][R236.64], !P3 ;  /* 0x23d00000ec007fae */ /* 0x000fe2000d92187a */
[----:B------:R-:W-:-:S03]  /*17e70*/  IMAD.WIDE R54, R2, 0x4, R54 ;  /* 0x0000000402367825 */ /* 0x000fc600078e0236 */
[----:B------:R-:W-:Y:S04]  /*17e80*/  LDGSTS.E [R0+0x23e00], desc[UR58][R234.64], !P3 ;  /* 0x23e00000ea007fae */ /* 0x000fe8000d92187a */
[----:B------:R-:W-:Y:S04]  /*17e90*/  LDGSTS.E [R0+0x23f00], desc[UR58][R232.64], !P3 ;  /* 0x23f00000e8007fae */ /* 0x000fe8000d92187a */
[----:B------:R-:W-:Y:S04]  /*17ea0*/  STL.64 [R1+0x2d8], R134 ;  /* 0x0002d88601007387 */ /* 0x000fe80000100a00 */
[----:B------:R-:W-:Y:S04]  /*17eb0*/  LDGSTS.E [R0+0x25800], desc[UR58][R212.64], !P2 ;  /* 0x25800000d4007fae */ /* 0x000fe8000d12187a */
[----:B------:R2:W-:Y:S04]  /*17ec0*/  STL.64 [R1+0x2e0], R102 ;  /* 0x0002e06601007387 */ /* 0x0005e80000100a00 */
[----:B------:R1:W-:Y:S04]  /*17ed0*/  LDGSTS.E [R0+0x25900], desc[UR58][R198.64], !P2 ;  /* 0x25900000c6007fae */ /* 0x0003e8000d12187a */
[----:B------:R-:W4:Y:S04]  /*17ee0*/  LDL.LU.64 R214, [R1+0xe80] ;  /* 0x000e800001d67983 */ /* 0x000f280000300a00 */
[----:B------:R2:W-:Y:S04]  /*17ef0*/  LDGSTS.E [R0+0x25a00], desc[UR58][R182.64], !P2 ;  /* 0x25a00000b6007fae */ /* 0x0005e8000d12187a */
[----:B------:R2:W-:Y:S01]  /*17f00*/  LDGSTS.E [R0+0x25b00], desc[UR58][R166.64], !P2 ;  /* 0x25b00000a6007fae */ /* 0x0005e2000d12187a */
[----:B-1----:R-:W-:-:S03]  /*17f10*/  IMAD.WIDE R198, R2, 0x4, R118 ;  /* 0x0000000402c67825 */ /* 0x002fc600078e0276 */
[----:B------:R3:W-:Y:S04]  /*17f20*/  LDGSTS.E [R0+0x25c00], desc[UR58][R150.64], !P2 ;  /* 0x25c0000096007fae */ /* 0x0007e8000d12187a */
[----:B------:R4:W-:Y:S01]  /*17f30*/  LDGSTS.E [R0+0x25d00], desc[UR58][R134.64], !P2 ;  /* 0x25d0000086007fae */ /* 0x0009e2000d12187a */
[----:B--2---:R-:W-:-:S03]  /*17f40*/  IMAD.WIDE R182, R2, 0x4, R196 ;  /* 0x0000000402b67825 */ /* 0x004fc600078e02c4 */
[----:B------:R1:W-:Y:S04]  /*17f50*/  STL.64 [R1+0x2e8], R54 ;  /* 0x0002e83601007387 */ /* 0x0003e80000100a00 */
[----:B------:R-:W-:Y:S01]  /*17f60*/  LDGSTS.E [R0+0x25e00], desc[UR58][R102.64], !P2 ;  /* 0x25e0000066007fae */ /* 0x000fe2000d12187a */
[----:B------:R-:W-:-:S03]  /*17f70*/  IMAD.WIDE R166, R2, 0x4, R86 ;  /* 0x0000000402a67825 */ /* 0x000fc600078e0256 */
[----:B------:R-:W-:Y:S01]  /*17f80*/  LDGSTS.E [R0+0x25f00], desc[UR58][R54.64], !P2 ;  /* 0x25f0000036007fae */ /* 0x000fe2000d12187a */
[----:B------:R-:W-:-:S03]  /*17f90*/  ISETP.GE.U32.AND P3, PT, R230, 0x7fffff61, PT ;  /* 0x7fffff61e600780c */ /* 0x000fc60003f66070 */
[----:B------:R-:W2:Y:S04]  /*17fa0*/  LDL.LU.64 R102, [R1+0xe78] ;  /* 0x000e780001667983 */ /* 0x000ea80000300a00 */
[----:B------:R-:W2:Y:S04]  /*17fb0*/  LDL.LU.64 R212, [R1+0xe70] ;  /* 0x000e700001d47983 */ /* 0x000ea80000300a00 */
[----:B-1----:R-:W2:Y:S04]  /*17fc0*/  LDL.LU.64 R54, [R1+0xe68] ;  /* 0x000e680001367983 */ /* 0x002ea80000300a00 */
[----:B------:R-:W2:Y:S04]  /*17fd0*/  LDL.LU.64 R196, [R1+0xe60] ;  /* 0x000e600001c47983 */ /* 0x000ea80000300a00 */
[----:B------:R-:W-:Y:S04]  /*17fe0*/  STL.64 [R1+0x2f0], R198 ;  /* 0x0002f0c601007387 */ /* 0x000fe80000100a00 */
[----:B------:R-:W2:Y:S04]  /*17ff0*/  LDL.LU.64 R86, [R1+0xe58] ;  /* 0x000e580001567983 */ /* 0x000ea80000300a00 */
[----:B------:R-:W-:Y:S01]  /*18000*/  STL.64 [R1+0x2f8], R182 ;  /* 0x0002f8b601007387 */ /* 0x000fe20000100a00 */
[----:B---3--:R-:W-:-:S03]  /*18010*/  IMAD.WIDE R150, R2, 0x4, R38 ;  /* 0x0000000402967825 */ /* 0x008fc600078e0226 */
[----:B------:R-:W-:Y:S04]  /*18020*/  LDGSTS.E [R0+0x27800], desc[UR58][R198.64], !P1 ;  /* 0x27800000c6007fae */ /* 0x000fe8000c92187a */
[----:B------:R-:W3:Y:S04]  /*18030*/  LDL.LU.64 R38, [R1+0xe50] ;  /* 0x000e500001267983 */ /* 0x000ee80000300a00 */
[----:B------:R-:W-:Y:S04]  /*18040*/  STL.64 [R1+0x680], R166 ;  /* 0x000680a601007387 */ /* 0x000fe80000100a00 */
[----:B------:R1:W-:Y:S01]  /*18050*/  STL.64 [R1+0x688], R150 ;  /* 0x0006889601007387 */ /* 0x0003e20000100a00 */
[----:B----4-:R-:W-:-:S03]  /*18060*/  IMAD.WIDE R134, R2, 0x4, R70 ;  /* 0x0000000402867825 */ /* 0x010fc600078e0246 */
[----:B------:R-:W-:Y:S01]  /*18070*/  LDGSTS.E [R0+0x27900], desc[UR58][R182.64], !P1 ;  /* 0x27900000b6007fae */ /* 0x000fe2000c92187a */
[----:B------:R-:W-:-:S03]  /*18080*/  IMAD.WIDE R118, R2, 0x4, R22 ;  /* 0x0000000402767825 */ /* 0x000fc600078e0216 */
[----:B------:R-:W-:Y:S04]  /*18090*/  LDGSTS.E [R0+0x27a00], desc[UR58][R166.64], !P1 ;  /* 0x27a00000a6007fae */ /* 0x000fe8000c92187a */
[----:B------:R-:W4:Y:S04]  /*180a0*/  LDL.LU.64 R22, [R1+0xe48] ;  /* 0x000e480001167983 */ /* 0x000f280000300a00 */
[----:B------:R1:W-:Y:S01]  /*180b0*/  STL.64 [R1+0x690], R134 ;  /* 0x0006908601007387 */ /* 0x0003e20000100a00 */
[----:B------:R-:W-:-:S03]  /*180c0*/  IMAD.WIDE R70, R2, 0x4, R228 ;  /* 0x0000000402467825 */ /* 0x000fc600078e02e4 */
[----:B------:R-:W-:Y:S04]  /*180d0*/  LDGSTS.E [R0+0x27b00], desc[UR58][R150.64], !P1 ;  /* 0x27b0000096007fae */ /* 0x000fe8000c92187a */
[----:B------:R-:W4:Y:S01]  /*180e0*/  LDL.LU.64 R228, [R1+0xe40] ;  /* 0x000e400001e47983 */ /* 0x000f220000300a00 */
[----:B------:R-:W-:Y:S02]  /*180f0*/  VIADD R230, R231, 0xffffff9c ;  /* 0xffffff9ce7e67836 */ /* 0x000fe40000000000 */
[----:B------:R-:W4:Y:S01]  /*18100*/  LDC R231, c[0x0][0x230] ;  /* 0x00008c00ffe77b82 */ /* 0x000f220000000800 */
[----:B------:R-:W-:Y:S02]  /*18110*/  LDGSTS.E [R0+0x27c00], desc[UR58][R134.64], !P1 ;  /* 0x27c0000086007fae */ /* 0x000fe4000c92187a */
[----:B------:R-:W-:Y:S01]  /*18120*/  ISETP.GE.U32.AND P2, PT, R230, 0x7fffff5d, PT ;  /* 0x7fffff5de600780c */ /* 0x000fe20003f46070 */
[----:B------:R-:W-:Y:S01]  /*18130*/  VIADD R230, R6, 0xffffff98 ;  /* 0xffffff9806e67836 */ /* 0x000fe20000000000 */
[----:B------:R1:W-:Y:S04]  /*18140*/  STL.64 [R1+0x698], R118 ;  /* 0x0006987601007387 */ /* 0x0003e80000100a00 */
[----:B------:R1:W-:Y:S04]  /*18150*/  STL.64 [R1+0x830], R70 ;  /* 0x0008304601007387 */ /* 0x0003e80000100a00 */
[----:B------:R-:W-:Y:S04]  /*18160*/  LDGSTS.E [R0+0x27d00], desc[UR58][R118.64], !P1 ;  /* 0x27d0000076007fae */ /* 0x000fe8000c92187a */
[----:B------:R-:W-:Y:S01]  /*18170*/  LDGSTS.E [R0+0x27e00], desc[UR58][R70.64], !P1 ;  /* 0x27e0000046007fae */ /* 0x000fe2000c92187a */
[----:B------:R-:W-:-:S05]  /*18180*/  IMAD.WIDE R6, R2, 0x4, R214 ;  /* 0x0000000402067825 */ /* 0x000fca00078e02d6 */
[----:B------:R2:W-:Y:S04]  /*18190*/  STL.64 [R1+0x838], R6 ;  /* 0x0008380601007387 */ /* 0x0005e80000100a00 */
[----:B-1----:R-:W4:Y:S04]  /*181a0*/  LDL.LU.64 R150, [R1+0xe38] ;  /* 0x000e380001967983 */ /* 0x002f280000300a00 */
[----:B------:R-:W4:Y:S04]  /*181b0*/  LDL.LU.64 R134, [R1+0xe30] ;  /* 0x000e300001867983 */ /* 0x000f280000300a00 */
[----:B------:R-:W4:Y:S04]  /*181c0*/  LDL.LU.64 R118, [R1+0xe28] ;  /* 0x000e280001767983 */ /* 0x000f280000300a00 */
[----:B------:R-:W4:Y:S04]  /*181d0*/  LDL.LU.64 R70, [R1+0xe20] ;  /* 0x000e200001467983 */ /* 0x000f280000300a00 */
[----:B------:R1:W-:Y:S01]  /*181e0*/  LDGSTS.E [R0+0x27f00], desc[UR58][R6.64], !P1 ;  /* 0x27f0000006007fae */ /* 0x0003e2000c92187a */
[C---:B--2---:R-:W-:Y:S01]  /*181f0*/  IMAD.WIDE R214, R2.reuse, 0x4, R102 ;  /* 0x0000000402d67825 */ /* 0x044fe200078e0266 */
[----:B-1----:R-:W1:Y:S03]  /*18200*/  LDC R6, c[0x0][0x230] ;  /* 0x00008c00ff067b82 */ /* 0x002e660000000800 */
[C---:B------:R-:W-:Y:S01]  /*18210*/  IMAD.WIDE R212, R2.reuse, 0x4, R212 ;  /* 0x0000000402d47825 */ /* 0x040fe200078e02d4 */
[----:B------:R-:W-:Y:S03]  /*18220*/  LDGSTS.E [R0+0x29800], desc[UR58][R214.64], !P0 ;  /* 0x29800000d6007fae */ /* 0x000fe6000c12187a */
[C---:B------:R-:W-:Y:S01]  /*18230*/  IMAD.WIDE R198, R2.reuse, 0x4, R54 ;  /* 0x0000000402c67825 */ /* 0x040fe200078e0236 */
[----:B------:R-:W-:Y:S04]  /*18240*/  LDGSTS.E [R0+0x29900], desc[UR58][R212.64], !P0 ;  /* 0x29900000d4007fae */ /* 0x000fe8000c12187a */
[----:B------:R-:W2:Y:S01]  /*18250*/  LDL.LU.64 R54, [R1+0xe18] ;  /* 0x000e180001367983 */ /* 0x000ea20000300a00 */
[----:B------:R-:W-:-:S03]  /*18260*/  IMAD.WIDE R196, R2, 0x4, R196 ;  /* 0x0000000402c47825 */ /* 0x000fc600078e02c4 */
[----:B------:R-:W-:Y:S01]  /*18270*/  STL.64 [R1+0x898], R214 ;  /* 0x000898d601007387 */ /* 0x000fe20000100a00 */
[----:B------:R-:W-:-:S03]  /*18280*/  IMAD.WIDE R182, R2, 0x4, R86 ;  /* 0x0000000402b67825 */ /* 0x000fc600078e0256 */
[----:B------:R-:W-:Y:S04]  /*18290*/  STL.64 [R1+0x980], R212 ;  /* 0x000980d401007387 */ /* 0x000fe80000100a00 */
[----:B------:R-:W-:Y:S04]  /*182a0*/  STL.64 [R1+0x988], R198 ;  /* 0x000988c601007387 */ /* 0x000fe80000100a00 */
[----:B------:R1:W-:Y:S04]  /*182b0*/  LDGSTS.E [R0+0x29a00], desc[UR58][R198.64], !P0 ;  /* 0x29a00000c6007fae */ /* 0x0003e8000c12187a */
[----:B------:R-:W-:Y:S04]  /*182c0*/  LDGSTS.E [R0+0x29b00], desc[UR58][R196.64], !P0 ;  /* 0x29b00000c4007fae */ /* 0x000fe8000c12187a */
[----:B------:R1:W-:Y:S01]  /*182d0*/  LDGSTS.E [R0+0x29c00], desc[UR58][R182.64], !P0 ;  /* 0x29c00000b6007fae */ /* 0x0003e2000c12187a */
[----:B---3--:R-:W-:-:S03]  /*182e0*/  IMAD.WIDE R166, R2, 0x4, R38 ;  /* 0x0000000402a67825 */ /* 0x008fc600078e0226 */
[----:B------:R-:W3:Y:S04]  /*182f0*/  LDL.LU.64 R38, [R1+0xe10] ;  /* 0x000e100001267983 */ /* 0x000ee80000300a00 */
[----:B------:R1:W-:Y:S04]  /*18300*/  STL.64 [R1+0x990], R196 ;  /* 0x000990c401007387 */ /* 0x0003e80000100a00 */
[----:B------:R-:W-:Y:S04]  /*18310*/  STL.64 [R1+0x998], R182 ;  /* 0x000998b601007387 */ /* 0x000fe80000100a00 */
[----:B------:R-:W-:Y:S04]  /*18320*/  STL.64 [R1+0x9b0], R166 ;  /* 0x0009b0a601007387 */ /* 0x000fe80000100a00 */
[----:B------:R1:W-:Y:S01]  /*18330*/  LDGSTS.E [R0+0x29d00], desc[UR58][R166.64], !P0 ;  /* 0x29d00000a6007fae */ /* 0x0003e2000c12187a */
[----:B----4-:R-:W-:-:S03]  /*18340*/  IMAD.WIDE R102, R2, 0x4, R22 ;  /* 0x0000000402667825 */ /* 0x010fc600078e0216 */
[----:B------:R-:W4:Y:S04]  /*18350*/  LDL.LU.64 R22, [R1+0xe08] ;  /* 0x000e080001167983 */ /* 0x000f280000300a00 */
[----:B------:R-:W-:Y:S01]  /*18360*/  LDGSTS.E [R0+0x29e00], desc[UR58][R102.64], !P0 ;  /* 0x29e0000066007fae */ /* 0x000fe2000c12187a */
[----:B------:R-:W-:-:S03]  /*18370*/  IMAD.WIDE R86, R2, 0x4, R228 ;  /* 0x0000000402567825 */ /* 0x000fc600078e02e4 */
[----:B------:R-:W4:Y:S04]  /*18380*/  LDL.LU.64 R228, [R1+0xe00] ;  /* 0x000e000001e47983 */ /* 0x000f280000300a00 */
[----:B------:R1:W-:Y:S04]  /*18390*/  STL.64 [R1+0x9b8], R102 ;  /* 0x0009b86601007387 */ /* 0x0003e80000100a00 */
[----:B------:R1:W-:Y:S04]  /*183a0*/  STL.64 [R1+0xa40], R86 ;  /* 0x000a405601007387 */ /* 0x0003e80000100a00 */
[----:B-1----:R-:W4:Y:S04]  /*183b0*/  LDL.LU.64 R196, [R1+0xdf8] ;  /* 0x000df80001c47983 */ /* 0x002f280000300a00 */
[----:B------:R-:W4:Y:S04]  /*183c0*/  LDL.LU.64 R102, [R1+0xdf0] ;  /* 0x000df00001667983 */ /* 0x000f280000300a00 */
[----:B------:R-:W-:Y:S04]  /*183d0*/  LDGSTS.E [R0+0x29f00], desc[UR58][R86.64], !P0 ;  /* 0x29f0000056007fae */ /* 0x000fe8000c12187a */
[----:B------:R-:W4:Y:S04]  /*183e0*/  LDL.LU.64 R86, [R1+0xde8] ;  /* 0x000de80001567983 */ /* 0x000f280000300a00 */
[----:B------:R-:W4:Y:S01]  /*183f0*/  LDL.LU.64 R212, [R1+0xde0] ;  /* 0x000de00001d47983 */ /* 0x000f220000300a00 */
[----:B------:R-:W-:-:S04]  /*18400*/  IMAD.WIDE R198, R2, 0x4, R150 ;  /* 0x0000000402c67825 */ /* 0x000fc800078e0296 */
[C---:B------:R-:W-:Y:S01]  /*18410*/  IMAD.WIDE R214, R2.reuse, 0x4, R134 ;  /* 0x0000000402d67825 */ /* 0x040fe200078e0286 */
[----:B------:R1:W-:Y:S03]  /*18420*/  STL.64 [R1+0xa58], R198 ;  /* 0x000a58c601007387 */ /* 0x0003e60000100a00 */
[C---:B------:R-:W-:Y:S01]  /*18430*/  IMAD.WIDE R182, R2.reuse, 0x4, R118 ;  /* 0x0000000402b67825 */ /* 0x040fe200078e0276 */
[----:B------:R-:W-:Y:S03]  /*18440*/  LDGSTS.E [R0+0x2b800], desc[UR58][R198.64], !P6 ;  /* 0x2b800000c6007fae */ /* 0x000fe6000f12187a */
[C---:B------:R-:W-:Y:S01]  /*18450*/  IMAD.WIDE R166, R2.reuse, 0x4, R70 ;  /* 0x0000000402a67825 */ /* 0x040fe200078e0246 */
[----:B------:R-:W-:Y:S04]  /*18460*/  LDGSTS.E [R0+0x2b900], desc[UR58][R214.64], !P6 ;  /* 0x2b900000d6007fae */ /* 0x000fe8000f12187a */
[----:B------:R-:W4:Y:S04]  /*18470*/  LDL.LU.64 R70, [R1+0xdd8] ;  /* 0x000dd80001467983 */ /* 0x000f280000300a00 */
[----:B------:R-:W-:Y:S04]  /*18480*/  STL.64 [R1+0xa78], R214 ;  /* 0x000a78d601007387 */ /* 0x000fe80000100a00 */
[----:B------:R4:W-:Y:S04]  /*18490*/  STL.64 [R1+0xa98], R182 ;  /* 0x000a98b601007387 */ /* 0x0009e80000100a00 */
[----:B------:R4:W-:Y:S04]  /*184a0*/  LDGSTS.E [R0+0x2ba00], desc[UR58][R182.64], !P6 ;  /* 0x2ba00000b6007fae */ /* 0x0009e8000f12187a */
[----:B------:R4:W-:Y:S01]  /*184b0*/  LDGSTS.E [R0+0x2bb00], desc[UR58][R166.64], !P6 ;  /* 0x2bb00000a6007fae */ /* 0x0009e2000f12187a */
[----:B--2---:R-:W-:-:S03]  /*184c0*/  IMAD.WIDE R150, R2, 0x4, R54 ;  /* 0x0000000402967825 */ /* 0x004fc600078e0236 */
[----:B------:R-:W2:Y:S04]  /*184d0*/  LDL.LU.64 R54, [R1+0xdd0] ;  /* 0x000dd00001367983 */ /* 0x000ea80000300a00 */
[----:B------:R-:W-:Y:S04]  /*184e0*/  STL.64 [R1+0xaa8], R166 ;  /* 0x000aa8a601007387 */ /* 0x000fe80000100a00 */
[----:B------:R-:W-:Y:S01]  /*184f0*/  LDGSTS.E [R0+0x2bc00], desc[UR58][R150.64], !P6 ;  /* 0x2bc0000096007fae */ /* 0x000fe2000f12187a */
[----:B---3--:R-:W-:-:S03]  /*18500*/  IMAD.WIDE R134, R2, 0x4, R38 ;  /* 0x0000000402867825 */ /* 0x008fc600078e0226 */
[----:B------:R-:W3:Y:S04]  /*18510*/  LDL.LU.64 R38, [R1+0xdc8] ;  /* 0x000dc80001267983 */ /* 0x000ee80000300a00 */
[----:B------:R-:W-:Y:S04]  /*18520*/  STL.64 [R1+0xab8], R150 ;  /* 0x000ab89601007387 */ /* 0x000fe80000100a00 */
[----:B------:R-:W-:Y:S04]  /*18530*/  STL.64 [R1+0xb00], R134 ;  /* 0x000b008601007387 */ /* 0x000fe80000100a00 */
[----:B-1----:R-:W3:Y:S04]  /*18540*/  LDL.LU.64 R198, [R1+0xdc0] ;  /* 0x000dc00001c67983 */ /* 0x002ee80000300a00 */
[----:B------:R-:W-:Y:S01]  /*18550*/  LDGSTS.E [R0+0x2bd00], desc[UR58][R134.64], !P6 ;  /* 0x2bd0000086007fae */ /* 0x000fe2000f12187a */
[----:B----4-:R-:W-:-:S05]  /*18560*/  IMAD.WIDE R118, R2, 0x4, R22 ;  /* 0x0000000402767825 */ /* 0x010fca00078e0216 */
[----:B------:R-:W-:Y:S04]  /*18570*/  STL.64 [R1+0xb20], R118 ;  /* 0x000b207601007387 */ /* 0x000fe80000100a00 */
[----:B------:R-:W-:Y:S01]  /*18580*/  LDGSTS.E [R0+0x2be00], desc[UR58][R118.64], !P6 ;  /* 0x2be0000076007fae */ /* 0x000fe2000f12187a */
[----:B------:R-:W-:-:S05]  /*18590*/  IMAD.WIDE R22, R2, 0x4, R228 ;  /* 0x0000000402167825 */ /* 0x000fca00078e02e4 */
[----:B------:R1:W-:Y:S04]  /*185a0*/  STL.64 [R1+0xb30], R22 ;  /* 0x000b301601007387 */ /* 0x0003e80000100a00 */
[----:B------:R-:W-:Y:S01]  /*185b0*/  LDGSTS.E [R0+0x2bf00], desc[UR58][R22.64], !P6 ;  /* 0x2bf0000016007fae */ /* 0x000fe2000f12187a */
[----:B------:R-:W-:-:S04]  /*185c0*/  IMAD.WIDE R196, R2, 0x4, R196 ;  /* 0x0000000402c47825 */ /* 0x000fc800078e02c4 */
[----:B------:R-:W-:Y:S01]  /*185d0*/  IMAD.WIDE R182, R2, 0x4, R102 ;  /* 0x0000000402b67825 */ /* 0x000fe200078e0266 */
[----:B------:R-:W-:Y:S01]  /*185e0*/  ISETP.GE.U32.AND P1, PT, R230, 0x7fffff59, PT ;  /* 0x7fffff59e600780c */ /* 0x000fe20003f26070 */
[----:B------:R-:W-:Y:S04]  /*185f0*/  LDGSTS.E [R0+0x2d800], desc[UR58][R196.64], !P4 ;  /* 0x2d800000c4007fae */ /* 0x000fe8000e12187a */
[----:B-1----:R-:W4:Y:S04]  /*18600*/  LDL.LU.64 R22, [R1+0xdb8] ;  /* 0x000db80001167983 */ /* 0x002f280000300a00 */
[----:B------:R-:W4:Y:S04]  /*18610*/  LDL.LU.64 R228, [R1+0xdb0] ;  /* 0x000db00001e47983 */ /* 0x000f280000300a00 */
[----:B------:R-:W4:Y:S01]  /*18620*/  LDL.LU.64 R150, [R1+0xda8] ;  /* 0x000da80001967983 */ /* 0x000f220000300a00 */
[----:B------:R-:W-:-:S03]  /*18630*/  IMAD.WIDE R166, R2, 0x4, R86 ;  /* 0x0000000402a67825 */ /* 0x000fc600078e0256 */
[----:B------:R-:W-:Y:S01]  /*18640*/  STL.64 [R1+0xb58], R196 ;  /* 0x000b58c401007387 */ /* 0x000fe20000100a00 */
[----:B------:R-:W-:-:S03]  /*18650*/  IMAD.WIDE R86, R2, 0x4, R212 ;  /* 0x0000000402567825 */ /* 0x000fc600078e02d4 */
[----:B------:R-:W-:Y:S04]  /*18660*/  STL.64 [R1+0xb70], R182 ;  /* 0x000b70b601007387 */ /* 0x000fe80000100a00 */
[----:B------:R-:W4:Y:S04]  /*18670*/  LDL.LU.64 R134, [R1+0xda0] ;  /* 0x000da00001867983 */ /* 0x000f280000300a00 */
[----:B------:R-:W-:Y:S04]  /*18680*/  STL.64 [R1+0xb88], R166 ;  /* 0x000b88a601007387 */ /* 0x000fe80000100a00 */
[----:B------:R-:W4:Y:S01]  /*18690*/  LDL.LU.64 R212, [R1+0xd98] ;  /* 0x000d980001d47983 */ /* 0x000f220000300a00 */
[----:B------:R-:W-:-:S02]  /*186a0*/  VIADD R230, R251, 0xffffff94 ;  /* 0xffffff94fbe67836 */ /* 0x000fc40000000000 */
[----:B------:R-:W1:Y:S01]  /*186b0*/  LDC R251, c[0x0][0x230] ;  /* 0x00008c00fffb7b82 */ /* 0x000e620000000800 */
[----:B------:R4:W-:Y:S02]  /*186c0*/  LDGSTS.E [R0+0x2d900], desc[UR58][R182.64], !P4 ;  /* 0x2d900000b6007fae */ /* 0x0009e4000e12187a */
[----:B------:R-:W-:Y:S01]  /*186d0*/  ISETP.GE.U32.AND P0, PT, R230, 0x7fffff55, PT ;  /* 0x7fffff55e600780c */ /* 0x000fe20003f06070 */
[----:B------:R-:W-:Y:S01]  /*186e0*/  VIADD R230, R231, 0xffffff90 ;  /* 0xffffff90e7e67836 */ /* 0x000fe20000000000 */
[----:B------:R-:W-:Y:S03]  /*186f0*/  STL.64 [R1+0xba0], R86 ;  /* 0x000ba05601007387 */ /* 0x000fe60000100a00 */
[----:B------:R-:W1:Y:S01]  /*18700*/  LDC R231, c[0x0][0x230] ;  /* 0x00008c00ffe77b82 */ /* 0x000e620000000800 */
[----:B------:R-:W-:Y:S01]  /*18710*/  ISETP.GE.U32.AND P6, PT, R230, 0x7fffff51, PT ;  /* 0x7fffff51e600780c */ /* 0x000fe20003fc6070 */
[----:B------:R-:W-:Y:S01]  /*18720*/  VIADD R230, R6, 0xffffff8c ;  /* 0xffffff8c06e67836 */ /* 0x000fe20000000000 */
[----:B------:R-:W4:Y:S04]  /*18730*/  LDL.LU.64 R118, [R1+0xd90] ;  /* 0x000d900001767983 */ /* 0x000f280000300a00 */
[----:B------:R4:W-:Y:S01]  /*18740*/  LDGSTS.E [R0+0x2da00], desc[UR58][R166.64], !P4 ;  /* 0x2da00000a6007fae */ /* 0x0009e2000e12187a */
[----:B------:R-:W-:-:S03]  /*18750*/  IMAD.WIDE R70, R2, 0x4, R70 ;  /* 0x0000000402467825 */ /* 0x000fc600078e0246 */
[----:B------:R-:W-:Y:S04]  /*18760*/  LDGSTS.E [R0+0x2db00], desc[UR58][R86.64], !P4 ;  /* 0x2db0000056007fae */ /* 0x000fe8000e12187a */
[----:B------:R1:W-:Y:S04]  /*18770*/  STL.64 [R1+0xbb8], R70 ;  /* 0x000bb84601007387 */ /* 0x0003e80000100a00 */
[----:B------:R-:W4:Y:S04]  /*18780*/  LDL.LU.64 R102, [R1+0xd88] ;  /* 0x000d880001667983 */ /* 0x000f280000300a00 */
[----:B------:R-:W-:Y:S01]  /*18790*/  LDGSTS.E [R0+0x2dc00], desc[UR58][R70.64], !P4 ;  /* 0x2dc0000046007fae */ /* 0x000fe2000e12187a */
[----:B--2---:R-:W-:-:S05]  /*187a0*/  IMAD.WIDE R54, R2, 0x4, R54 ;  /* 0x0000000402367825 */ /* 0x004fca00078e0236 */
[----:B------:R2:W-:Y:S04]  /*187b0*/  STL.64 [R1+0xbc0], R54 ;  /* 0x000bc03601007387 */ /* 0x0005e80000100a00 */
[----:B------:R-:W4:Y:S04]  /*187c0*/  LDL.LU.64 R214, [R1+0xd80] ;  /* 0x000d800001d67983 */ /* 0x000f280000300a00 */
[----:B------:R-:W-:Y:S01]  /*187d0*/  LDGSTS.E [R0+0x2dd00], desc[UR58][R54.64], !P4 ;  /* 0x2dd0000036007fae */ /* 0x000fe2000e12187a */
[----:B---3--:R-:W-:-:S05]  /*187e0*/  IMAD.WIDE R38, R2, 0x4, R38 ;  /* 0x0000000402267825 */ /* 0x008fca00078e0226 */
[----:B------:R3:W-:Y:S04]  /*187f0*/  STL.64 [R1+0xbd8], R38 ;  /* 0x000bd82601007387 */ /* 0x0007e80000100a00 */
[----:B------:R-:W-:Y:S01]  /*18800*/  LDGSTS.E [R0+0x2de00], desc[UR58][R38.64], !P4 ;  /* 0x2de0000026007fae */ /* 0x000fe2000e12187a */
[----:B------:R-:W-:-:S05]  /*18810*/  IMAD.WIDE R6, R2, 0x4, R198 ;  /* 0x0000000402067825 */ /* 0x000fca00078e02c6 */
[----:B------:R4:W-:Y:S04]  /*18820*/  STL.64 [R1+0xbe8], R6 ;  /* 0x000be80601007387 */ /* 0x0009e80000100a00 */
[----:B-1----:R-:W4:Y:S04]  /*18830*/  LDL.LU.64 R70, [R1+0xd78] ;  /* 0x000d780001467983 */ /* 0x002f280000300a00 */
[----:B--2---:R-:W2:Y:S04]  /*18840*/  LDL.LU.64 R54, [R1+0xd70] ;  /* 0x000d700001367983 */ /* 0x004ea80000300a00 */
[----:B------:R-:W2:Y:S04]  /*18850*/  LDL.LU.64 R196, [R1+0xd68] ;  /* 0x000d680001c47983 */ /* 0x000ea80000300a00 */
[----:B------:R-:W2:Y:S04]  /*18860*/  LDL.LU.64 R86, [R1+0xd60] ;  /* 0x000d600001567983 */ /* 0x000ea80000300a00 */
[----:B---3--:R-:W3:Y:S04]  /*18870*/  LDL.LU.64 R38, [R1+0xd58] ;  /* 0x000d580001267983 */ /* 0x008ee80000300a00 */
[----:B------:R1:W-:Y:S01]  /*18880*/  LDGSTS.E [R0+0x2df00], desc[UR58][R6.64], !P4 ;  /* 0x2df0000006007fae */ /* 0x0003e2000e12187a */
[----:B----4-:R-:W-:-:S04]  /*18890*/  IMAD.WIDE R198, R2, 0x4, R22 ;  /* 0x0000000402c67825 */ /* 0x010fc800078e0216 */
[C---:B------:R-:W-:Y:S01]  /*188a0*/  IMAD.WIDE R182, R2.reuse, 0x4, R228 ;  /* 0x0000000402b67825 */ /* 0x040fe200078e02e4 */
[----:B------:R-:W-:Y:S03]  /*188b0*/  STL.64 [R1+0xbf8], R198 ;  /* 0x000bf8c601007387 */ /* 0x000fe60000100a00 */
[C---:B------:R-:W-:Y:S01]  /*188c0*/  IMAD.WIDE R166, R2.reuse, 0x4, R150 ;  /* 0x0000000402a67825 */ /* 0x040fe200078e0296 */
[----:B------:R-:W4:Y:S04]  /*188d0*/  LDL.LU.64 R22, [R1+0xd50] ;  /* 0x000d500001167983 */ /* 0x000f280000300a00 */
[----:B------:R-:W4:Y:S04]  /*188e0*/  LDL.LU.64 R228, [R1+0xd48] ;  /* 0x000d480001e47983 */ /* 0x000f280000300a00 */
[----:B------:R-:W-:Y:S01]  /*188f0*/  STL.64 [R1+0x1248], R182 ;  /* 0x001248b601007387 */ /* 0x000fe20000100a00 */
[----:B------:R-:W-:-:S03]  /*18900*/  IMAD.WIDE R150, R2, 0x4, R134 ;  /* 0x0000000402967825 */ /* 0x000fc600078e0286 */
[----:B------:R-:W-:Y:S04]  /*18910*/  LDGSTS.E [R0+0x2f800], desc[UR58][R198.64], !P3 ;  /* 0x2f800000c6007fae */ /* 0x000fe8000d92187a */
[----:B------:R-:W-:Y:S01]  /*18920*/  LDGSTS.E [R0+0x2f900], desc[UR58][R182.64], !P3 ;  /* 0x2f900000b6007fae */ /* 0x000fe2000d92187a */
[----:B------:R-:W-:-:S03]  /*18930*/  IMAD.WIDE R134, R2, 0x4, R212 ;  /* 0x0000000402867825 */ /* 0x000fc600078e02d4 */
[----:B------:R-:W-:Y:S04]  /*18940*/  LDGSTS.E [R0+0x2fa00], desc[UR58][R166.64], !P3 ;  /* 0x2fa00000a6007fae */ /* 0x000fe8000d92187a */
[----:B------:R-:W4:Y:S04]  /*18950*/  LDL.LU.64 R212, [R1+0xd40] ;  /* 0x000d400001d47983 */ /* 0x000f280000300a00 */
[----:B------:R-:W-:Y:S01]  /*18960*/  STL.64 [R1+0x1268], R166 ;  /* 0x001268a601007387 */ /* 0x000fe20000100a00 */
[----:B------:R-:W-:-:S03]  /*18970*/  IMAD.WIDE R118, R2, 0x4, R118 ;  /* 0x0000000402767825 */ /* 0x000fc600078e0276 */
[----:B------:R-:W-:Y:S04]  /*18980*/  STL.64 [R1+0x1288], R150 ;  /* 0x0012889601007387 */ /* 0x000fe80000100a00 */
[----:B------:R-:W-:Y:S04]  /*18990*/  LDGSTS.E [R0+0x2fb00], desc[UR58][R150.64], !P3 ;  /* 0x2fb0000096007fae */ /* 0x000fe8000d92187a */
[----:B------:R1:W-:Y:S04]  /*189a0*/  STL.64 [R1+0x12a8], R134 ;  /* 0x0012a88601007387 */ /* 0x0003e80000100a00 */
[----:B------:R1:W-:Y:S01]  /*189b0*/  LDGSTS.E [R0+0x2fc00], desc[UR58][R134.64], !P3 ;  /* 0x2fc0000086007fae */ /* 0x0003e2000d92187a */
[----:B------:R-:W-:-:S03]  /*189c0*/  IMAD.WIDE R102, R2, 0x4, R102 ;  /* 0x0000000402667825 */ /* 0x000fc600078e0266 */
[----:B------:R2:W-:Y:S04]  /*189d0*/  STL.64 [R1+0x12c8], R118 ;  /* 0x0012c87601007387 */ /* 0x0005e80000100a00 */
[----:B------:R3:W-:Y:S04]  /*189e0*/  STL.64 [R1+0x1308], R102 ;  /* 0x0013086601007387 */ /* 0x0007e80000100a00 */
[----:B------:R2:W-:Y:S04]  /*189f0*/  LDGSTS.E [R0+0x2fd00], desc[UR58][R118.64], !P3 ;  /* 0x2fd0000076007fae */ /* 0x0005e8000d92187a */
[----:B------:R3:W-:Y:S01]  /*18a00*/  LDGSTS.E [R0+0x2fe00], desc[UR58][R102.64], !P3 ;  /* 0x2fe0000066007fae */ /* 0x0007e2000d92187a */
[----:B-1----:R-:W-:-:S05]  /*18a10*/  IMAD.WIDE R6, R2, 0x4, R214 ;  /* 0x0000000402067825 */ /* 0x002fca00078e02d6 */
[----:B------:R-:W-:Y:S04]  /*18a20*/  STL.64 [R1+0x1328], R6 ;  /* 0x0013280601007387 */ /* 0x000fe80000100a00 */
[----:B------:R1:W-:Y:S01]  /*18a30*/  LDGSTS.E [R0+0x2ff00], desc[UR58][R6.64], !P3 ;  /* 0x2ff0000006007fae */ /* 0x0003e2000d92187a */
[----:B------:R-:W-:-:S03]  /*18a40*/  IMAD.WIDE R134, R2, 0x4, R70 ;  /* 0x0000000402867825 */ /* 0x000fc600078e0246 */
[----:B------:R-:W4:Y:S01]  /*18a50*/  LDL.LU.64 R70, [R1+0x1038] ;  /* 0x0010380001467983 */ /* 0x000f220000300a00 */
[----:B--2---:R-:W-:-:S03]  /*18a60*/  IMAD.WIDE R182, R2, 0x4, R54 ;  /* 0x0000000402b67825 */ /* 0x004fc600078e0236 */
[----:B------:R-:W2:Y:S01]  /*18a70*/  LDL.LU.64 R54, [R1+0x1030] ;  /* 0x0010300001367983 */ /* 0x000ea20000300a00 */
[----:B------:R-:W-:-:S03]  /*18a80*/  IMAD.WIDE R166, R2, 0x4, R196 ;  /* 0x0000000402a67825 */ /* 0x000fc600078e02c4 */
[----:B------:R1:W-:Y:S01]  /*18a90*/  STL.64 [R1+0x1348], R134 ;  /* 0x0013488601007387 */ /* 0x0003e20000100a00 */
[----:B------:R-:W-:-:S03]  /*18aa0*/  IMAD.WIDE R118, R2, 0x4, R86 ;  /* 0x0000000402767825 */ /* 0x000fc600078e0256 */
[----:B------:R-:W-:Y:S01]  /*18ab0*/  STL.64 [R1+0x1368], R182 ;  /* 0x001368b601007387 */ /* 0x000fe20000100a00 */
[----:B---3--:R-:W-:-:S03]  /*18ac0*/  IMAD.WIDE R102, R2, 0x4, R38 ;  /* 0x0000000402667825 */ /* 0x008fc600078e0226 */
[----:B------:R-:W3:Y:S04]  /*18ad0*/  LDL.LU.64 R196, [R1+0x1028] ;  /* 0x0010280001c47983 */ /* 0x000ee80000300a00 */
[----:B------:R-:W-:Y:S04]  /*18ae0*/  STL.64 [R1+0x1388], R166 ;  /* 0x001388a601007387 */ /* 0x000fe80000100a00 */
[----:B------:R1:W-:Y:S04]  /*18af0*/  STL.64 [R1+0x13a8], R118 ;  /* 0x0013a87601007387 */ /* 0x0003e80000100a00 */
[----:B------:R-:W3:Y:S04]  /*18b00*/  LDL.LU.64 R150, [R1+0x1020] ;  /* 0x0010200001967983 */ /* 0x000ee80000300a00 */
[----:B------:R1:W-:Y:S04]  /*18b10*/  STL.64 [R1+0x13c8], R102 ;  /* 0x0013c86601007387 */ /* 0x0003e80000100a00 */
[----:B------:R-:W-:Y:S01]  /*18b20*/  LDGSTS.E [R0+0x31800], desc[UR58][R134.64], !P2 ;  /* 0x3180000086007fae */ /* 0x000fe2000d12187a */
[----:B----4-:R-:W-:-:S03]  /*18b30*/  IMAD.WIDE R86, R2, 0x4, R22 ;  /* 0x0000000402567825 */ /* 0x010fc600078e0216 */
[----:B------:R4:W-:Y:S01]  /*18b40*/  LDGSTS.E [R0+0x31900], desc[UR58][R182.64], !P2 ;  /* 0x31900000b6007fae */ /* 0x0009e2000d12187a */
[----:B------:R-:W-:-:S03]  /*18b50*/  IMAD.WIDE R38, R2, 0x4, R228 ;  /* 0x0000000402267825 */ /* 0x000fc600078e02e4 */
[----:B------:R-:W-:Y:S04]  /*18b60*/  STL.64 [R1+0x13e8], R86 ;  /* 0x0013e85601007387 */ /* 0x000fe80000100a00 */
[----:B------:R-:W4:Y:S04]  /*18b70*/  LDL.LU.64 R22, [R1+0x1018] ;  /* 0x0010180001167983 */ /* 0x000f280000300a00 */
[----:B------:R1:W-:Y:S04]  /*18b80*/  STL.64 [R1+0x1408], R38 ;  /* 0x0014082601007387 */ /* 0x0003e80000100a00 */
[----:B-1----:R-:W4:Y:S04]  /*18b90*/  LDL.LU.64 R134, [R1+0x1010] ;  /* 0x0010100001867983 */ /* 0x002f280000300a00 */
[----:B------:R1:W-:Y:S01]  /*18ba0*/  LDGSTS.E [R0+0x31a00], desc[UR58][R166.64], !P2 ;  /* 0x31a00000a6007fae */ /* 0x0003e2000d12187a */
[----:B------:R-:W-:-:S03]  /*18bb0*/  IMAD.WIDE R6, R2, 0x4, R212 ;  /* 0x0000000402067825 */ /* 0x000fc600078e02d4 */
[----:B------:R-:W-:Y:S04]  /*18bc0*/  LDGSTS.E [R0+0x31b00], desc[UR58][R118.64], !P2 ;  /* 0x31b0000076007fae */ /* 0x000fe8000d12187a */
[----:B------:R1:W-:Y:S04]  /*18bd0*/  STL.64 [R1+0x1428], R6 ;  /* 0x0014280601007387 */ /* 0x0003e80000100a00 */
[----:B------:R-:W4:Y:S04]  /*18be0*/  LDL.LU.64 R228, [R1+0x1008] ;  /* 0x0010080001e47983 */ /* 0x000f280000300a00 */
[----:B------:R-:W4:Y:S04]  /*18bf0*/  LDL.LU.64 R212, [R1+0x1000] ;  /* 0x0010000001d47983 */ /* 0x000f280000300a00 */
[----:B------:R-:W-:Y:S04]  /*18c00*/  LDGSTS.E [R0+0x31c00], desc[UR58][R102.64], !P2 ;  /* 0x31c0000066007fae */ /* 0x000fe8000d12187a */
[----:B------:R-:W4:Y:S04]  /*18c10*/  LDL.LU.64 R118, [R1+0xff8] ;  /* 0x000ff80001767983 */ /* 0x000f280000300a00 */
[----:B------:R-:W-:Y:S04]  /*18c20*/  LDGSTS.E [R0+0x31d00], desc[UR58][R86.64], !P2 ;  /* 0x31d0000056007fae */ /* 0x000fe8000d12187a */
[----:B------:R-:W4:Y:S04]  /*18c30*/  LDL.LU.64 R102, [R1+0xff0] ;  /* 0x000ff00001667983 */ /* 0x000f280000300a00 */
[----:B------:R-:W-:Y:S04]  /*18c40*/  STL [R1+0x570], RZ ;  /* 0x000570ff01007387 */ /* 0x000fe80000100800 */
[----:B------:R-:W-:Y:S04]  /*18c50*/  LDGSTS.E [R0+0x31e00], desc[UR58][R38.64], !P2 ;  /* 0x31e0000026007fae */ /* 0x000fe8000d12187a */
[----:B------:R-:W-:Y:S04]  /*18c60*/  STL [R1+0x574], RZ ;  /* 0x000574ff01007387 */ /* 0x000fe80000100800 */
[----:B------:R1:W-:Y:S04]  /*18c70*/  LDGSTS.E [R0+0x31f00], desc[UR58][R6.64], !P2 ;  /* 0x31f0000006007fae */ /* 0x0003e8000d12187a */
[----:B------:R-:W4:Y:S04]  /*18c80*/  LDL.LU.64 R38, [R1+0xfe8] ;  /* 0x000fe80001267983 */ /* 0x000f280000300a00 */
[----:B------:R-:W4:Y:S01]  /*18c90*/  LDL.LU.64 R86, [R1+0xfe0] ;  /* 0x000fe00001567983 */ /* 0x000f220000300a00 */
[----:B------:R-:W-:-:S04]  /*18ca0*/  IMAD.WIDE R214, R2, 0x4, R70 ;  /* 0x0000000402d67825 */ /* 0x000fc800078e0246 */
[C---:B--2---:R-:W-:Y:S01]  /*18cb0*/  IMAD.WIDE R198, R2.reuse, 0x4, R54 ;  /* 0x0000000402c67825 */ /* 0x044fe200078e0236 */
[----:B------:R-:W-:Y:S04]  /*18cc0*/  STL.64 [R1+0x1448], R214 ;  /* 0x001448d601007387 */ /* 0x000fe80000100a00 */
[----:B------:R-:W2:Y:S04]  /*18cd0*/  LDL.LU.64 R70, [R1+0xfd8] ;  /* 0x000fd80001467983 */ /* 0x000ea80000300a00 */
[----:B------:R1:W-:Y:S01]  /*18ce0*/  STL.64 [R1+0x1450], R198 ;  /* 0x001450c601007387 */ /* 0x0003e20000100a00 */
[----:B---3--:R-:W-:-:S03]  /*18cf0*/  IMAD.WIDE R196, R2, 0x4, R196 ;  /* 0x0000000402c47825 */ /* 0x008fc600078e02c4 */
[----:B------:R-:W3:Y:S04]  /*18d00*/  LDL.LU.64 R54, [R1+0xfd0] ;  /* 0x000fd00001367983 */ /* 0x000ee80000300a00 */
[----:B------:R-:W-:Y:S04]  /*18d10*/  STL.64 [R1+0x1470], R196 ;  /* 0x001470c401007387 */ /* 0x000fe80000100a00 */
[----:B------:R-:W-:Y:S01]  /*18d20*/  LDGSTS.E [R0+0x33800], desc[UR58][R214.64], !P1 ;  /* 0x33800000d6007fae */ /* 0x000fe2000c92187a */
[----:B----4-:R-:W-:-:S03]  /*18d30*/  IMAD.WIDE R182, R2, 0x4, R150 ;  /* 0x0000000402b67825 */ /* 0x010fc600078e0296 */
[----:B------:R4:W-:Y:S04]  /*18d40*/  LDGSTS.E [R0+0x33900], desc[UR58][R198.64], !P1 ;  /* 0x33900000c6007fae */ /* 0x0009e8000c92187a */
[----:B------:R-:W-:Y:S04]  /*18d50*/  LDGSTS.E [R0+0x33a00], desc[UR58][R196.64], !P1 ;  /* 0x33a00000c4007fae */ /* 0x000fe8000c92187a */
[----:B------:R4:W-:Y:S01]  /*18d60*/  LDGSTS.E [R0+0x33b00], desc[UR58][R182.64], !P1 ;  /* 0x33b00000b6007fae */ /* 0x0009e2000c92187a */
[----:B-1----:R-:W-:-:S03]  /*18d70*/  IMAD.WIDE R166, R2, 0x4, R22 ;  /* 0x0000000402a67825 */ /* 0x002fc600078e0216 */
[----:B------:R-:W3:Y:S04]  /*18d80*/  LDL.LU.64 R22, [R1+0xfc8] ;  /* 0x000fc80001167983 */ /* 0x000ee80000300a00 */
[----:B------:R1:W-:Y:S04]  /*18d90*/  STL.64 [R1+0x1490], R182 ;  /* 0x001490b601007387 */ /* 0x0003e80000100a00 */
[----:B------:R1:W-:Y:S01]  /*18da0*/  STL.64 [R1+0x14b0], R166 ;  /* 0x0014b0a601007387 */ /* 0x0003e20000100a00 */
[----:B------:R-:W-:-:S03]  /*18db0*/  IMAD.WIDE R150, R2, 0x4, R134 ;  /* 0x0000000402967825 */ /* 0x000fc600078e0286 */
[----:B------:R-:W-:Y:S04]  /*18dc0*/  LDGSTS.E [R0+0x33c00], desc[UR58][R166.64], !P1 ;  /* 0x33c00000a6007fae */ /* 0x000fe8000c92187a */
[----:B------:R-:W-:Y:S01]  /*18dd0*/  LDGSTS.E [R0+0x33d00], desc[UR58][R150.64], !P1 ;  /* 0x33d0000096007fae */ /* 0x000fe2000c92187a */
[----:B------:R-:W-:-:S03]  /*18de0*/  IMAD.WIDE R6, R2, 0x4, R212 ;  /* 0x0000000402067825 */ /* 0x000fc600078e02d4 */
[----:B------:R-:W3:Y:S01]  /*18df0*/  LDL.LU.64 R212, [R1+0xfc0] ;  /* 0x000fc00001d47983 */ /* 0x000ee20000300a00 */
[----:B------:R-:W-:-:S03]  /*18e00*/  IMAD.WIDE R134, R2, 0x4, R228 ;  /* 0x0000000402867825 */ /* 0x000fc600078e02e4 */
[----:B------:R1:W-:Y:S01]  /*18e10*/  STL.64 [R1+0x14d0], R150 ;  /* 0x0014d09601007387 */ /* 0x0003e20000100a00 */
[----:B----4-:R-:W-:-:S03]  /*18e20*/  IMAD.WIDE R198, R2, 0x4, R118 ;  /* 0x0000000402c67825 */ /* 0x010fc600078e0276 */
[----:B------:R4:W-:Y:S04]  /*18e30*/  STL.64 [R1+0x14f0], R134 ;  /* 0x0014f08601007387 */ /* 0x0009e80000100a00 */
[----:B------:R3:W-:Y:S01]  /*18e40*/  STL.64 [R1+0x1510], R6 ;  /* 0x0015100601007387 */ /* 0x0007e20000100a00 */
[----:B-1----:R-:W-:-:S03]  /*18e50*/  IMAD.WIDE R182, R2, 0x4, R102 ;  /* 0x0000000402b67825 */ /* 0x002fc600078e0266 */
[----:B------:R-:W3:Y:S04]  /*18e60*/  LDL.LU.64 R228, [R1+0xfb8] ;  /* 0x000fb80001e47983 */ /* 0x000ee80000300a00 */
[----:B------:R-:W3:Y:S04]  /*18e70*/  LDL.LU.64 R196, [R1+0xfb0] ;  /* 0x000fb00001c47983 */ /* 0x000ee80000300a00 */
[----:B------:R-:W3:Y:S04]  /*18e80*/  LDL.LU.64 R166, [R1+0xfa8] ;  /* 0x000fa80001a67983 */ /* 0x000ee80000300a00 */
[----:B------:R-:W3:Y:S04]  /*18e90*/  LDL.LU.64 R150, [R1+0xfa0] ;  /* 0x000fa00001967983 */ /* 0x000ee80000300a00 */
[----:B------:R-:W-:Y:S01]  /*18ea0*/  STL.64 [R1+0x1588], R198 ;  /* 0x001588c601007387 */ /* 0x000fe20000100a00 */
[----:B------:R-:W-:-:S03]  /*18eb0*/  IMAD.WIDE R102, R2, 0x4, R38 ;  /* 0x0000000402667825 */ /* 0x000fc600078e0226 */
[----:B------:R-:W-:Y:S04]  /*18ec0*/  LDGSTS.E [R0+0x33e00], desc[UR58][R134.64], !P1 ;  /* 0x33e0000086007fae */ /* 0x000fe8000c92187a */
[----:B------:R-:W-:Y:S01]  /*18ed0*/  STL.64 [R1+0x1590], R182 ;  /* 0x001590b601007387 */ /* 0x000fe20000100a00 */
[----:B------:R-:W-:-:S03]  /*18ee0*/  IMAD.WIDE R86, R2, 0x4, R86 ;  /* 0x0000000402567825 */ /* 0x000fc600078e0256 */
[----:B------:R1:W-:Y:S04]  /*18ef0*/  LDGSTS.E [R0+0x33f00], desc[UR58][R6.64], !P1 ;  /* 0x33f0000006007fae */ /* 0x0003e8000c92187a */
[----:B----4-:R-:W4:Y:S04]  /*18f00*/  LDL.LU.64 R134, [R1+0xf98] ;  /* 0x000f980001867983 */ /* 0x010f280000300a00 */
[----:B------:R-:W4:Y:S04]  /*18f10*/  LDL.LU.64 R38, [R1+0xf90] ;  /* 0x000f900001267983 */ /* 0x000f280000300a00 */
[----:B------:R1:W-:Y:S04]  /*18f20*/  STL.64 [R1+0x15b0], R102 ;  /* 0x0015b06601007387 */ /* 0x0003e80000100a00 */
[----:B------:R-:W4:Y:S04]  /*18f30*/  LDL.LU.64 R118, [R1+0xf88] ;  /* 0x000f880001767983 */ /* 0x000f280000300a00 */
[----:B------:R1:W-:Y:S04]  /*18f40*/  STL.64 [R1+0x15d0], R86 ;  /* 0x0015d05601007387 */ /* 0x0003e80000100a00 */
[----:B------:R1:W-:Y:S04]  /*18f50*/  LDGSTS.E [R0+0x35800], desc[UR58][R198.64], !P0 ;  /* 0x35800000c6007fae */ /* 0x0003e8000c12187a */
[----:B------:R1:W-:Y:S04]  /*18f60*/  LDGSTS.E [R0+0x35900], desc[UR58][R182.64], !P0 ;  /* 0x35900000b6007fae */ /* 0x0003e8000c12187a */
[----:B------:R-:W-:Y:S04]  /*18f70*/  LDGSTS.E [R0+0x35a00], desc[UR58][R102.64], !P0 ;  /* 0x35a0000066007fae */ /* 0x000fe8000c12187a */
[----:B------:R-:W-:Y:S01]  /*18f80*/  LDGSTS.E [R0+0x35b00], desc[UR58][R86.64], !P0 ;  /* 0x35b0000056007fae */ /* 0x000fe2000c12187a */
[----:B--2---:R-:W-:-:S05]  /*18f90*/  IMAD.WIDE R70, R2, 0x4, R70 ;  /* 0x0000000402467825 */ /* 0x004fca00078e0246 */
[----:B------:R2:W-:Y:S01]  /*18fa0*/  STL.64 [R1+0x15f0], R70 ;  /* 0x0015f04601007387 */ /* 0x0005e20000100a00 */
[----:B---3--:R-:W-:-:S03]  /*18fb0*/  IMAD.WIDE R54, R2, 0x4, R54 ;  /* 0x0000000402367825 */ /* 0x008fc600078e0236 */
[----:B------:R-:W3:Y:S04]  /*18fc0*/  LDL.LU.64 R214, [R1+0xf80] ;  /* 0x000f800001d67983 */ /* 0x000ee80000300a00 */
[----:B------:R2:W-:Y:S04]  /*18fd0*/  STL.64 [R1+0x1610], R54 ;  /* 0x0016103601007387 */ /* 0x0005e80000100a00 */
[----:B------:R-:W-:Y:S04]  /*18fe0*/  LDGSTS.E [R0+0x35c00], desc[UR58][R70.64], !P0 ;  /* 0x35c0000046007fae */ /* 0x000fe8000c12187a */
[----:B------:R-:W-:Y:S01]  /*18ff0*/  LDGSTS.E [R0+0x35d00], desc[UR58][R54.64], !P0 ;  /* 0x35d0000036007fae */ /* 0x000fe2000c12187a */
[----:B------:R-:W-:-:S05]  /*19000*/  IMAD.WIDE R22, R2, 0x4, R22 ;  /* 0x0000000402167825 */ /* 0x000fca00078e0216 */
[----:B------:R2:W-:Y:S04]  /*19010*/  STL.64 [R1+0x1630], R22 ;  /* 0x0016301601007387 */ /* 0x0005e80000100a00 */
[----:B------:R-:W-:Y:S01]  /*19020*/  LDGSTS.E [R0+0x35e00], desc[UR58][R22.64], !P0 ;  /* 0x35e0000016007fae */ /* 0x000fe2000c12187a */
[----:B-1----:R-:W-:-:S05]  /*19030*/  IMAD.WIDE R6, R2, 0x4, R212 ;  /* 0x0000000402067825 */ /* 0x002fca00078e02d4 */
[----:B------:R3:W-:Y:S04]  /*19040*/  STL.64 [R1+0x1650], R6 ;  /* 0x0016500601007387 */ /* 0x0007e80000100a00 */
[----:B------:R-:W3:Y:S04]  /*19050*/  LDL.LU.64 R102, [R1+0xf78] ;  /* 0x000f780001667983 */ /* 0x000ee80000300a00 */
[----:B------:R-:W3:Y:S04]  /*19060*/  LDL.LU.64 R86, [R1+0xf70] ;  /* 0x000f700001567983 */ /* 0x000ee80000300a00 */
[----:B--2---:R-:W2:Y:S01]  /*19070*/  LDL.LU.64 R70, [R1+0xf68] ;  /* 0x000f680001467983 */ /* 0x004ea20000300a00 */
[----:B------:R-:W-:-:S03]  /*19080*/  IMAD.WIDE R198, R2, 0x4, R228 ;  /* 0x0000000402c67825 */ /* 0x000fc600078e02e4 */
[----:B------:R-:W2:Y:S01]  /*19090*/  LDL.LU.64 R54, [R1+0xf60] ;  /* 0x000f600001367983 */ /* 0x000ea20000300a00 */
[----:B------:R-:W-:-:S03]  /*190a0*/  IMAD.WIDE R196, R2, 0x4, R196 ;  /* 0x0000000402c47825 */ /* 0x000fc600078e02c4 */
[----:B------:R-:W2:Y:S01]  /*190b0*/  LDL.LU.64 R212, [R1+0xf58] ;  /* 0x000f580001d47983 */ /* 0x000ea20000300a00 */
[----:B------:R-:W-:-:S03]  /*190c0*/  IMAD.WIDE R182, R2, 0x4, R166 ;  /* 0x0000000402b67825 */ /* 0x000fc600078e02a6 */
[----:B------:R-:W2:Y:S01]  /*190d0*/  LDL.LU.64 R22, [R1+0xf50] ;  /* 0x000f500001167983 */ /* 0x000ea20000300a00 */
[----:B------:R-:W-:-:S03]  /*190e0*/  IMAD.WIDE R166, R2, 0x4, R150 ;  /* 0x0000000402a67825 */ /* 0x000fc600078e0296 */
[----:B------:R-:W2:Y:S04]  /*190f0*/  LDL.LU.64 R228, [R1+0xf48] ;  /* 0x000f480001e47983 */ /* 0x000ea80000300a00 */
[----:B------:R-:W-:Y:S04]  /*19100*/  STL.64 [R1+0x1688], R198 ;  /* 0x001688c601007387 */ /* 0x000fe80000100a00 */
[----:B------:R1:W-:Y:S04]  /*19110*/  STL.64 [R1+0x1690], R196 ;  /* 0x001690c401007387 */ /* 0x0003e80000100a00 */
[----:B------:R-:W-:Y:S01]  /*19120*/  STL.64 [R1+0x16b0], R182 ;  /* 0x0016b0b601007387 */ /* 0x000fe20000100a00 */
[----:B----4-:R-:W-:-:S03]  /*19130*/  IMAD.WIDE R150, R2, 0x4, R134 ;  /* 0x0000000402967825 */ /* 0x010fc600078e0286 */
[----:B------:R3:W-:Y:S01]  /*19140*/  LDGSTS.E [R0+0x35f00], desc[UR58][R6.64], !P0 ;  /* 0x35f0000006007fae */ /* 0x0007e2000c12187a */
[----:B------:R-:W-:-:S03]  /*19150*/  IMAD.WIDE R134, R2, 0x4, R38 ;  /* 0x0000000402867825 */ /* 0x000fc600078e0226 */
[----:B------:R4:W-:Y:S04]  /*19160*/  LDGSTS.E [R0+0x37800], desc[UR58][R198.64], !P6 ;  /* 0x37800000c6007fae */ /* 0x0009e8000f12187a */
[----:B------:R-:W2:Y:S01]  /*19170*/  LDL.LU.64 R38, [R1+0xf40] ;  /* 0x000f400001267983 */ /* 0x000ea20000300a00 */
[----:B------:R-:W-:-:S03]  /*19180*/  IMAD.WIDE R118, R2, 0x4, R118 ;  /* 0x0000000402767825 */ /* 0x000fc600078e0276 */
[----:B------:R-:W-:Y:S04]  /*19190*/  STL.64 [R1+0x16d0], R166 ;  /* 0x0016d0a601007387 */ /* 0x000fe80000100a00 */
[----:B------:R-:W-:Y:S04]  /*191a0*/  LDGSTS.E [R0+0x37900], desc[UR58][R196.64], !P6 ;  /* 0x37900000c4007fae */ /* 0x000fe8000f12187a */
[----:B------:R-:W-:Y:S04]  /*191b0*/  STL.64 [R1+0x16f0], R150 ;  /* 0x0016f09601007387 */ /* 0x000fe80000100a00 */
[----:B------:R4:W-:Y:S04]  /*191c0*/  LDGSTS.E [R0+0x37a00], desc[UR58][R182.64], !P6 ;  /* 0x37a00000b6007fae */ /* 0x0009e8000f12187a */
[----:B------:R-:W-:Y:S04]  /*191d0*/  STL.64 [R1+0x1710], R134 ;  /* 0x0017108601007387 */ /* 0x000fe80000100a00 */
[----:B------:R2:W-:Y:S04]  /*191e0*/  LDGSTS.E [R0+0x37b00], desc[UR58][R166.64], !P6 ;  /* 0x37b00000a6007fae */ /* 0x0005e8000f12187a */
[----:B------:R4:W-:Y:S04]  /*191f0*/  STL.64 [R1+0x1730], R118 ;  /* 0x0017307601007387 */ /* 0x0009e80000100a00 */
[----:B------:R2:W-:Y:S04]  /*19200*/  LDGSTS.E [R0+0x37c00], desc[UR58][R150.64], !P6 ;  /* 0x37c0000096007fae */ /* 0x0005e8000f12187a */
[----:B------:R2:W-:Y:S04]  /*19210*/  LDGSTS.E [R0+0x37d00], desc[UR58][R134.64], !P6 ;  /* 0x37d0000086007fae */ /* 0x0005e8000f12187a */
[----:B------:R-:W-:Y:S01]  /*19220*/  LDGSTS.E [R0+0x37e00], desc[UR58][R118.64], !P6 ;  /* 0x37e0000076007fae */ /* 0x000fe2000f12187a */
[----:B---3--:R-:W-:-:S05]  /*19230*/  IMAD.WIDE R6, R2, 0x4, R214 ;  /* 0x0000000402067825 */ /* 0x008fca00078e02d6 */
[----:B------:R3:W-:Y:S04]  /*19240*/  STL.64 [R1+0x1750], R6 ;  /* 0x0017500601007387 */ /* 0x0007e80000100a00 */
[----:B-1----:R-:W3:Y:S04]  /*19250*/  LDL.LU.64 R196, [R1+0xf38] ;  /* 0x000f380001c47983 */ /* 0x002ee80000300a00 */
[----:B----4-:R-:W4:Y:S04]  /*19260*/  LDL.LU.64 R118, [R1+0xf30] ;  /* 0x000f300001767983 */ /* 0x010f280000300a00 */
[----:B------:R3:W-:Y:S01]  /*19270*/  LDGSTS.E [R0+0x37f00], desc[UR58][R6.64], !P6 ;  /* 0x37f0000006007fae */ /* 0x0007e2000f12187a */
[----:B------:R-:W-:-:S03]  /*19280*/  IMAD.WIDE R198, R2, 0x4, R102 ;  /* 0x0000000402c67825 */ /* 0x000fc600078e0266 */
[----:B------:R-:W4:Y:S01]  /*19290*/  LDL.LU.64 R102, [R1+0xf28] ;  /* 0x000f280001667983 */ /* 0x000f220000300a00 */
[----:B------:R-:W-:-:S03]  /*192a0*/  IMAD.WIDE R182, R2, 0x4, R86 ;  /* 0x0000000402b67825 */ /* 0x000fc600078e0256 */
[----:B------:R-:W-:Y:S01]  /*192b0*/  STL.64 [R1+0x1b18], R198 ;  /* 0x001b18c601007387 */ /* 0x000fe20000100a00 */
[----:B--2---:R-:W-:-:S03]  /*192c0*/  IMAD.WIDE R166, R2, 0x4, R70 ;  /* 0x0000000402a67825 */ /* 0x004fc600078e0246 */
[----:B------:R-:W-:Y:S01]  /*192d0*/  STL.64 [R1+0x1b10], R182 ;  /* 0x001b10b601007387 */ /* 0x000fe20000100a00 */
[----:B------:R-:W-:-:S04]  /*192e0*/  IMAD.WIDE R150, R2, 0x4, R54 ;  /* 0x0000000402967825 */ /* 0x000fc800078e0236 */
[C---:B------:R-:W-:Y:S02]  /*192f0*/  IMAD.WIDE R134, R2.reuse, 0x4, R212 ;  /* 0x0000000402867825 */ /* 0x040fe400078e02d4 */
[----:B------:R-:W2:Y:S02]  /*19300*/  LDL.LU.64 R212, [R1+0xf20] ;  /* 0x000f200001d47983 */ /* 0x000ea40000300a00 */
[C---:B------:R-:W-:Y:S02]  /*19310*/  IMAD.WIDE R86, R2.reuse, 0x4, R22 ;  /* 0x0000000402567825 */ /* 0x040fe400078e0216 */
[----:B------:R-:W-:Y:S02]  /*19320*/  STL.64 [R1+0x1b08], R166 ;  /* 0x001b08a601007387 */ /* 0x000fe40000100a00 */
[C---:B------:R-:W-:Y:S02]  /*19330*/  IMAD.WIDE R70, R2.reuse, 0x4, R228 ;  /* 0x0000000402467825 */ /* 0x040fe400078e02e4 */
[----:B------:R-:W-:Y:S04]  /*19340*/  STL.64 [R1+0x1b00], R150 ;  /* 0x001b009601007387 */ /* 0x000fe80000100a00 */
[----:B------:R-:W-:Y:S04]  /*19350*/  STL.64 [R1+0x1af8], R134 ;  /* 0x001af88601007387 */ /* 0x000fe80000100a00 */
[----:B------:R-:W2:Y:S04]  /*19360*/  LDL.LU.64 R228, [R1+0xf18] ;  /* 0x000f180001e47983 */ /* 0x000ea80000300a00 */
[----:B------:R-:W2:Y:S04]  /*19370*/  LDL.LU.64 R22, [R1+0xf10] ;  /* 0x000f100001167983 */ /* 0x000ea80000300a00 */
[----:B------:R-:W-:Y:S04]  /*19380*/  STL.64 [R1+0x1af0], R86 ;  /* 0x001af05601007387 */ /* 0x000fe80000100a00 */
[----:B------:R1:W-:Y:S01]  /*19390*/  STL.64 [R1+0x1ae8], R70 ;  /* 0x001ae84601007387 */ /* 0x0003e20000100a00 */
[----:B---3--:R-:W-:-:S03]  /*193a0*/  IMAD.WIDE R6, R2, 0x4, R38 ;  /* 0x0000000402067825 */ /* 0x008fc600078e0226 */
[----:B------:R-:W3:Y:S04]  /*193b0*/  LDL.LU.64 R38, [R1+0xf08] ;  /* 0x000f080001267983 */ /* 0x000ee80000300a00 */
[----:B------:R-:W3:Y:S01]  /*193c0*/  LDL.LU.64 R54, [R1+0xf00] ;  /* 0x000f000001367983 */ /* 0x000ee20000300a00 */
[----:B------:R-:W-:Y:S01]  /*193d0*/  ISETP.GE.U32.AND P4, PT, R230, 0x7fffff4d, PT ;  /* 0x7fffff4de600780c */ /* 0x000fe20003f86070 */
[----:B------:R-:W-:Y:S02]  /*193e0*/  VIADD R230, R251, 0xffffff88 ;  /* 0xffffff88fbe67836 */ /* 0x000fe40000000000 */
[----:B------:R4:W-:Y:S03]  /*193f0*/  STL.64 [R1+0x1ae0], R6 ;  /* 0x001ae00601007387 */ /* 0x0009e60000100a00 */
[----:B------:R-:W-:Y:S01]  /*19400*/  ISETP.GE.U32.AND P3, PT, R230, 0x7fffff49, PT ;  /* 0x7fffff49e600780c */ /* 0x000fe20003f66070 */
[----:B------:R-:W-:-:S06]  /*19410*/  VIADD R230, R231, 0xffffff84 ;  /* 0xffffff84e7e67836 */ /* 0x000fcc0000000000 */
[----:B------:R-:W-:Y:S04]  /*19420*/  LDGSTS.E [R0+0x39800], desc[UR58][R198.64], !P4 ;  /* 0x39800000c6007fae */ /* 0x000fe8000e12187a */
[----:B------:R-:W-:Y:S04]  /*19430*/  LDGSTS.E [R0+0x39900], desc[UR58][R182.64], !P4 ;  /* 0x39900000b6007fae */ /* 0x000fe8000e12187a */
[----:B------:R-:W-:Y:S04]  /*19440*/  LDGSTS.E [R0+0x39a00], desc[UR58][R166.64], !P4 ;  /* 0x39a00000a6007fae */ /* 0x000fe8000e12187a */
[----:B------:R-:W-:Y:S04]  /*19450*/  LDGSTS.E [R0+0x39b00], desc[UR58][R150.64], !P4 ;  /* 0x39b0000096007fae */ /* 0x000fe8000e12187a */
[----:B------:R-:W-:Y:S04]  /*19460*/  LDGSTS.E [R0+0x39c00], desc[UR58][R134.64], !P4 ;  /* 0x39c0000086007fae */ /* 0x000fe8000e12187a */
[----:B------:R-:W-:Y:S01]  /*19470*/  LDGSTS.E [R0+0x39d00], desc[UR58][R86.64], !P4 ;  /* 0x39d0000056007fae */ /* 0x000fe2000e12187a */
[----:B------:R-:W-:-:S03]  /*19480*/  ISETP.GE.U32.AND P2, PT, R230, 0x7fffff45, PT ;  /* 0x7fffff45e600780c */ /* 0x000fc60003f46070 */
[----:B------:R3:W-:Y:S04]  /*19490*/  LDGSTS.E [R0+0x39e00], desc[UR58][R70.64], !P4 ;  /* 0x39e0000046007fae */ /* 0x0007e8000e12187a */
[----:B------:R-:W-:Y:S04]  /*194a0*/  LDGSTS.E [R0+0x39f00], desc[UR58][R6.64], !P4 ;  /* 0x39f0000006007fae */ /* 0x000fe8000e12187a */
[----:B-1----:R-:W3:Y:S04]  /*194b0*/  LDL.LU.64 R70, [R1+0xd38] ;  /* 0x000d380001467983 */ /* 0x002ee80000300a00 */
[----:B------:R-:W3:Y:S04]  /*194c0*/  LDL.LU.64 R134, [R1+0xcf0] ;  /* 0x000cf00001867983 */ /* 0x000ee80000300a00 */
[----:B------:R-:W3:Y:S04]  /*194d0*/  LDL.LU.64 R86, [R1+0xd30] ;  /* 0x000d300001567983 */ /* 0x000ee80000300a00 */
[----:B------:R-:W3:Y:S04]  /*194e0*/  LDL.LU.64 R230, [R1+0xd28] ;  /* 0x000d280001e67983 */ /* 0x000ee80000300a00 */
[----:B------:R-:W3:Y:S04]  /*194f0*/  LDL.LU.64 R214, [R1+0xd20] ;  /* 0x000d200001d67983 */ /* 0x000ee80000300a00 */
[----:B------:R-:W3:Y:S04]  /*19500*/  LDL.LU.64 R198, [R1+0xd18] ;  /* 0x000d180001c67983 */ /* 0x000ee80000300a00 */
[----:B------:R-:W3:Y:S01]  /*19510*/  LDL.LU.64 R182, [R1+0xd10] ;  /* 0x000d100001b67983 */ /* 0x000ee20000300a00 */
[----:B------:R-:W-:-:S04]  /*19520*/  IMAD.WIDE R196, R2, 0x4, R196 ;  /* 0x0000000402c47825 */ /* 0x000fc800078e02c4 */
[C---:B----4-:R-:W-:Y:S01]  /*19530*/  IMAD.WIDE R118, R2.reuse, 0x4, R118 ;  /* 0x0000000402767825 */ /* 0x050fe200078e0276 */
[----:B------:R1:W-:Y:S04]  /*19540*/  STL.64 [R1+0x1b58], R196 ;  /* 0x001b58c401007387 */ /* 0x0003e80000100a00 */
[----:B------:R-:W4:Y:S04]  /*19550*/  LDL.LU.64 R166, [R1+0xd08] ;  /* 0x000d080001a67983 */ /* 0x000f280000300a00 */
[----:B------:R3:W-:Y:S04]  /*19560*/  STL.64 [R1+0x1b50], R118 ;  /* 0x001b507601007387 */ /* 0x0007e80000100a00 */
[----:B------:R-:W4:Y:S04]  /*19570*/  LDL.LU.64 R150, [R1+0xcf8] ;  /* 0x000cf80001967983 */ /* 0x000f280000300a00 */
[----:B------:R-:W-:Y:S04]  /*19580*/  LDGSTS.E [R0+0x3b800], desc[UR58][R196.64], !P3 ;  /* 0x3b800000c4007fae */ /* 0x000fe8000d92187a */
[----:B------:R-:W-:Y:S01]  /*19590*/  LDGSTS.E [R0+0x3b900], desc[UR58][R118.64], !P3 ;  /* 0x3b90000076007fae */ /* 0x000fe2000d92187a */
[----:B------:R-:W-:-:S05]  /*195a0*/  IMAD.WIDE R102, R2, 0x4, R102 ;  /* 0x0000000402667825 */ /* 0x000fca00078e0266 */
[----:B------:R3:W-:Y:S04]  /*195b0*/  STL.64 [R1+0x1b48], R102 ;  /* 0x001b486601007387 */ /* 0x0007e80000100a00 */
[----:B------:R-:W4:Y:S04]  /*195c0*/  LDL.LU.64 R6, [R1+0xce8] ;  /* 0x000ce80001067983 */ /* 0x000f280000300a00 */
[----:B------:R-:W-:Y:S01]  /*195d0*/  LDGSTS.E [R0+0x3ba00], desc[UR58][R102.64], !P3 ;  /* 0x3ba0000066007fae */ /* 0x000fe2000d92187a */
[----:B--2---:R-:W-:-:S05]  /*195e0*/  IMAD.WIDE R212, R2, 0x4, R212 ;  /* 0x0000000402d47825 */ /* 0x004fca00078e02d4 */
[----:B------:R2:W-:Y:S01]  /*195f0*/  STL.64 [R1+0x1b40], R212 ;  /* 0x001b40d401007387 */ /* 0x0005e20000100a00 */
[----:B------:R-:W-:-:S03]  /*19600*/  UIADD3 UR6, UR6, -0x80, URZ ;  /* 0xffffff8006067890 */ /* 0x000fc6000fffe03f */
[----:B------:R-:W-:Y:S01]  /*19610*/  LDGSTS.E [R0+0x3bb00], desc[UR58][R212.64], !P3 ;  /* 0x3bb00000d4007fae */ /* 0x000fe2000d92187a */
[----:B------:R-:W-:-:S04]  /*19620*/  IMAD.WIDE R228, R2, 0x4, R228 ;  /* 0x0000000402e47825 */ /* 0x000fc800078e02e4 */
[C---:B------:R-:W-:Y:S01]  /*19630*/  IMAD.WIDE R22, R2.reuse, 0x4, R22 ;  /* 0x0000000402167825 */ /* 0x040fe200078e0216 */
[----:B------:R2:W-:Y:S04]  /*19640*/  STL.64 [R1+0x1b38], R228 ;  /* 0x001b38e401007387 */ /* 0x0005e80000100a00 */
[----:B-1----:R-:W4:Y:S01]  /*19650*/  LDL.LU.64 R196, [R1+0x2f20] ;  /* 0x002f200001c47983 */ /* 0x002f220000300a00 */
[----:B---3--:R-:W-:-:S03]  /*19660*/  IMAD.WIDE R38, R2, 0x4, R38 ;  /* 0x0000000402267825 */ /* 0x008fc600078e0226 */
[----:B------:R1:W-:Y:S01]  /*19670*/  STL.64 [R1+0x1b30], R22 ;  /* 0x001b301601007387 */ /* 0x0003e20000100a00 */
[----:B------:R-:W-:-:S03]  /*19680*/  IMAD.WIDE R54, R2, 0x4, R54 ;  /* 0x0000000402367825 */ /* 0x000fc600078e0236 */
[----:B------:R3:W-:Y:S04]  /*19690*/  STL.64 [R1+0x1b28], R38 ;  /* 0x001b282601007387 */ /* 0x0007e80000100a00 */
[----:B------:R3:W-:Y:S04]  /*196a0*/  STL.64 [R1+0x1b20], R54 ;  /* 0x001b203601007387 */ /* 0x0007e80000100a00 */
[----:B------:R-:W4:Y:S04]  /*196b0*/  LDL.LU.64 R118, [R1+0x78] ;  /* 0x0000780001767983 */ /* 0x000f280000300a00 */
[----:B------:R-:W4:Y:S01]  /*196c0*/  LDL.LU.64 R102, [R1+0x38] ;  /* 0x0000380001667983 */ /* 0x000f220000300a00 */
[----:B------:R-:W-:-:S03]  /*196d0*/  UISETP.GE.U32.AND UP0, UPT, UR6, 0x7fffff41, UPT ;  /* 0x7fffff410600788c */ /* 0x000fc6000bf06070 */
[----:B--2---:R-:W2:Y:S03]  /*196e0*/  LDL.LU.64 R212, [R1+0x2f18] ;  /* 0x002f180001d47983 */ /* 0x004ea60000300a00 */
[----:B------:R-:W-:Y:S01]  /*196f0*/  PLOP3.LUT P1, PT, PT, PT, UP0, 0x80, 0x0 ;  /* 0x000000000000781c */ /* 0x000fe20003f2f008 */
[----:B------:R-:W-:Y:S04]  /*19700*/  LDGSTS.E [R0+0x3bc00], desc[UR58][R228.64], !P3 ;  /* 0x3bc00000e4007fae */ /* 0x000fe8000d92187a */
[----:B------:R-:W-:Y:S04]  /*19710*/  LDGSTS.E [R0+0x3bd00], desc[UR58][R22.64], !P3 ;  /* 0x3bd0000016007fae */ /* 0x000fe8000d92187a */
[----:B------:R-:W-:Y:S04]  /*19720*/  LDGSTS.E [R0+0x3be00], desc[UR58][R38.64], !P3 ;  /* 0x3be0000026007fae */ /* 0x000fe8000d92187a */
[----:B------:R-:W2:Y:S04]  /*19730*/  LDL.LU.64 R228, [R1+0x2f10] ;  /* 0x002f100001e47983 */ /* 0x000ea80000300a00 */
[----:B-1----:R-:W2:Y:S04]  /*19740*/  LDL.LU.64 R22, [R1+0x2f08] ;  /* 0x002f080001167983 */ /* 0x002ea80000300a00 */
[----:B---3--:R-:W3:Y:S04]  /*19750*/  LDL.LU.64 R38, [R1+0x2f00] ;  /* 0x002f000001267983 */ /* 0x008ee80000300a00 */
[----:B------:R-:W-:Y:S01]  /*19760*/  LDGSTS.E [R0+0x3bf00], desc[UR58][R54.64], !P3 ;  /* 0x3bf0000036007fae */ /* 0x000fe2000d92187a */
[----:B------:R-:W-:-:S04]  /*19770*/  IMAD.WIDE R70, R2, 0x4, R70 ;  /* 0x0000000402467825 */ /* 0x000fc800078e0246 */
[C---:B------:R-:W-:Y:S01]  /*19780*/  IMAD.WIDE R134, R2.reuse, 0x4, R134 ;  /* 0x0000000402867825 */ /* 0x040fe200078e0286 */
[----:B------:R-:W-:Y:S03]  /*19790*/  LDGSTS.E [R0+0x3d800], desc[UR58][R70.64], !P2 ;  /* 0x3d80000046007fae */ /* 0x000fe6000d12187a */
[C---:B------:R-:W-:Y:S01]  /*197a0*/  IMAD.WIDE R86, R2.reuse, 0x4, R86 ;  /* 0x0000000402567825 */ /* 0x040fe200078e0256 */
[----:B------:R-:W3:Y:S03]  /*197b0*/  LDL.LU.64 R54, [R1+0x2ef8] ;  /* 0x002ef80001367983 */ /* 0x000ee60000300a00 */
[C---:B------:R-:W-:Y:S01]  /*197c0*/  IMAD.WIDE R230, R2.reuse, 0x4, R230 ;  /* 0x0000000402e67825 */ /* 0x040fe200078e02e6 */
[----:B------:R1:W-:Y:S03]  /*197d0*/  STL.64 [R1+0x1b98], R70 ;  /* 0x001b984601007387 */ /* 0x0003e60000100a00 */
[C---:B------:R-:W-:Y:S01]  /*197e0*/  IMAD.WIDE R214, R2.reuse, 0x4, R214 ;  /* 0x0000000402d67825 */ /* 0x040fe200078e02d6 */
[----:B------:R-:W-:Y:S03]  /*197f0*/  STL.64 [R1+0x1bc0], R134 ;  /* 0x001bc08601007387 */ /* 0x000fe60000100a00 */
[C---:B------:R-:W-:Y:S01]  /*19800*/  IMAD.WIDE R198, R2.reuse, 0x4, R198 ;  /* 0x0000000402c67825 */ /* 0x040fe200078e02c6 */
[----:B------:R-:W-:Y:S03]  /*19810*/  STL.64 [R1+0x1b90], R86 ;  /* 0x001b905601007387 */ /* 0x000fe60000100a00 */
[----:B------:R-:W-:Y:S01]  /*19820*/  IMAD.WIDE R182, R2, 0x4, R182 ;  /* 0x0000000402b67825 */ /* 0x000fe200078e02b6 */
[----:B------:R-:W-:Y:S01]  /*19830*/  LDGSTS.E [R0+0x3d900], desc[UR58][R86.64], !P2 ;  /* 0x3d90000056007fae */ /* 0x000fe2000d12187a */
[----:B------:R-:W-:-:S03]  /*19840*/  PLOP3.LUT P0, PT, PT, PT, UP0, 0x80, 0x0 ;  /* 0x000000000000781c */ /* 0x000fc60003f0f008 */
[----:B------:R-:W-:Y:S01]  /*19850*/  STL.64 [R1+0x1b88], R230 ;  /* 0x001b88e601007387 */ /* 0x000fe20000100a00 */
[----:B------:R-:W-:-:S03]  /*19860*/  SHF.L.U32 R247, R247, 0x6, RZ ;  /* 0x00000006f7f77819 */ /* 0x000fc600000006ff */
[----:B------:R-:W-:Y:S04]  /*19870*/  LDGSTS.E [R0+0x3da00], desc[UR58][R230.64], !P2 ;  /* 0x3da00000e6007fae */ /* 0x000fe8000d12187a */
[----:B------:R-:W-:Y:S04]  /*19880*/  STL.64 [R1+0x1b80], R214 ;  /* 0x001b80d601007387 */ /* 0x000fe80000100a00 */
[----:B------:R-:W-:Y:S04]  /*19890*/  LDGSTS.E [R0+0x3db00], desc[UR58][R214.64], !P2 ;  /* 0x3db00000d6007fae */ /* 0x000fe8000d12187a */
[----:B------:R1:W-:Y:S04]  /*198a0*/  STL.64 [R1+0x1b78], R198 ;  /* 0x001b78c601007387 */ /* 0x0003e80000100a00 */
[----:B------:R1:W-:Y:S04]  /*198b0*/  LDGSTS.E [R0+0x3dc00], desc[UR58][R198.64], !P2 ;  /* 0x3dc00000c6007fae */ /* 0x0003e8000d12187a */
[----:B------:R1:W-:Y:S04]  /*198c0*/  STL.64 [R1+0x1b70], R182 ;  /* 0x001b70b601007387 */ /* 0x0003e80000100a00 */
[----:B------:R1:W-:Y:S04]  /*198d0*/  LDGSTS.E [R0+0x3dd00], desc[UR58][R182.64], !P2 ;  /* 0x3dd00000b6007fae */ /* 0x0003e8000d12187a */
[----:B-1----:R-:W3:Y:S01]  /*198e0*/  LDL.LU.64 R70, [R1+0x2ef0] ;  /* 0x002ef00001467983 */ /* 0x002ee20000300a00 */
[----:B------:R-:W-:-:S04]  /*198f0*/  IMAD.WIDE R198, R247, 0x4, R40 ;  /* 0x00000004f7c67825 */ /* 0x000fc800078e0228 */
[----:B------:R-:W-:-:S04]  /*19900*/  IMAD.WIDE R214, R247, 0x4, R56 ;  /* 0x00000004f7d67825 */ /* 0x000fc800078e0238 */
[----:B------:R-:W-:-:S04]  /*19910*/  IMAD.WIDE R182, R247, 0x4, R24 ;  /* 0x00000004f7b67825 */ /* 0x000fc800078e0218 */
[----:B------:R-:W-:-:S04]  /*19920*/  IMAD.WIDE R88, R247, 0x4, R88 ;  /* 0x00000004f7587825 */ /* 0x000fc800078e0258 */
[----:B------:R-:W-:-:S04]  /*19930*/  IMAD.WIDE R104, R247, 0x4, R104 ;  /* 0x00000004f7687825 */ /* 0x000fc800078e0268 */
[----:B------:R-:W-:-:S04]  /*19940*/  IMAD.WIDE R56, R247, 0x4, R136 ;  /* 0x00000004f7387825 */ /* 0x000fc800078e0288 */
[----:B------:R-:W-:-:S04]  /*19950*/  IMAD.WIDE R40, R247, 0x4, R152 ;  /* 0x00000004f7287825 */ /* 0x000fc800078e0298 */
[----:B------:R-:W-:-:S04]  /*19960*/  IMAD.WIDE R24, R247, 0x4, R216 ;  /* 0x00000004f7187825 */ /* 0x000fc800078e02d8 */
[----:B----4-:R-:W-:-:S05]  /*19970*/  IMAD.WIDE R166, R2, 0x4, R166 ;  /* 0x0000000402a67825 */ /* 0x010fca00078e02a6 */
[----:B------:R1:W-:Y:S01]  /*19980*/  LDGSTS.E [R0+0x3de00], desc[UR58][R166.64], !P2 ;  /* 0x3de00000a6007fae */ /* 0x0003e2000d12187a */
[----:B------:R-:W-:-:S03]  /*19990*/  IMAD.WIDE R150, R2, 0x4, R150 ;  /* 0x0000000402967825 */ /* 0x000fc600078e0296 */
[----:B------:R1:W-:Y:S04]  /*199a0*/  STL.64 [R1+0x1b68], R166 ;  /* 0x001b68a601007387 */ /* 0x0003e80000100a00 */
[----:B------:R-:W-:Y:S04]  /*199b0*/  LDGSTS.E [R0+0x3df00], desc[UR58][R150.64], !P2 ;  /* 0x3df0000096007fae */ /* 0x000fe8000d12187a */
[----:B------:R-:W4:Y:S04]  /*199c0*/  LDL.LU.64 R86, [R1+0x2ee8] ;  /* 0x002ee80001567983 */ /* 0x000f280000300a00 */
[----:B------:R-:W-:Y:S01]  /*199d0*/  LDGSTS.E [R0+0x3f800], desc[UR58][R134.64], !P1 ;  /* 0x3f80000086007fae */ /* 0x000fe2000c92187a */
[----:B-1----:R-:W-:-:S03]  /*199e0*/  IMAD.WIDE R166, R247, 0x4, R8 ;  /* 0x00000004f7a67825 */ /* 0x002fc600078e0208 */
[----:B------:R-:W-:Y:S01]  /*199f0*/  STL.64 [R1+0x1b60], R150 ;  /* 0x001b609601007387 */ /* 0x000fe20000100a00 */
[----:B------:R-:W-:-:S05]  /*19a00*/  IMAD.WIDE R6, R2, 0x4, R6 ;  /* 0x0000000402067825 */ /* 0x000fca00078e0206 */
[----:B------:R1:W-:Y:S04]  /*19a10*/  STL.64 [R1+0x1bb0], R6 ;  /* 0x001bb00601007387 */ /* 0x0003e80000100a00 */
[----:B------:R1:W-:Y:S02]  /*19a20*/  LDGSTS.E [R0+0x3f900], desc[UR58][R6.64], !P0 ;  /* 0x3f90000006007fae */ /* 0x0003e4000c12187a */
[----:B-1----:R-:W-:-:S04]  /*19a30*/  IMAD.WIDE R6, R247, 0x4, R72 ;  /* 0x00000004f7067825 */ /* 0x002fc800078e0248 */
[----:B------:R-:W-:-:S04]  /*19a40*/  IMAD.WIDE R72, R247, 0x4, R120 ;  /* 0x00000004f7487825 */ /* 0x000fc800078e0278 */
[----:B------:R-:W-:-:S04]  /*19a50*/  IMAD.WIDE R134, R247, 0x4, R118 ;  /* 0x00000004f7867825 */ /* 0x000fc800078e0276 */
[----:B------:R-:W-:Y:S02]  /*19a60*/  IMAD.WIDE R150, R247, 0x4, R102 ;  /* 0x00000004f7967825 */ /* 0x000fe400078e0266 */
[----:B------:R-:W2:Y:S04]  /*19a70*/  LDL.LU.64 R102, [R1+0xce0] ;  /* 0x000ce00001667983 */ /* 0x000ea80000300a00 */
[----:B------:R-:W3:Y:S04]  /*19a80*/  LDL.LU.64 R118, [R1+0xcd8] ;  /* 0x000cd80001767983 */ /* 0x000ee80000300a00 */
[----:B------:R-:W4:Y:S04]  /*19a90*/  LDL.LU.64 R230, [R1+0x30] ;  /* 0x0000300001e67983 */ /* 0x000f280000300a00 */
[----:B------:R-:W-:Y:S04]  /*19aa0*/  STL.64 [R1+0x1bb8], R134 ;  /* 0x001bb88601007387 */ /* 0x000fe80000100a00 */
[----:B------:R-:W4:Y:S04]  /*19ab0*/  LDL.LU.64 R8, [R1+0x70] ;  /* 0x0000700001087983 */ /* 0x000f280000300a00 */
[----:B------:R-:W-:Y:S04]  /*19ac0*/  STL.64 [R1+0x2c28], R150 ;  /* 0x002c289601007387 */ /* 0x000fe80000100a00 */
[----:B------:R-:W-:Y:S04]  /*19ad0*/  STL.64 [R1+0x2c50], R166 ;  /* 0x002c50a601007387 */ /* 0x000fe80000100a00 */
[----:B------:R-:W-:Y:S04]  /*19ae0*/  STL.64 [R1+0x2c78], R182 ;  /* 0x002c78b601007387 */ /* 0x000fe80000100a00 */
[----:B------:R-:W-:Y:S04]  /*19af0*/  STL.64 [R1+0x2ca0], R198 ;  /* 0x002ca0c601007387 */ /* 0x000fe80000100a00 */
[----:B------:R-:W-:Y:S04]  /*19b00*/  STL.64 [R1+0x2cc8], R214 ;  /* 0x002cc8d601007387 */ /* 0x000fe80000100a00 */
[----:B------:R-:W4:Y:S04]  /*19b10*/  LDL.LU.64 R120, [R1+0xcb0] ;  /* 0x000cb00001787983 */ /* 0x000f280000300a00 */
[----:B------:R-:W-:Y:S04]  /*19b20*/  STL.64 [R1+0x2ce8], R6 ;  /* 0x002ce80601007387 */ /* 0x000fe80000100a00 */
[----:B------:R-:W4:Y:S04]  /*19b30*/  LDL.LU.64 R136, [R1+0xcc0] ;  /* 0x000cc00001887983 */ /* 0x000f280000300a00 */
[----:B------:R-:W-:Y:S04]  /*19b40*/  STL.64 [R1+0x2d08], R88 ;  /* 0x002d085801007387 */ /* 0x000fe80000100a00 */
[----:B------:R-:W4:Y:S04]  /*19b50*/  LDL.LU.64 R152, [R1+0xcc8] ;  /* 0x000cc80001987983 */ /* 0x000f280000300a00 */
[----:B------:R-:W-:Y:S04]  /*19b60*/  STL.64 [R1+0x2d28], R104 ;  /* 0x002d286801007387 */ /* 0x000fe80000100a00 */
[----:B------:R-:W-:Y:S04]  /*19b70*/  STL.64 [R1+0x2d40], R72 ;  /* 0x002d404801007387 */ /* 0x000fe80000100a00 */
[----:B------:R-:W-:Y:S04]  /*19b80*/  STL.64 [R1+0x2d58], R56 ;  /* 0x002d583801007387 */ /* 0x000fe80000100a00 */
[----:B------:R-:W-:Y:S04]  /*19b90*/  STL.64 [R1+0x2d68], R40 ;  /* 0x002d682801007387 */ /* 0x000fe80000100a00 */
[----:B------:R-:W4:Y:S01]  /*19ba0*/  LDL.LU.64 R216, [R1+0xcd0] ;  /* 0x000cd00001d87983 */ /* 0x000f220000300a00 */
[----:B------:R-:W-:-:S02]  /*19bb0*/  PLOP3.LUT P6, PT, PT, PT, UP0, 0x80, 0x0 ;  /* 0x000000000000781c */ /* 0x000fc40003fcf008 */
[----:B------:R-:W-:Y:S02]  /*19bc0*/  PLOP3.LUT P4, PT, PT, PT, UP0, 0x80, 0x0 ;  /* 0x000000000000781c */ /* 0x000fe40003f8f008 */
[----:B------:R-:W-:Y:S02]  /*19bd0*/  PLOP3.LUT P3, PT, PT, PT, UP0, 0x80, 0x0 ;  /* 0x000000000000781c */ /* 0x000fe40003f6f008 */
[----:B------:R-:W-:Y:S02]  /*19be0*/  PLOP3.LUT P2, PT, PT, PT, UP0, 0x80, 0x0 ;  /* 0x000000000000781c */ /* 0x000fe40003f4f008 */
[----:B------:R-:W-:Y:S02]  /*19bf0*/  PLOP3.LUT P1, PT, PT, PT, UP0, 0x80, 0x0 ;  /* 0x000000000000781c */ /* 0x000fe40003f2f008 */
[----:B------:R-:W-:Y:S01]  /*19c00*/  PLOP3.LUT P0, PT, PT, PT, UP0, 0x80, 0x0 ;  /* 0x000000000000781c */ /* 0x000fe20003f0f008 */
[----:B------:R-:W-:-:S04]  /*19c10*/  IMAD.WIDE R168, R247, 0x4, R168 ;  /* 0x00000004f7a87825 */ /* 0x000fc800078e02a8 */
[C---:B------:R-:W-:Y:S01]  /*19c20*/  IMAD.WIDE R184, R247.reuse, 0x4, R184 ;  /* 0x00000004f7b87825 */ /* 0x040fe200078e02b8 */
[----:B------:R-:W-:Y:S03]  /*19c30*/  STL.64 [R1+0x2d78], R168 ;  /* 0x002d78a801007387 */ /* 0x000fe60000100a00 */
[----:B------:R-:W-:Y:S01]  /*19c40*/  IMAD.WIDE R200, R247, 0x4, R200 ;  /* 0x00000004f7c87825 */ /* 0x000fe200078e02c8 */
[----:B------:R-:W-:Y:S04]  /*19c50*/  STL.64 [R1+0x2d80], R184 ;  /* 0x002d80b801007387 */ /* 0x000fe80000100a00 */
[----:B------:R-:W-:Y:S01]  /*19c60*/  STL.64 [R1+0x2d88], R200 ;  /* 0x002d88c801007387 */ /* 0x000fe20000100a00 */
[----:B--2---:R-:W-:-:S04]  /*19c70*/  IMAD.WIDE R102, R2, 0x4, R102 ;  /* 0x0000000402667825 */ /* 0x004fc800078e0266 */
[C---:B---3--:R-:W-:Y:S01]  /*19c80*/  IMAD.WIDE R118, R2.reuse, 0x4, R118 ;  /* 0x0000000402767825 */ /* 0x048fe200078e0276 */
[----:B------:R-:W-:Y:S04]  /*19c90*/  LDGSTS.E [R0+0x3fa00], desc[UR58][R102.64], !P6 ;  /* 0x3fa0000066007fae */ /* 0x000fe8000f12187a */
[----:B------:R-:W-:Y:S04]  /*19ca0*/  LDGSTS.E [R0+0x3fb00], desc[UR58][R118.64], !P4 ;  /* 0x3fb0000076007fae */ /* 0x000fe8000e12187a */
[----:B------:R1:W-:Y:S04]  /*19cb0*/  STL.64 [R1+0x1ba8], R102 ;  /* 0x001ba86601007387 */ /* 0x0003e80000100a00 */
[----:B------:R-:W-:Y:S04]  /*19cc0*/  STL.64 [R1+0x2d90], R24 ;  /* 0x002d901801007387 */ /* 0x000fe80000100a00 */
[----:B------:R2:W-:Y:S04]  /*19cd0*/  STL.64 [R1+0x1ba0], R118 ;  /* 0x001ba07601007387 */ /* 0x0005e80000100a00 */
[----:B-1----:R-:W3:Y:S04]  /*19ce0*/  LDL.LU.64 R102, [R1+0x2ee0] ;  /* 0x002ee00001667983 */ /* 0x002ee80000300a00 */
[----:B--2---:R-:W2:Y:S01]  /*19cf0*/  LDL.LU.64 R118, [R1+0x2ed8] ;  /* 0x002ed80001767983 */ /* 0x004ea20000300a00 */
[----:B----4-:R-:W-:-:S04]  /*19d00*/  IMAD.WIDE R120, R2, 0x4, R120 ;  /* 0x0000000402787825 */ /* 0x010fc800078e0278 */
[----:B------:R-:W-:-:S04]  /*19d10*/  IMAD.WIDE R136, R2, 0x4, R136 ;  /* 0x0000000402887825 */ /* 0x000fc800078e0288 */
[----:B------:R-:W-:-:S04]  /*19d20*/  IMAD.WIDE R152, R2, 0x4, R152 ;  /* 0x0000000402987825 */ /* 0x000fc800078e0298 */
[----:B------:R-:W-:-:S05]  /*19d30*/  IMAD.WIDE R216, R2, 0x4, R216 ;  /* 0x0000000402d87825 */ /* 0x000fca00078e02d8 */
[----:B------:R-:W-:Y:S04]  /*19d40*/  LDGSTS.E [R0+0x3fc00], desc[UR58][R216.64], !P3 ;  /* 0x3fc00000d8007fae */ /* 0x000fe8000d92187a */
[----:B------:R-:W-:Y:S04]  /*19d50*/  LDGSTS.E [R0+0x3fd00], desc[UR58][R152.64], !P2 ;  /* 0x3fd0000098007fae */ /* 0x000fe8000d12187a */
[----:B------:R-:W-:Y:S04]  /*19d60*/  LDGSTS.E [R0+0x3fe00], desc[UR58][R136.64], !P1 ;  /* 0x3fe0000088007fae */ /* 0x000fe8000c92187a */
[----:B------:R-:W-:Y:S04]  /*19d70*/  LDGSTS.E [R0+0x3ff00], desc[UR58][R120.64], !P0 ;  /* 0x3ff0000078007fae */ /* 0x000fe8000c12187a */
[----:B------:R-:W0:Y:S04]  /*19d80*/  LDGDEPBAR ;  /* 0x00000000000079af */ /* 0x000e280000000000 */
[----:B------:R-:W-:Y:S04]  /*19d90*/  LDGSTS.E [R5+0x48000], desc[UR58][R134.64], P5 ;  /* 0x4800000086057fae */ /* 0x000fe8000a92187a */
[----:B------:R-:W-:Y:S04]  /*19da0*/  LDGSTS.E [R5+0x48800], desc[UR58][R150.64], P5 ;  /* 0x4880000096057fae */ /* 0x000fe8000a92187a */
[----:B------:R-:W-:Y:S04]  /*19db0*/  LDGSTS.E [R5+0x49000], desc[UR58][R166.64], P5 ;  /* 0x49000000a6057fae */ /* 0x000fe8000a92187a */
[----:B------:R-:W-:Y:S04]  /*19dc0*/  LDGSTS.E [R5+0x49800], desc[UR58][R182.64], P5 ;  /* 0x49800000b6057fae */ /* 0x000fe8000a92187a */
[----:B------:R-:W-:Y:S04]  /*19dd0*/  LDGSTS.E [R5+0x4a000], desc[UR58][R198.64], P5 ;  /* 0x4a000000c6057fae */ /* 0x000fe8000a92187a */
[----:B------:R-:W-:Y:S04]  /*19de0*/  LDGSTS.E [R5+0x4a800], desc[UR58][R214.64], P5 ;  /* 0x4a800000d6057fae */ /* 0x000fe8000a92187a */
[----:B------:R-:W4:Y:S04]  /*19df0*/  LDL.LU.64 R134, [R1+0x2ed0] ;  /* 0x002ed00001867983 */ /* 0x000f280000300a00 */
[----:B------:R-:W-:Y:S04]  /*19e00*/  LDGSTS.E [R5+0x4b000], desc[UR58][R6.64], P5 ;  /* 0x4b00000006057fae */ /* 0x000fe8000a92187a */
[----:B------:R-:W4:Y:S04]  /*19e10*/  LDL.LU.64 R150, [R1+0x2ec8] ;  /* 0x002ec80001967983 */ /* 0x000f280000300a00 */
[----:B------:R-:W-:Y:S04]  /*19e20*/  LDGSTS.E [R5+0x4b800], desc[UR58][R88.64], P5 ;  /* 0x4b80000058057fae */ /* 0x000fe8000a92187a */
[----:B------:R-:W4:Y:S04]  /*19e30*/  LDL.LU.64 R166, [R1+0x2ec0] ;  /* 0x002ec00001a67983 */ /* 0x000f280000300a00 */
[----:B------:R1:W-:Y:S04]  /*19e40*/  LDGSTS.E [R5+0x4c000], desc[UR58][R104.64], P5 ;  /* 0x4c00000068057fae */ /* 0x0003e8000a92187a */
[----:B------:R-:W4:Y:S04]  /*19e50*/  LDL.LU.64 R182, [R1+0x2eb8] ;  /* 0x002eb80001b67983 */ /* 0x000f280000300a00 */
[----:B------:R-:W-:Y:S04]  /*19e60*/  LDGSTS.E [R5+0x4c800], desc[UR58][R72.64], P5 ;  /* 0x4c80000048057fae */ /* 0x000fe8000a92187a */
[----:B------:R-:W4:Y:S01]  /*19e70*/  LDL.LU.64 R198, [R1+0x2eb0] ;  /* 0x002eb00001c67983 */ /* 0x000f220000300a00 */
[----:B-1----:R-:W-:-:S03]  /*19e80*/  IMAD.WIDE R104, R247, 0x4, R8 ;  /* 0x00000004f7687825 */ /* 0x002fc600078e0208 */
[----:B------:R-:W-:Y:S04]  /*19e90*/  LDGSTS.E [R5+0x4d000], desc[UR58][R56.64], P5 ;  /* 0x4d00000038057fae */ /* 0x000fe8000a92187a */
[----:B------:R-:W4:Y:S04]  /*19ea0*/  LDL.LU.64 R214, [R1+0x2ea8] ;  /* 0x002ea80001d67983 */ /* 0x000f280000300a00 */
[----:B------:R-:W-:Y:S04]  /*19eb0*/  LDGSTS.E [R5+0x4d800], desc[UR58][R40.64], P5 ;  /* 0x4d80000028057fae */ /* 0x000fe8000a92187a */
[----:B------:R-:W4:Y:S04]  /*19ec0*/  LDL.LU.64 R6, [R1+0x2ea0] ;  /* 0x002ea00001067983 */ /* 0x000f280000300a00 */
[----:B------:R1:W-:Y:S04]  /*19ed0*/  LDGSTS.E [R5+0x4e000], desc[UR58][R168.64], P5 ;  /* 0x4e000000a8057fae */ /* 0x0003e8000a92187a */
[----:B------:R-:W3:Y:S01]  /*19ee0*/  LDL.LU.64 R8, [R1+0x68] ;  /* 0x0000680001087983 */ /* 0x000ee20000300a00 */
[----:B------:R-:W-:-:S03]  /*19ef0*/  IMAD.WIDE R10, R247, 0x4, R10 ;  /* 0x00000004f70a7825 */ /* 0x000fc600078e020a */
[----:B------:R-:W-:Y:S01]  /*19f00*/  LDGSTS.E [R5+0x4e800], desc[UR58][R184.64], P5 ;  /* 0x4e800000b8057fae */ /* 0x000fe2000a92187a */
[----:B-1----:R-:W-:-:S03]  /*19f10*/  IMAD.WIDE R168, R247, 0x4, R230 ;  /* 0x00000004f7a87825 */ /* 0x002fc600078e02e6 */
[----:B------:R-:W-:Y:S04]  /*19f20*/  LDGSTS.E [R5+0x4f000], desc[UR58][R200.64], P5 ;  /* 0x4f000000c8057fae */ /* 0x000fe8000a92187a */
[----:B------:R-:W2:Y:S01]  /*19f30*/  LDL.LU.64 R230, [R1+0x28] ;  /* 0x0000280001e67983 */ /* 0x000ea20000300a00 */
[----:B------:R-:W-:-:S04]  /*19f40*/  IMAD.WIDE R26, R247, 0x4, R26 ;  /* 0x00000004f71a7825 */ /* 0x000fc800078e021a */
[C---:B------:R-:W-:Y:S01]  /*19f50*/  IMAD.WIDE R42, R247.reuse, 0x4, R42 ;  /* 0x00000004f72a7825 */ /* 0x040fe200078e022a */
[----:B------:R-:W-:Y:S03]  /*19f60*/  STL.64 [R1+0x2c08], R168 ;  /* 0x002c08a801007387 */ /* 0x000fe60000100a00 */
[C---:B------:R-:W-:Y:S01]  /*19f70*/  IMAD.WIDE R58, R247.reuse, 0x4, R58 ;  /* 0x00000004f73a7825 */ /* 0x040fe200078e023a */
[----:B------:R1:W-:Y:S03]  /*19f80*/  LDGSTS.E [R5+0x4f800], desc[UR58][R24.64], P5 ;  /* 0x4f80000018057fae */ /* 0x0003e6000a92187a */
[C---:B------:R-:W-:Y:S01]  /*19f90*/  IMAD.WIDE R74, R247.reuse, 0x4, R74 ;  /* 0x00000004f74a7825 */ /* 0x040fe200078e024a */
[----:B------:R-:W-:Y:S03]  /*19fa0*/  STL.64 [R1+0x2c10], R10 ;  /* 0x002c100a01007387 */ /* 0x000fe60000100a00 */
[C---:B------:R-:W-:Y:S01]  /*19fb0*/  IMAD.WIDE R90, R247.reuse, 0x4, R90 ;  /* 0x00000004f75a7825 */ /* 0x040fe200078e025a */
[----:B------:R-:W-:Y:S03]  /*19fc0*/  STL.64 [R1+0x2c18], R26 ;  /* 0x002c181a01007387 */ /* 0x000fe60000100a00 */
[C---:B------:R-:W-:Y:S01]  /*19fd0*/  IMAD.WIDE R106, R247.reuse, 0x4, R106 ;  /* 0x00000004f76a7825 */ /* 0x040fe200078e026a */
[----:B------:R-:W-:Y:S03]  /*19fe0*/  LDGSTS.E [R246+0x48100], desc[UR58][R104.64], P5 ;  /* 0x4810000068f67fae */ /* 0x000fe6000a92187a */
[C---:B------:R-:W-:Y:S01]  /*19ff0*/  IMAD.WIDE R122, R247.reuse, 0x4, R122 ;  /* 0x00000004f77a7825 */ /* 0x040fe200078e027a */
[----:B------:R-:W-:Y:S03]  /*1a000*/  STL.64 [R1+0x2c20], R42 ;  /* 0x002c202a01007387 */ /* 0x000fe60000100a00 */
[C---:B------:R-:W-:Y:S01]  /*1a010*/  IMAD.WIDE R138, R247.reuse, 0x4, R138 ;  /* 0x00000004f78a7825 */ /* 0x040fe200078e028a */
[----:B------:R-:W-:Y:S03]  /*1a020*/  LDGSTS.E [R246+0x48900], desc[UR58][R168.64], P5 ;  /* 0x48900000a8f67fae */ /* 0x000fe6000a92187a */
[C---:B------:R-:W-:Y:S01]  /*1a030*/  IMAD.WIDE R88, R247.reuse, 0x4, R154 ;  /* 0x00000004f7587825 */ /* 0x040fe200078e029a */
[----:B------:R3:W-:Y:S04]  /*1a040*/  STL.64 [R1+0x2c40], R58 ;  /* 0x002c403a01007387 */ /* 0x0007e80000100a00 */
[----:B------:R-:W-:Y:S01]  /*1a050*/  LDGSTS.E [R246+0x49100], desc[UR58][R10.64], P5 ;  /* 0x491000000af67fae */ /* 0x000fe2000a92187a */
[----:B------:R-:W-:-:S03]  /*1a060*/  IMAD.WIDE R72, R247, 0x4, R170 ;  /* 0x00000004f7487825 */ /* 0x000fc600078e02aa */
[----:B------:R-:W-:Y:S01]  /*1a070*/  STL.64 [R1+0x2c68], R74 ;  /* 0x002c684a01007387 */ /* 0x000fe20000100a00 */
[----:B------:R-:W-:-:S03]  /*1a080*/  IMAD.WIDE R56, R247, 0x4, R186 ;  /* 0x00000004f7387825 */ /* 0x000fc600078e02ba */
[----:B------:R-:W-:Y:S01]  /*1a090*/  LDGSTS.E [R246+0x49900], desc[UR58][R26.64], P5 ;  /* 0x499000001af67fae */ /* 0x000fe2000a92187a */
[----:B------:R-:W-:-:S03]  /*1a0a0*/  IMAD.WIDE R40, R247, 0x4, R202 ;  /* 0x00000004f7287825 */ /* 0x000fc600078e02ca */
[----:B------:R-:W-:Y:S01]  /*1a0b0*/  STL.64 [R1+0x2c90], R90 ;  /* 0x002c905a01007387 */ /* 0x000fe20000100a00 */
[----:B-1----:R-:W-:-:S03]  /*1a0c0*/  IMAD.WIDE R24, R247, 0x4, R218 ;  /* 0x00000004f7187825 */ /* 0x002fc600078e02da */
[----:B------:R-:W-:Y:S04]  /*1a0d0*/  LDGSTS.E [R246+0x4a100], desc[UR58][R42.64], P5 ;  /* 0x4a1000002af67fae */ /* 0x000fe8000a92187a */
[----:B------:R-:W-:Y:S04]  /*1a0e0*/  STL.64 [R1+0x2cb8], R106 ;  /* 0x002cb86a01007387 */ /* 0x000fe80000100a00 */
[----:B------:R3:W-:Y:S04]  /*1a0f0*/  LDGSTS.E [R246+0x4a900], desc[UR58][R58.64], P5 ;  /* 0x4a9000003af67fae */ /* 0x0007e8000a92187a */
[----:B------:R-:W-:Y:S04]  /*1a100*/  STL.64 [R1+0x2ce0], R122 ;  /* 0x002ce07a01007387 */ /* 0x000fe80000100a00 */
[----:B------:R-:W-:Y:S04]  /*1a110*/  LDGSTS.E [R246+0x4b100], desc[UR58][R74.64], P5 ;  /* 0x4b1000004af67fae */ /* 0x000fe8000a92187a */
[----:B------:R-:W-:Y:S04]  /*1a120*/  STL.64 [R1+0x2d00], R138 ;  /* 0x002d008a01007387 */ /* 0x000fe80000100a00 */
[----:B------:R-:W-:Y:S04]  /*1a130*/  LDGSTS.E [R246+0x4b900], desc[UR58][R90.64], P5 ;  /* 0x4b9000005af67fae */ /* 0x000fe8000a92187a */
[----:B------:R1:W-:Y:S04]  /*1a140*/  STL.64 [R1+0x2d20], R88 ;  /* 0x002d205801007387 */ /* 0x0003e80000100a00 */
[----:B------:R-:W-:Y:S04]  /*1a150*/  LDGSTS.E [R246+0x4c100], desc[UR58][R106.64], P5 ;  /* 0x4c1000006af67fae */ /* 0x000fe8000a92187a */
[----:B------:R2:W-:Y:S04]  /*1a160*/  STL.64 [R1+0x2d38], R72 ;  /* 0x002d384801007387 */ /* 0x0005e80000100a00 */
[----:B------:R-:W-:Y:S04]  /*1a170*/  LDGSTS.E [R246+0x4c900], desc[UR58][R122.64], P5 ;  /* 0x4c9000007af67fae */ /* 0x000fe8000a92187a */
[----:B------:R2:W-:Y:S04]  /*1a180*/  STL.64 [R1+0x2d50], R56 ;  /* 0x002d503801007387 */ /* 0x0005e80000100a00 */
[----:B------:R-:W-:Y:S04]  /*1a190*/  LDGSTS.E [R246+0x4d100], desc[UR58][R138.64], P5 ;  /* 0x4d1000008af67fae */ /* 0x000fe8000a92187a */
[----:B------:R2:W-:Y:S04]  /*1a1a0*/  STL.64 [R1+0x2d60], R40 ;  /* 0x002d602801007387 */ /* 0x0005e80000100a00 */
[----:B------:R1:W-:Y:S04]  /*1a1b0*/  LDGSTS.E [R246+0x4d900], desc[UR58][R88.64], P5 ;  /* 0x4d90000058f67fae */ /* 0x0003e8000a92187a */
[----:B------:R2:W-:Y:S04]  /*1a1c0*/  STL.64 [R1+0x2d70], R24 ;  /* 0x002d701801007387 */ /* 0x0005e80000100a00 */
[----:B------:R2:W-:Y:S01]  /*1a1d0*/  LDGSTS.E [R246+0x4e100], desc[UR58][R72.64], P5 ;  /* 0x4e10000048f67fae */ /* 0x0005e2000a92187a */
[----:B---3--:R-:W-:-:S03]  /*1a1e0*/  IMAD.WIDE R58, R247, 0x4, R8 ;  /* 0x00000004f73a7825 */ /* 0x008fc600078e0208 */
[----:B------:R3:W-:Y:S04]  /*1a1f0*/  LDGSTS.E [R246+0x4e900], desc[UR58][R56.64], P5 ;  /* 0x4e90000038f67fae */ /* 0x0007e8000a92187a */
[----:B------:R-:W4:Y:S01]  /*1a200*/  LDL.LU.64 R8, [R1+0x60] ;  /* 0x0000600001087983 */ /* 0x000f220000300a00 */
[----:B-1----:R-:W-:-:S03]  /*1a210*/  IMAD.WIDE R88, R247, 0x4, R12 ;  /* 0x00000004f7587825 */ /* 0x002fc600078e020c */
[----:B------:R1:W-:Y:S01]  /*1a220*/  LDGSTS.E [R246+0x4f100], desc[UR58][R40.64], P5 ;  /* 0x4f10000028f67fae */ /* 0x0003e2000a92187a */
[----:B--2---:R-:W-:-:S03]  /*1a230*/  IMAD.WIDE R72, R247, 0x4, R230 ;  /* 0x00000004f7487825 */ /* 0x004fc600078e02e6 */
[----:B------:R2:W-:Y:S04]  /*1a240*/  LDGSTS.E [R246+0x4f900], desc[UR58][R24.64], P5 ;  /* 0x4f90000018f67fae */ /* 0x0005e8000a92187a */
[----:B------:R-:W4:Y:S01]  /*1a250*/  LDL.LU.64 R230, [R1+0x20] ;  /* 0x0000200001e67983 */ /* 0x000f220000300a00 */
[----:B------:R-:W-:-:S03]  /*1a260*/  IMAD.WIDE R106, R247, 0x4, R28 ;  /* 0x00000004f76a7825 */ /* 0x000fc600078e021c */
[----:B------:R-:W-:Y:S01]  /*1a270*/  LDGSTS.E [R4+0x48200], desc[UR58][R58.64], P5 ;  /* 0x482000003a047fae */ /* 0x000fe2000a92187a */
        /* <DEDUP_REMOVED lines=8> */
[----:B------:R-:W-:-:S04]  /*1a300*/  IMAD.WIDE R90, R247, 0x4, R108 ;  /* 0x00000004f75a7825 */ /* 0x000fc800078e026c */
[C---:B------:R-:W-:Y:S01]  /*1a310*/  IMAD.WIDE R74, R247.reuse, 0x4, R124 ;  /* 0x00000004f74a7825 */ /* 0x040fe200078e027c */
[----:B------:R-:W-:Y:S03]  /*1a320*/  STL.64 [R1+0x2c38], R92 ;  /* 0x002c385c01007387 */ /* 0x000fe60000100a00 */
[C---:B---3--:R-:W-:Y:S01]  /*1a330*/  IMAD.WIDE R56, R247.reuse, 0x4, R140 ;  /* 0x00000004f7387825 */ /* 0x048fe200078e028c */
[----:B------:R-:W-:Y:S03]  /*1a340*/  LDGSTS.E [R4+0x4aa00], desc[UR58][R138.64], P5 ;  /* 0x4aa000008a047fae */ /* 0x000fe6000a92187a */
[C---:B------:R-:W-:Y:S01]  /*1a350*/  IMAD.WIDE R42, R247.reuse, 0x4, R156 ;  /* 0x00000004f72a7825 */ /* 0x040fe200078e029c */
[----:B------:R-:W-:Y:S03]  /*1a360*/  STL.64 [R1+0x2c60], R90 ;  /* 0x002c605a01007387 */ /* 0x000fe60000100a00 */
[C---:B-1----:R-:W-:Y:S01]  /*1a370*/  IMAD.WIDE R40, R247.reuse, 0x4, R172 ;  /* 0x00000004f7287825 */ /* 0x042fe200078e02ac */
[----:B------:R-:W-:Y:S03]  /*1a380*/  LDGSTS.E [R4+0x4b200], desc[UR58][R218.64], P5 ;  /* 0x4b200000da047fae */ /* 0x000fe6000a92187a */
[C---:B------:R-:W-:Y:S01]  /*1a390*/  IMAD.WIDE R26, R247.reuse, 0x4, R188 ;  /* 0x00000004f71a7825 */ /* 0x040fe200078e02bc */
[----:B------:R-:W-:Y:S03]  /*1a3a0*/  STL.64 [R1+0x2c88], R74 ;  /* 0x002c884a01007387 */ /* 0x000fe60000100a00 */
[C---:B--2---:R-:W-:Y:S01]  /*1a3b0*/  IMAD.WIDE R24, R247.reuse, 0x4, R204 ;  /* 0x00000004f7187825 */ /* 0x044fe200078e02cc */
[----:B------:R-:W-:Y:S03]  /*1a3c0*/  LDGSTS.E [R4+0x4ba00], desc[UR58][R92.64], P5 ;  /* 0x4ba000005c047fae */ /* 0x000fe6000a92187a */
[C---:B------:R-:W-:Y:S01]  /*1a3d0*/  IMAD.WIDE R10, R247.reuse, 0x4, R220 ;  /* 0x00000004f70a7825 */ /* 0x040fe200078e02dc */
[----:B------:R1:W-:Y:S04]  /*1a3e0*/  STL.64 [R1+0x2cb0], R56 ;  /* 0x002cb03801007387 */ /* 0x0003e80000100a00 */
[----:B------:R-:W-:Y:S04]  /*1a3f0*/  LDGSTS.E [R4+0x4c200], desc[UR58][R90.64], P5 ;  /* 0x4c2000005a047fae */ /* 0x000fe8000a92187a */
[----:B------:R-:W-:Y:S04]  /*1a400*/  STL.64 [R1+0x2cd8], R42 ;  /* 0x002cd82a01007387 */ /* 0x000fe80000100a00 */
[----:B------:R-:W-:Y:S04]  /*1a410*/  LDGSTS.E [R4+0x4ca00], desc[UR58][R74.64], P5 ;  /* 0x4ca000004a047fae */ /* 0x000fe8000a92187a */
[----:B------:R4:W-:Y:S04]  /*1a420*/  STL.64 [R1+0x2cf8], R40 ;  /* 0x002cf82801007387 */ /* 0x0009e80000100a00 */
[----:B------:R1:W-:Y:S04]  /*1a430*/  LDGSTS.E [R4+0x4d200], desc[UR58][R56.64], P5 ;  /* 0x4d20000038047fae */ /* 0x0003e8000a92187a */
[----:B------:R2:W-:Y:S04]  /*1a440*/  STL.64 [R1+0x2d18], R26 ;  /* 0x002d181a01007387 */ /* 0x0005e80000100a00 */
[----:B------:R-:W-:Y:S04]  /*1a450*/  LDGSTS.E [R4+0x4da00], desc[UR58][R42.64], P5 ;  /* 0x4da000002a047fae */ /* 0x000fe8000a92187a */
[----:B------:R3:W-:Y:S04]  /*1a460*/  STL.64 [R1+0x2d30], R24 ;  /* 0x002d301801007387 */ /* 0x0007e80000100a00 */
[----:B------:R4:W-:Y:S04]  /*1a470*/  LDGSTS.E [R4+0x4e200], desc[UR58][R40.64], P5 ;  /* 0x4e20000028047fae */ /* 0x0009e8000a92187a */
[----:B------:R3:W-:Y:S01]  /*1a480*/  STL.64 [R1+0x2d48], R10 ;  /* 0x002d480a01007387 */ /* 0x0007e20000100a00 */
[----:B-1----:R-:W-:-:S03]  /*1a490*/  IMAD.WIDE R56, R247, 0x4, R14 ;  /* 0x00000004f7387825 */ /* 0x002fc600078e020e */
[----:B------:R2:W-:Y:S01]  /*1a4a0*/  LDGSTS.E [R4+0x4ea00], desc[UR58][R26.64], P5 ;  /* 0x4ea000001a047fae */ /* 0x0005e2000a92187a */
[----:B------:R-:W-:-:S03]  /*1a4b0*/  IMAD.WIDE R60, R247, 0x4, R30 ;  /* 0x00000004f73c7825 */ /* 0x000fc600078e021e */
[----:B------:R3:W-:Y:S01]  /*1a4c0*/  LDGSTS.E [R4+0x4f200], desc[UR58][R24.64], P5 ;  /* 0x4f20000018047fae */ /* 0x0007e2000a92187a */
[----:B------:R-:W-:-:S03]  /*1a4d0*/  IMAD.WIDE R74, R247, 0x4, R46 ;  /* 0x00000004f74a7825 */ /* 0x000fc600078e022e */
[----:B------:R1:W-:Y:S01]  /*1a4e0*/  LDGSTS.E [R4+0x4fa00], desc[UR58][R10.64], P5 ;  /* 0x4fa000000a047fae */ /* 0x0003e2000a92187a */
[----:B----4-:R-:W-:-:S03]  /*1a4f0*/  IMAD.WIDE R40, R247, 0x4, R8 ;  /* 0x00000004f7287825 */ /* 0x010fc600078e0208 */
[----:B------:R-:W4:Y:S01]  /*1a500*/  LDL.LU.64 R8, [R1+0x58] ;  /* 0x0000580001087983 */ /* 0x000f220000300a00 */
[----:B------:R-:W-:-:S03]  /*1a510*/  IMAD.WIDE R90, R247, 0x4, R62 ;  /* 0x00000004f75a7825 */ /* 0x000fc600078e023e */
[----:B------:R-:W-:Y:S01]  /*1a520*/  LDGSTS.E [R248+0x48300], desc[UR58][R40.64], P5 ;  /* 0x4830000028f87fae */ /* 0x000fe2000a92187a */
[----:B------:R-:W-:-:S03]  /*1a530*/  IMAD.WIDE R42, R247, 0x4, R230 ;  /* 0x00000004f72a7825 */ /* 0x000fc600078e02e6 */
        /* <DEDUP_REMOVED lines=11> */
[----:B--2---:R-:W-:-:S03]  /*1a5f0*/  IMAD.WIDE R26, R247, 0x4, R158 ;  /* 0x00000004f71a7825 */ /* 0x004fc600078e029e */
[----:B------:R-:W-:Y:S01]  /*1a600*/  STL.64 [R1+0x2c30], R44 ;  /* 0x002c302c01007387 */ /* 0x000fe20000100a00 */
[----:B---3--:R-:W-:-:S03]  /*1a610*/  IMAD.WIDE R24, R247, 0x4, R174 ;  /* 0x00000004f7187825 */ /* 0x008fc600078e02ae */
[----:B------:R-:W-:Y:S01]  /*1a620*/  LDGSTS.E [R248+0x4b300], desc[UR58][R108.64], P5 ;  /* 0x4b3000006cf87fae */ /* 0x000fe2000a92187a */
[----:B------:R-:W-:-:S03]  /*1a630*/  IMAD.WIDE R12, R247, 0x4, R190 ;  /* 0x00000004f70c7825 */ /* 0x000fc600078e02be */
[----:B------:R-:W-:Y:S01]  /*1a640*/  STL.64 [R1+0x2c58], R28 ;  /* 0x002c581c01007387 */ /* 0x000fe20000100a00 */
[----:B-1----:R-:W-:-:S03]  /*1a650*/  IMAD.WIDE R10, R247, 0x4, R206 ;  /* 0x00000004f70a7825 */ /* 0x002fc600078e02ce */
[----:B------:R-:W-:Y:S01]  /*1a660*/  LDGSTS.E [R248+0x4bb00], desc[UR58][R124.64], P5 ;  /* 0x4bb000007cf87fae */ /* 0x000fe2000a92187a */
[----:B------:R-:W-:-:S03]  /*1a670*/  IMAD.WIDE R4, R247, 0x4, R222 ;  /* 0x00000004f7047825 */ /* 0x000fc600078e02de */
[----:B------:R4:W-:Y:S04]  /*1a680*/  STL.64 [R1+0x2c80], R26 ;  /* 0x002c801a01007387 */ /* 0x0009e80000100a00 */
[----:B------:R-:W-:Y:S04]  /*1a690*/  LDGSTS.E [R248+0x4c300], desc[UR58][R154.64], P5 ;  /* 0x4c3000009af87fae */ /* 0x000fe8000a92187a */
[----:B------:R-:W-:Y:S04]  /*1a6a0*/  STL.64 [R1+0x2ca8], R24 ;  /* 0x002ca81801007387 */ /* 0x000fe80000100a00 */
[----:B------:R-:W-:Y:S04]  /*1a6b0*/  LDGSTS.E [R248+0x4cb00], desc[UR58][R44.64], P5 ;  /* 0x4cb000002cf87fae */ /* 0x000fe8000a92187a */
[----:B------:R1:W-:Y:S04]  /*1a6c0*/  STL.64 [R1+0x2cd0], R12 ;  /* 0x002cd00c01007387 */ /* 0x0003e80000100a00 */
[----:B------:R-:W-:Y:S04]  /*1a6d0*/  LDGSTS.E [R248+0x4d300], desc[UR58][R28.64], P5 ;  /* 0x4d3000001cf87fae */ /* 0x000fe8000a92187a */
[----:B------:R2:W-:Y:S04]  /*1a6e0*/  STL.64 [R1+0x2cf0], R10 ;  /* 0x002cf00a01007387 */ /* 0x0005e80000100a00 */
[----:B------:R4:W-:Y:S04]  /*1a6f0*/  LDGSTS.E [R248+0x4db00], desc[UR58][R26.64], P5 ;  /* 0x4db000001af87fae */ /* 0x0009e8000a92187a */
[----:B------:R3:W-:Y:S01]  /*1a700*/  STL.64 [R1+0x2d10], R4 ;  /* 0x002d100401007387 */ /* 0x0007e20000100a00 */
[----:B------:R-:W-:-:S03]  /*1a710*/  IMAD.WIDE R14, R247, 0x4, R176 ;  /* 0x00000004f70e7825 */ /* 0x000fc600078e02b0 */
[----:B------:R-:W-:Y:S04]  /*1a720*/  LDGSTS.E [R248+0x4e300], desc[UR58][R24.64], P5 ;  /* 0x4e30000018f87fae */ /* 0x000fe8000a92187a */
[----:B------:R1:W-:Y:S04]  /*1a730*/  LDGSTS.E [R248+0x4eb00], desc[UR58][R12.64], P5 ;  /* 0x4eb000000cf87fae */ /* 0x0003e8000a92187a */
[----:B------:R2:W-:Y:S04]  /*1a740*/  LDGSTS.E [R248+0x4f300], desc[UR58][R10.64], P5 ;  /* 0x4f3000000af87fae */ /* 0x0005e8000a92187a */
[----:B------:R3:W-:Y:S01]  /*1a750*/  LDGSTS.E [R248+0x4fb00], desc[UR58][R4.64], P5 ;  /* 0x4fb0000004f87fae */ /* 0x0007e2000a92187a */
[----:B----4-:R-:W-:-:S03]  /*1a760*/  IMAD.WIDE R26, R247, 0x4, R8 ;  /* 0x00000004f71a7825 */ /* 0x010fc600078e0208 */
[----:B------:R-:W4:Y:S01]  /*1a770*/  LDL.LU.64 R8, [R1+0x50] ;  /* 0x0000500001087983 */ /* 0x000f220000300a00 */
[----:B------:R-:W-:-:S03]  /*1a780*/  IMAD.WIDE R28, R247, 0x4, R230 ;  /* 0x00000004f71c7825 */ /* 0x000fc600078e02e6 */
[----:B------:R-:W-:Y:S04]  /*1a790*/  LDGSTS.E [R3+0x48400], desc[UR58][R26.64], P5 ;  /* 0x484000001a037fae */ /* 0x000fe8000a92187a */
[----:B------:R-:W4:Y:S01]  /*1a7a0*/  LDL.LU.64 R230, [R1+0x10] ;  /* 0x0000100001e67983 */ /* 0x000f220000300a00 */
[----:B-1----:R-:W-:-:S04]  /*1a7b0*/  IMAD.WIDE R12, R247, 0x4, R192 ;  /* 0x00000004f70c7825 */ /* 0x002fc800078e02c0 */
[C---:B--2---:R-:W-:Y:S01]  /*1a7c0*/  IMAD.WIDE R10, R247.reuse, 0x4, R208 ;  /* 0x00000004f70a7825 */ /* 0x044fe200078e02d0 */
[----:B------:R-:W-:Y:S03]  /*1a7d0*/  STL.64 [R1+0x2c48], R14 ;  /* 0x002c480e01007387 */ /* 0x000fe60000100a00 */
[C---:B---3--:R-:W-:Y:S01]  /*1a7e0*/  IMAD.WIDE R4, R247.reuse, 0x4, R224 ;  /* 0x00000004f7047825 */ /* 0x048fe200078e02e0 */
[----:B------:R1:W-:Y:S03]  /*1a7f0*/  STL.64 [R1+0x2c70], R12 ;  /* 0x002c700c01007387 */ /* 0x0003e60000100a00 */
[C---:B------:R-:W-:Y:S01]  /*1a800*/  IMAD.WIDE R30, R247.reuse, 0x4, R16 ;  /* 0x00000004f71e7825 */ /* 0x040fe200078e0210 */
[----:B------:R2:W-:Y:S04]  /*1a810*/  STL.64 [R1+0x2c98], R10 ;  /* 0x002c980a01007387 */ /* 0x0005e80000100a00 */
[----:B------:R3:W-:Y:S01]  /*1a820*/  STL.64 [R1+0x2cc0], R4 ;  /* 0x002cc00401007387 */ /* 0x0007e20000100a00 */
        /* <DEDUP_REMOVED lines=17> */
[----:B------:R-:W-:Y:S04]  /*1a940*/  LDGSTS.E [R3+0x4cc00], desc[UR58][R128.64], P5 ;  /* 0x4cc0000080037fae */ /* 0x000fe8000a92187a */
[----:B------:R-:W-:Y:S04]  /*1a950*/  LDGSTS.E [R3+0x4d400], desc[UR58][R144.64], P5 ;  /* 0x4d40000090037fae */ /* 0x000fe8000a92187a */
[----:B------:R-:W-:Y:S04]  /*1a960*/  LDGSTS.E [R3+0x4dc00], desc[UR58][R158.64], P5 ;  /* 0x4dc000009e037fae */ /* 0x000fe8000a92187a */
[----:B------:R-:W-:Y:S04]  /*1a970*/  LDGSTS.E [R3+0x4e400], desc[UR58][R14.64], P5 ;  /* 0x4e4000000e037fae */ /* 0x000fe8000a92187a */
[----:B------:R1:W-:Y:S01]  /*1a980*/  LDGSTS.E [R3+0x4ec00], desc[UR58][R12.64], P5 ;  /* 0x4ec000000c037fae */ /* 0x0003e2000a92187a */
[----:B------:R-:W-:-:S03]  /*1a990*/  IMAD.WIDE R18, R247, 0x4, R18 ;  /* 0x00000004f7127825 */ /* 0x000fc600078e0212 */
[----:B------:R2:W-:Y:S01]  /*1a9a0*/  LDGSTS.E [R3+0x4f400], desc[UR58][R10.64], P5 ;  /* 0x4f4000000a037fae */ /* 0x0005e2000a92187a */
[----:B------:R-:W-:-:S03]  /*1a9b0*/  IMAD.WIDE R34, R247, 0x4, R34 ;  /* 0x00000004f7227825 */ /* 0x000fc600078e0222 */
[----:B------:R3:W-:Y:S01]  /*1a9c0*/  LDGSTS.E [R3+0x4fc00], desc[UR58][R4.64], P5 ;  /* 0x4fc0000004037fae */ /* 0x0007e2000a92187a */
[----:B----4-:R-:W-:-:S03]  /*1a9d0*/  IMAD.WIDE R16, R247, 0x4, R8 ;  /* 0x00000004f7107825 */ /* 0x010fc600078e0208 */
[----:B------:R-:W1:Y:S01]  /*1a9e0*/  LDL.LU.64 R8, [R1+0x48] ;  /* 0x0000480001087983 */ /* 0x000e620000300a00 */
[----:B------:R-:W-:-:S03]  /*1a9f0*/  IMAD.WIDE R50, R247, 0x4, R50 ;  /* 0x00000004f7327825 */ /* 0x000fc600078e0232 */
[----:B------:R3:W-:Y:S01]  /*1aa00*/  LDGSTS.E [R249+0x48500], desc[UR58][R16.64], P5 ;  /* 0x4850000010f97fae */ /* 0x0007e2000a92187a */
[----:B------:R-:W-:-:S03]  /*1aa10*/  IMAD.WIDE R24, R247, 0x4, R230 ;  /* 0x00000004f7187825 */ /* 0x000fc600078e02e6 */
[----:B------:R-:W4:Y:S01]  /*1aa20*/  LDL.LU.64 R230, [R1+0x8] ;  /* 0x0000080001e67983 */ /* 0x000f220000300a00 */
[----:B------:R-:W-:-:S03]  /*1aa30*/  IMAD.WIDE R66, R247, 0x4, R66 ;  /* 0x00000004f7427825 */ /* 0x000fc600078e0242 */
[----:B------:R3:W-:Y:S01]  /*1aa40*/  LDGSTS.E [R249+0x48d00], desc[UR58][R24.64], P5 ;  /* 0x48d0000018f97fae */ /* 0x0007e2000a92187a */
        /* <DEDUP_REMOVED lines=28> */
[----:B-1----:R-:W-:-:S03]  /*1ac10*/  IMAD.WIDE R12, R247, 0x4, R8 ;  /* 0x00000004f70c7825 */ /* 0x002fc600078e0208 */
[----:B------:R-:W2:Y:S01]  /*1ac20*/  LDL.LU.64 R8, [R1+0x40] ;  /* 0x0000400001087983 */ /* 0x000ea20000300a00 */
[----:B------:R-:W-:-:S03]  /*1ac30*/  IMAD.WIDE R84, R247, 0x4, R84 ;  /* 0x00000004f7547825 */ /* 0x000fc600078e0254 */
[----:B------:R3:W-:Y:S01]  /*1ac40*/  LDGSTS.E [R0+0x48600], desc[UR58][R12.64], P5 ;  /* 0x486000000c007fae */ /* 0x0007e2000a92187a */
[----:B----4-:R-:W-:-:S03]  /*1ac50*/  IMAD.WIDE R14, R247, 0x4, R230 ;  /* 0x00000004f70e7825 */ /* 0x010fc600078e02e6 */
[----:B------:R-:W4:Y:S04]  /*1ac60*/  LDL.LU.64 R230, [R1] ;  /* 0x0000000001e67983 */ /* 0x000f280000300a00 */
[----:B------:R3:W-:Y:S04]  /*1ac70*/  STL [R1+0x578], RZ ;  /* 0x000578ff01007387 */ /* 0x0007e80000100800 */
        /* <DEDUP_REMOVED lines=405> */
[----:B------:R3:W-:Y:S04]  /*1c5d0*/  STL [R1], RZ ;  /* 0x000000ff01007387 */ /* 0x0007e80000100800 */
        /* <DEDUP_REMOVED lines=533> */
[----:B------:R3:W-:Y:S01]  /*1e730*/  STL [R1+0xef8], RZ ;  /* 0x000ef8ff01007387 */ /* 0x0007e20000100800 */
[----:B------:R-:W-:-:S03]  /*1e740*/  IMAD.WIDE R100, R247, 0x4, R100 ;  /* 0x00000004f7647825 */ /* 0x000fc600078e0264 */
[----:B------:R3:W-:Y:S01]  /*1e750*/  STL [R1+0xefc], RZ ;  /* 0x000efcff01007387 */ /* 0x0007e20000100800 */
[----:B------:R-:W-:-:S03]  /*1e760*/  IMAD.WIDE R116, R247, 0x4, R116 ;  /* 0x00000004f7747825 */ /* 0x000fc600078e0274 */
[----:B------:R3:W-:Y:S01]  /*1e770*/  STL [R1+0xee0], RZ ;  /* 0x000ee0ff01007387 */ /* 0x0007e20000100800 */
[----:B------:R-:W-:-:S03]  /*1e780*/  IMAD.WIDE R132, R247, 0x4, R132 ;  /* 0x00000004f7847825 */ /* 0x000fc600078e0284 */
[----:B------:R3:W-:Y:S04]  /*1e790*/  LDGSTS.E [R0+0x48e00], desc[UR58][R14.64], P5 ;  /* 0x48e000000e007fae */ /* 0x0007e8000a92187a */
        /* <DEDUP_REMOVED lines=19> */
[----:B--2---:R-:W-:-:S03]  /*1e8d0*/  IMAD.WIDE R8, R247, 0x4, R8 ;  /* 0x00000004f7087825 */ /* 0x004fc600078e0208 */
[----:B------:R3:W-:Y:S04]  /*1e8e0*/  LDGSTS.E [R0+0x4c600], desc[UR58][R116.64], P5 ;  /* 0x4c60000074007fae */ /* 0x0007e8000a92187a */
[----:B------:R3:W-:Y:S01]  /*1e8f0*/  STL [R1+0xec0], RZ ;  /* 0x000ec0ff01007387 */ /* 0x0007e20000100800 */
[----:B----4-:R-:W-:-:S03]  /*1e900*/  IMAD.WIDE R10, R247, 0x4, R230 ;  /* 0x00000004f70a7825 */ /* 0x010fc600078e02e6 */
[----:B------:R3:W-:Y:S04]  /*1e910*/  LDGSTS.E [R0+0x4ce00], desc[UR58][R132.64], P5 ;  /* 0x4ce0000084007fae */ /* 0x0007e8000a92187a */
[----:B------:R3:W-:Y:S01]  /*1e920*/  STL [R1+0xec4], RZ ;  /* 0x000ec4ff01007387 */ /* 0x0007e20000100800 */
[----:B------:R-:W-:-:S03]  /*1e930*/  IMAD.WIDE R22, R247, 0x4, R22 ;  /* 0x00000004f7167825 */ /* 0x000fc600078e0216 */
[----:B------:R3:W-:Y:S04]  /*1e940*/  LDGSTS.E [R0+0x4d600], desc[UR58][R148.64], P5 ;  /* 0x4d60000094007fae */ /* 0x0007e8000a92187a */
[----:B------:R3:W-:Y:S01]  /*1e950*/  STL [R1+0xec8], RZ ;  /* 0x000ec8ff01007387 */ /* 0x0007e20000100800 */
[----:B------:R-:W-:-:S03]  /*1e960*/  IMAD.WIDE R38, R247, 0x4, R38 ;  /* 0x00000004f7267825 */ /* 0x000fc600078e0226 */
[----:B------:R3:W-:Y:S01]  /*1e970*/  LDGSTS.E [R0+0x4de00], desc[UR58][R76.64], P5 ;  /* 0x4de000004c007fae */ /* 0x0007e2000a92187a */
[----:B------:R-:W-:-:S03]  /*1e980*/  UISETP.GE.AND UP0, UPT, UR7, 0x40, UPT ;  /* 0x000000400700788c */ /* 0x000fc6000bf06270 */
        /* <DEDUP_REMOVED lines=14> */
[----:B------:R3:W-:Y:S01]  /*1ea70*/  LDGSTS.E [R250+0x48700], desc[UR58][R8.64], P5 ;  /* 0x4870000008fa7fae */ /* 0x0007e2000a92187a */
[----:B------:R-:W-:-:S03]  /*1ea80*/  IMAD.WIDE R134, R247, 0x4, R134 ;  /* 0x00000004f7867825 */ /* 0x000fc600078e0286 */
[----:B------:R3:W-:Y:S01]  /*1ea90*/  LDGSTS.E [R250+0x48f00], desc[UR58][R10.64], P5 ;  /* 0x48f000000afa7fae */ /* 0x0007e2000a92187a */
[----:B------:R-:W-:-:S03]  /*1eaa0*/  PLOP3.LUT P0, PT, PT, PT, UP0, 0x40, 0x0 ;  /* 0x000000000000781c */ /* 0x000fc60003f0e808 */
        /* <DEDUP_REMOVED lines=12> */
[----:B------:R3:W-:Y:S04]  /*1eb70*/  LDGSTS.E [R250+0x4c700], desc[UR58][R118.64], P5 ;  /* 0x4c70000076fa7fae */ /* 0x0007e8000a92187a */
[----:B------:R3:W-:Y:S04]  /*1eb80*/  LDGSTS.E [R250+0x4cf00], desc[UR58][R134.64], P5 ;  /* 0x4cf0000086fa7fae */ /* 0x0007e8000a92187a */
[----:B------:R3:W-:Y:S04]  /*1eb90*/  LDGSTS.E [R250+0x4d700], desc[UR58][R150.64], P5 ;  /* 0x4d70000096fa7fae */ /* 0x0007e8000a92187a */
[----:B------:R3:W-:Y:S04]  /*1eba0*/  LDGSTS.E [R250+0x4df00], desc[UR58][R44.64], P5 ;  /* 0x4df000002cfa7fae */ /* 0x0007e8000a92187a */
[----:B------:R3:W-:Y:S04]  /*1ebb0*/  LDGSTS.E [R250+0x4e700], desc[UR58][R46.64], P5 ;  /* 0x4e7000002efa7fae */ /* 0x0007e8000a92187a */
[----:B------:R3:W-:Y:S04]  /*1ebc0*/  LDGSTS.E [R250+0x4ef00], desc[UR58][R62.64], P5 ;  /* 0x4ef000003efa7fae */ /* 0x0007e8000a92187a */
[----:B------:R3:W-:Y:S04]  /*1ebd0*/  LDGSTS.E [R250+0x4f700], desc[UR58][R78.64], P5 ;  /* 0x4f7000004efa7fae */ /* 0x0007e8000a92187a */
[----:B------:R3:W-:Y:S01]  /*1ebe0*/  LDGSTS.E [R250+0x4ff00], desc[UR58][R6.64], P5 ;  /* 0x4ff0000006fa7fae */ /* 0x0007e2000a92187a */
[----:B------:R-:W-:-:S03]  /*1ebf0*/  CS2R R160, SRZ ;  /* 0x0000000000a07805 */ /* 0x000fc6000001ff00 */
[----:B------:R-:W0:Y:S01]  /*1ec00*/  LDGDEPBAR ;  /* 0x00000000000079af */ /* 0x000e220000000000 */
[----:B------:R-:W-:Y:S02]  /*1ec10*/  CS2R R162, SRZ ;  /* 0x0000000000a27805 */ /* 0x000fe4000001ff00 */
[----:B------:R-:W-:Y:S02]  /*1ec20*/  CS2R R164, SRZ ;  /* 0x0000000000a47805 */ /* 0x000fe4000001ff00 */
[----:B------:R-:W-:Y:S02]  /*1ec30*/  CS2R R166, SRZ ;  /* 0x0000000000a67805 */ /* 0x000fe4000001ff00 */
[----:B------:R-:W-:Y:S02]  /*1ec40*/  CS2R R168, SRZ ;  /* 0x0000000000a87805 */ /* 0x000fe4000001ff00 */
[----:B------:R-:W-:Y:S02]  /*1ec50*/  CS2R R170, SRZ ;  /* 0x0000000000aa7805 */ /* 0x000fe4000001ff00 */
[----:B------:R-:W-:-:S02]  /*1ec60*/  CS2R R172, SRZ ;  /* 0x0000000000ac7805 */ /* 0x000fc4000001ff00 */
        /* <DEDUP_REMOVED lines=24> */
[----:B------:R-:W-:Y:S01]  /*1edf0*/  CS2R R230, SRZ ;  /* 0x0000000000e67805 */ /* 0x000fe2000001ff00 */
[----:B---3--:R-:W-:Y:S06]  /*1ee00*/  @P0 BRA `(.L_x_0) ;  /* 0x000005d000140947 */ /* 0x008fec0003800000 */
[----:B------:R-:W2:Y:S04]  /*1ee10*/  LDL.LU.64 R212, [R1+0x1a10] ;  /* 0x001a100001d47983 */ /* 0x000ea80000300a00 */
[----:B------:R-:W3:Y:S04]  /*1ee20*/  LDL.LU.64 R204, [R1+0x1a18] ;  /* 0x001a180001cc7983 */ /* 0x000ee80000300a00 */
[----:B------:R-:W4:Y:S04]  /*1ee30*/  LDL.LU.64 R222, [R1+0x1a20] ;  /* 0x001a200001de7983 */ /* 0x000f280000300a00 */
        /* <DEDUP_REMOVED lines=8> */
[----:B--2---:R1:W-:Y:S01]  /*1eec0*/  STL [R1+0x2b44], R212 ;  /* 0x002b44d401007387 */ /* 0x0043e20000100800 */
[----:B------:R-:W-:-:S03]  /*1eed0*/  IMAD.MOV.U32 R0, RZ, RZ, R213 ;  /* 0x000000ffff007224 */ /* 0x000fc600078e00d5 */
[----:B------:R-:W2:Y:S04]  /*1eee0*/  LDL.LU.64 R210, [R1+0xa18] ;  /* 0x000a180001d27983 */ /* 0x000ea80000300a00 */
[----:B---3--:R-:W-:Y:S04]  /*1eef0*/  STL [R1+0x2b4c], R204 ;  /* 0x002b4ccc01007387 */ /* 0x008fe80000100800 */
[----:B------:R3:W-:Y:S04]  /*1ef00*/  STL [R1+0x2b40], R0 ;  /* 0x002b400001007387 */ /* 0x0007e80000100800 */
[----:B-1----:R-:W2:Y:S04]  /*1ef10*/  LDL.LU.64 R212, [R1+0xa28] ;  /* 0x000a280001d47983 */ /* 0x002ea80000300a00 */
[----:B----4-:R-:W-:Y:S01]  /*1ef20*/  STL [R1+0x2b54], R222 ;  /* 0x002b54de01007387 */ /* 0x010fe20000100800 */
[----:B---3--:R-:W-:-:S05]  /*1ef30*/  IMAD.MOV.U32 R0, RZ, RZ, R205 ;  /* 0x000000ffff007224 */ /* 0x008fca00078e00cd */
[----:B------:R1:W-:Y:S04]  /*1ef40*/  STL [R1+0x2b48], R0 ;  /* 0x002b480001007387 */ /* 0x0003e80000100800 */
[----:B------:R-:W3:Y:S04]  /*1ef50*/  LDL.LU.64 R204, [R1+0xa38] ;  /* 0x000a380001cc7983 */ /* 0x000ee80000300a00 */
[----:B------:R-:W-:Y:S01]  /*1ef60*/  STL [R1+0x2b5c], R214 ;  /* 0x002b5cd601007387 */ /* 0x000fe20000100800 */
[----:B-1----:R-:W-:-:S05]  /*1ef70*/  IMAD.MOV.U32 R0, RZ, RZ, R223 ;  /* 0x000000ffff007224 */ /* 0x002fca00078e00df */
[----:B------:R1:W-:Y:S02]  /*1ef80*/  STL [R1+0x2b50], R0 ;  /* 0x002b500001007387 */ /* 0x0003e40000100800 */
[----:B-1----:R-:W-:Y:S02]  /*1ef90*/  IMAD.MOV.U32 R0, RZ, RZ, R215 ;  /* 0x000000ffff007224 */ /* 0x002fe400078e00d7 */
[----:B------:R-:W4:Y:S04]  /*1efa0*/  LDL.LU.64 R214, [R1+0xac0] ;  /* 0x000ac00001d67983 */ /* 0x000f280000300a00 */
[----:B------:R1:W-:Y:S04]  /*1efb0*/  STL [R1+0x2b58], R0 ;  /* 0x002b580001007387 */ /* 0x0003e80000100800 */
[----:B------:R1:W-:Y:S02]  /*1efc0*/  STL [R1+0x2b64], R228 ;  /* 0x002b64e401007387 */ /* 0x0003e40000100800 */
[----:B-1----:R-:W-:-:S02]  /*1efd0*/  IMAD.MOV.U32 R0, RZ, RZ, R229 ;  /* 0x000000ffff007224 */ /* 0x002fc400078e00e5 */
        /* <DEDUP_REMOVED lines=11> */
[----:B-1----:R-:W-:-:S02]  /*1f090*/  MOV R0, R249 ;  /* 0x000000f900007202 */ /* 0x002fc40000000f00 */
[----:B------:R-:W4:Y:S04]  /*1f0a0*/  LDL.LU.64 R248, [R1+0x308] ;  /* 0x0003080001f87983 */ /* 0x000f280000300a00 */
[----:B------:R1:W-:Y:S04]  /*1f0b0*/  STL [R1+0x2b78], R0 ;  /* 0x002b780001007387 */ /* 0x0003e80000100800 */
[----:B------:R1:W-:Y:S04]  /*1f0c0*/  STL [R1+0x2b84], R4 ;  /* 0x002b840401007387 */ /* 0x0003e80000100800 */
[----:B------:R-:W-:Y:S01]  /*1f0d0*/  STL [R1+0x2b8c], R206 ;  /* 0x002b8cce01007387 */ /* 0x000fe20000100800 */
[----:B-1----:R-:W-:-:S05]  /*1f0e0*/  IMAD.MOV.U32 R0, RZ, RZ, R5 ;  /* 0x000000ffff007224 */ /* 0x002fca00078e0005 */
[----:B------:R1:W-:Y:S04]  /*1f0f0*/  STL [R1+0x2b80], R0 ;  /* 0x002b800001007387 */ /* 0x0003e80000100800 */
[----:B------:R-:W4:Y:S04]  /*1f100*/  LDL.LU.64 R4, [R1+0x320] ;  /* 0x0003200001047983 */ /* 0x000f280000300a00 */
[----:B------:R-:W-:Y:S01]  /*1f110*/  STL [R1+0x2b94], R208 ;  /* 0x002b94d001007387 */ /* 0x000fe20000100800 */
[----:B-1----:R-:W-:-:S05]  /*1f120*/  IMAD.MOV.U32 R0, RZ, RZ, R207 ;  /* 0x000000ffff007224 */ /* 0x002fca00078e00cf */
[----:B------:R1:W-:Y:S04]  /*1f130*/  STL [R1+0x2b88], R0 ;  /* 0x002b880001007387 */ /* 0x0003e80000100800 */
[----:B------:R-:W4:Y:S01]  /*1f140*/  LDL.LU.64 R206, [R1+0x328] ;  /* 0x0003280001ce7983 */ /* 0x000f220000300a00 */
[----:B-1----:R-:W-:-:S03]  /*1f150*/  IMAD.MOV.U32 R0, RZ, RZ, R209 ;  /* 0x000000ffff007224 */ /* 0x002fc600078e00d1 */
[----:B--2---:R-:W-:Y:S04]  /*1f160*/  STL [R1+0x2b9c], R210 ;  /* 0x002b9cd201007387 */ /* 0x004fe80000100800 */
[----:B------:R1:W-:Y:S04]  /*1f170*/  STL [R1+0x2b90], R0 ;  /* 0x002b900001007387 */ /* 0x0003e80000100800 */
[----:B------:R-:W2:Y:S04]  /*1f180*/  LDL.LU.64 R208, [R1+0x660] ;  /* 0x0006600001d07983 */ /* 0x000ea80000300a00 */
[----:B------:R-:W-:Y:S01]  /*1f190*/  STL [R1+0x2ba4], R212 ;  /* 0x002ba4d401007387 */ /* 0x000fe20000100800 */
[----:B-1----:R-:W-:-:S05]  /*1f1a0*/  IMAD.MOV.U32 R0, RZ, RZ, R211 ;  /* 0x000000ffff007224 */ /* 0x002fca00078e00d3 */
[----:B------:R1:W-:Y:S04]  /*1f1b0*/  STL [R1+0x2b98], R0 ;  /* 0x002b980001007387 */ /* 0x0003e80000100800 */
[----:B------:R-:W2:Y:S04]  /*1f1c0*/  LDL.LU.64 R210, [R1+0x668] ;  /* 0x0006680001d27983 */ /* 0x000ea80000300a00 */
[----:B---3--:R-:W-:Y:S01]  /*1f1d0*/  STL [R1+0x2bac], R204 ;  /* 0x002baccc01007387 */ /* 0x008fe20000100800 */
[----:B-1----:R-:W-:-:S05]  /*1f1e0*/  IMAD.MOV.U32 R0, RZ, RZ, R213 ;  /* 0x000000ffff007224 */ /* 0x002fca00078e00d5 */
[----:B------:R1:W-:Y:S04]  /*1f1f0*/  STL [R1+0x2ba0], R0 ;  /* 0x002ba00001007387 */ /* 0x0003e80000100800 */
[----:B------:R-:W3:Y:S04]  /*1f200*/  LDL.LU.64 R212, [R1+0x6d0] ;  /* 0x0006d00001d47983 */ /* 0x000ee80000300a00 */
[----:B------:R-:W3:Y:S01]  /*1f210*/  LDL.LU.64 R222, [R1+0x280] ;  /* 0x0002800001de7983 */ /* 0x000ee20000300a00 */
[----:B-1----:R-:W-:-:S05]  /*1f220*/  IMAD.MOV.U32 R0, RZ, RZ, R205 ;  /* 0x000000ffff007224 */ /* 0x002fca00078e00cd */
[----:B------:R1:W-:Y:S04]  /*1f230*/  STL [R1+0x2ba8], R0 ;  /* 0x002ba80001007387 */ /* 0x0003e80000100800 */
[----:B----4-:R4:W-:Y:S01]  /*1f240*/  STL [R1+0x2bb4], R214 ;  /* 0x002bb4d601007387 */ /* 0x0109e20000100800 */
[----:B-1----:R-:W-:-:S03]  /*1f250*/  IMAD.MOV.U32 R0, RZ, RZ, R215 ;  /* 0x000000ffff007224 */ /* 0x002fc600078e00d7 */
[----:B----4-:R-:W4:Y:S04]  /*1f260*/  LDL.LU.64 R214, [R1+0x268] ;  /* 0x0002680001d67983 */ /* 0x010f280000300a00 */
[----:B------:R1:W-:Y:S04]  /*1f270*/  STL [R1+0x2bb0], R0 ;  /* 0x002bb00001007387 */ /* 0x0003e80000100800 */
[----:B------:R1:W-:Y:S02]  /*1f280*/  STL [R1+0x2bbc], R228 ;  /* 0x002bbce401007387 */ /* 0x0003e40000100800 */
[----:B-1----:R-:W-:-:S02]  /*1f290*/  MOV R0, R229 ;  /* 0x000000e500007202 */ /* 0x002fc40000000f00 */
[----:B------:R-:W4:Y:S04]  /*1f2a0*/  LDL.LU.64 R228, [R1+0x260] ;  /* 0x0002600001e47983 */ /* 0x000f280000300a00 */
[----:B------:R1:W-:Y:S04]  /*1f2b0*/  STL [R1+0x2bb8], R0 ;  /* 0x002bb80001007387 */ /* 0x0003e80000100800 */
[----:B------:R1:W-:Y:S04]  /*1f2c0*/  STL [R1+0x2bc4], R230 ;  /* 0x002bc4e601007387 */ /* 0x0003e80000100800 */
[----:B------:R-:W4:Y:S01]  /*1f2d0*/  LDL.LU.64 R204, [R1+0x238] ;  /* 0x0002380001cc7983 */ /* 0x000f220000300a00 */
[----:B-1----:R-:W-:-:S03]  /*1f2e0*/  IMAD.MOV.U32 R0, RZ, RZ, R231 ;  /* 0x000000ffff007224 */ /* 0x002fc600078e00e7 */
[----:B------:R-:W-:Y:S04]  /*1f2f0*/  STL [R1+0x2bcc], R250 ;  /* 0x002bccfa01007387 */ /* 0x000fe80000100800 */
[----:B------:R1:W-:Y:S04]  /*1f300*/  STL [R1+0x2bc0], R0 ;  /* 0x002bc00001007387 */ /* 0x0003e80000100800 */
[----:B------:R-:W4:Y:S01]  /*1f310*/  LDL.LU.64 R230, [R1+0x230] ;  /* 0x0002300001e67983 */ /* 0x000f220000300a00 */
[----:B-1----:R-:W-:-:S03]  /*1f320*/  IMAD.MOV.U32 R0, RZ, RZ, R251 ;  /* 0x000000ffff007224 */ /* 0x002fc600078e00fb */
[----:B------:R-:W-:Y:S04]  /*1f330*/  STL [R1+0x2bd4], R248 ;  /* 0x002bd4f801007387 */ /* 0x000fe80000100800 */
[----:B------:R1:W-:Y:S04]  /*1f340*/  STL [R1+0x2bc8], R0 ;  /* 0x002bc80001007387 */ /* 0x0003e80000100800 */
[----:B------:R-:W4:Y:S01]  /*1f350*/  LDL.LU.64 R250, [R1+0x218] ;  /* 0x0002180001fa7983 */ /* 0x000f220000300a00 */
[----:B-1----:R-:W-:-:S03]  /*1f360*/  IMAD.MOV.U32 R0, RZ, RZ, R249 ;  /* 0x000000ffff007224 */ /* 0x002fc600078e00f9 */
        /* <DEDUP_REMOVED lines=10> */
[----:B--2---:R2:W-:Y:S01]  /*1f410*/  STL [R1+0x2bec], R208 ;  /* 0x002becd001007387 */ /* 0x0045e20000100800 */
[----:B-1----:R-:W-:-:S03]  /*1f420*/  IMAD.MOV.U32 R0, RZ, RZ, R209 ;  /* 0x000000ffff007224 */ /* 0x002fc600078e00d1 */
[----:B--2---:R-:W2:Y:S04]  /*1f430*/  LDL.LU.64 R208, [R1+0x1260] ;  /* 0x0012600001d07983 */ /* 0x004ea80000300a00 */
[----:B------:R1:W-:Y:S04]  /*1f440*/  STL [R1+0x2be8], R0 ;  /* 0x002be80001007387 */ /* 0x0003e80000100800 */
[----:B------:R1:W-:Y:S02]  /*1f450*/  STL [R1+0x2bf4], R210 ;  /* 0x002bf4d201007387 */ /* 0x0003e40000100800 */
[----:B-1----:R-:W-:-:S02]  /*1f460*/  IMAD.MOV.U32 R0, RZ, RZ, R211 ;  /* 0x000000ffff007224 */ /* 0x002fc400078e00d3 */
[----:B------:R-:W2:Y:S04]  /*1f470*/  LDL.LU.64 R210, [R1+0x1280] ;  /* 0x0012800001d27983 */ /* 0x000ea80000300a00 */
[----:B------:R1:W-:Y:S04]  /*1f480*/  STL [R1+0x2bf0], R0 ;  /* 0x002bf00001007387 */ /* 0x0003e80000100800 */
[----:B---3--:R3:W-:Y:S01]  /*1f490*/  STL [R1+0x2bfc], R212 ;  /* 0x002bfcd401007387 */ /* 0x0087e20000100800 */
[----:B-1----:R-:W-:-:S03]  /*1f4a0*/  MOV R0, R213 ;  /* 0x000000d500007202 */ /* 0x002fc60000000f00 */
[----:B------:R-:W-:Y:S04]  /*1f4b0*/  STL [R1+0x2c00], R222 ;  /* 0x002c00de01007387 */ /* 0x000fe80000100800 */
[----:B------:R1:W-:Y:S04]  /*1f4c0*/  STL [R1+0x2bf8], R0 ;  /* 0x002bf80001007387 */ /* 0x0003e80000100800 */
[----:B---3--:R-:W3:Y:S01]  /*1f4d0*/  LDL.LU.64 R212, [R1+0x12a0] ;  /* 0x0012a00001d47983 */ /* 0x008ee20000300a00 */
[----:B-1----:R-:W-:-:S03]  /*1f4e0*/  IMAD.MOV.U32 R0, RZ, RZ, R223 ;  /* 0x000000ffff007224 */ /* 0x002fc600078e00df */
[----:B----4-:R-:W-:Y:S04]  /*1f4f0*/  STL [R1+0x2b3c], R214 ;  /* 0x002b3cd601007387 */ /* 0x010fe80000100800 */
[----:B------:R1:W-:Y:S02]  /*1f500*/  STL [R1+0x2b38], R0 ;  /* 0x002b380001007387 */ /* 0x0003e40000100800 */
[----:B-1----:R-:W-:Y:S02]  /*1f510*/  IMAD.MOV.U32 R0, RZ, RZ, R215 ;  /* 0x000000ffff007224 */ /* 0x002fe400078e00d7 */
[----:B------:R-:W4:Y:S04]  /*1f520*/  LDL.LU.64 R214, [R1+0x12c0] ;  /* 0x0012c00001d67983 */ /* 0x000f280000300a00 */
[----:B------:R1:W-:Y:S04]  /*1f530*/  STL [R1+0x2b30], R0 ;  /* 0x002b300001007387 */ /* 0x0003e80000100800 */
[----:B------:R1:W-:Y:S02]  /*1f540*/  STL [R1+0x2b34], R228 ;  /* 0x002b34e401007387 */ /* 0x0003e40000100800 */
[----:B-1----:R-:W-:-:S02]  /*1f550*/  IMAD.MOV.U32 R0, RZ, RZ, R229 ;  /* 0x000000ffff007224 */ /* 0x002fc400078e00e5 */
[----:B------:R-:W-:Y:S04]  /*1f560*/  STL [R1+0x2b2c], R204 ;  /* 0x002b2ccc01007387 */ /* 0x000fe80000100800 */
[----:B------:R1:W-:Y:S04]  /*1f570*/  STL [R1+0x2b28], R0 ;  /* 0x002b280001007387 */ /* 0x0003e80000100800 */
[----:B------:R-:W4:Y:S01]  /*1f580*/  LDL.LU.64 R228, [R1+0x1300] ;  /* 0x0013000001e47983 */ /* 0x000f220000300a00 */
[----:B-1----:R-:W-:-:S03]  /*1f590*/  IMAD.MOV.U32 R0, RZ, RZ, R205 ;  /* 0x000000ffff007224 */ /* 0x002fc600078e00cd */
[----:B------:R-:W-:Y:S04]  /*1f5a0*/  STL [R1+0x2b24], R230 ;  /* 0x002b24e601007387 */ /* 0x000fe80000100800 */
        /* <DEDUP_REMOVED lines=11> */
[----:B------:R1:W-:Y:S04]  /*1f660*/  STL [R1+0x2b08], R0 ;  /* 0x002b080001007387 */ /* 0x0003e80000100800 */
[----:B------:R-:W4:Y:S01]  /*1f670*/  LDL.LU.64 R248, [R1+0xad0] ;  /* 0x000ad00001f87983 */ /* 0x000f220000300a00 */
[----:B-1----:R-:W-:-:S03]  /*1f680*/  MOV R0, R5 ;  /* 0x0000000500007202 */ /* 0x002fc60000000f00 */
[----:B------:R-:W-:Y:S04]  /*1f690*/  STL [R1+0x2a48], R206 ;  /* 0x002a48ce01007387 */ /* 0x000fe80000100800 */
[----:B------:R1:W-:Y:S04]  /*1f6a0*/  STL [R1+0x2a40], R0 ;  /* 0x002a400001007387 */ /* 0x0003e80000100800 */
[----:B------:R-:W4:Y:S01]  /*1f6b0*/  LDL.LU.64 R4, [R1+0xad8] ;  /* 0x000ad80001047983 */ /* 0x000f220000300a00 */
[----:B-1----:R-:W-:-:S03]  /*1f6c0*/  IMAD.MOV.U32 R0, RZ, RZ, R207 ;  /* 0x000000ffff007224 */ /* 0x002fc600078e00cf */
[----:B--2---:R-:W-:Y:S04]  /*1f6d0*/  STL [R1+0x2a50], R208 ;  /* 0x002a50d001007387 */ /* 0x004fe80000100800 */
[----:B------:R1:W-:Y:S04]  /*1f6e0*/  STL [R1+0x2a44], R0 ;  /* 0x002a440001007387 */ /* 0x0003e80000100800 */
[----:B------:R-:W2:Y:S01]  /*1f6f0*/  LDL.LU.64 R196, [R1+0xae0] ;  /* 0x000ae00001c47983 */ /* 0x000ea20000300a00 */
[----:B-1----:R-:W-:-:S03]  /*1f700*/  IMAD.MOV.U32 R0, RZ, RZ, R209 ;  /* 0x000000ffff007224 */ /* 0x002fc600078e00d1 */
[----:B------:R-:W-:Y:S04]  /*1f710*/  STL [R1+0x2a58], R210 ;  /* 0x002a58d201007387 */ /* 0x000fe80000100800 */
[----:B------:R1:W-:Y:S04]  /*1f720*/  STL [R1+0x2a4c], R0 ;  /* 0x002a4c0001007387 */ /* 0x0003e80000100800 */
[----:B------:R-:W2:Y:S04]  /*1f730*/  LDL.LU.64 R198, [R1+0xae8] ;  /* 0x000ae80001c67983 */ /* 0x000ea80000300a00 */
[----:B------:R-:W2:Y:S01]  /*1f740*/  LDL.LU.64 R220, [R1+0xaf8] ;  /* 0x000af80001dc7983 */ /* 0x000ea20000300a00 */
[----:B-1----:R-:W-:-:S05]  /*1f750*/  IMAD.MOV.U32 R0, RZ, RZ, R211 ;  /* 0x000000ffff007224 */ /* 0x002fca00078e00d3 */
[----:B------:R1:W-:Y:S04]  /*1f760*/  STL [R1+0x2a54], R0 ;  /* 0x002a540001007387 */ /* 0x0003e80000100800 */
[----:B---3--:R-:W-:Y:S04]  /*1f770*/  STL [R1+0x2a60], R212 ;  /* 0x002a60d401007387 */ /* 0x008fe80000100800 */
[----:B------:R-:W3:Y:S01]  /*1f780*/  LDL.LU.64 R222, [R1+0xb50] ;  /* 0x000b500001de7983 */ /* 0x000ee20000300a00 */
[----:B-1----:R-:W-:-:S03]  /*1f790*/  IMAD.MOV.U32 R0, RZ, RZ, R213 ;  /* 0x000000ffff007224 */ /* 0x002fc600078e00d5 */
[----:B------:R-:W3:Y:S04]  /*1f7a0*/  LDL.LU.64 R204, [R1+0xb48] ;  /* 0x000b480001cc7983 */ /* 0x000ee80000300a00 */
[----:B------:R1:W-:Y:S04]  /*1f7b0*/  STL [R1+0x2a5c], R0 ;  /* 0x002a5c0001007387 */ /* 0x0003e80000100800 */
[----:B----4-:R-:W-:Y:S04]  /*1f7c0*/  STL [R1+0x2a68], R214 ;  /* 0x002a68d601007387 */ /* 0x010fe80000100800 */
[----:B------:R-:W4:Y:S01]  /*1f7d0*/  LDL.LU.64 R206, [R1+0xb40] ;  /* 0x000b400001ce7983 */ /* 0x000f220000300a00 */
[----:B-1----:R-:W-:-:S03]  /*1f7e0*/  IMAD.MOV.U32 R0, RZ, RZ, R215 ;  /* 0x000000ffff007224 */ /* 0x002fc600078e00d7 */
[----:B------:R-:W4:Y:S04]  /*1f7f0*/  LDL.LU.64 R208, [R1+0x6d8] ;  /* 0x0006d80001d07983 */ /* 0x000f280000300a00 */
[----:B------:R1:W-:Y:S04]  /*1f800*/  STL [R1+0x2a64], R0 ;  /* 0x002a640001007387 */ /* 0x0003e80000100800 */
[----:B------:R-:W-:Y:S04]  /*1f810*/  STL [R1+0x2a70], R228 ;  /* 0x002a70e401007387 */ /* 0x000fe80000100800 */
        /* <DEDUP_REMOVED lines=9> */
[----:B------:R1:W-:Y:S02]  /*1f8b0*/  STL [R1+0x2a80], R250 ;  /* 0x002a80fa01007387 */ /* 0x0003e40000100800 */
[----:B-1----:R-:W-:-:S02]  /*1f8c0*/  MOV R0, R251 ;  /* 0x000000fb00007202 */ /* 0x002fc40000000f00 */
[----:B------:R-:W4:Y:S04]  /*1f8d0*/  LDL.LU.64 R230, [R1+0x870] ;  /* 0x0008700001e67983 */ /* 0x000f280000300a00 */
        /* <DEDUP_REMOVED lines=14> */
[----:B------:R-:W-:Y:S01]  /*1f9c0*/  STL [R1+0x2aa8], R220 ;  /* 0x002aa8dc01007387 */ /* 0x000fe20000100800 */
[----:B-1----:R-:W-:-:S05]  /*1f9d0*/  IMAD.MOV.U32 R0, RZ, RZ, R199 ;  /* 0x000000ffff007224 */ /* 0x002fca00078e00c7 */
[----:B------:R1:W-:Y:S04]  /*1f9e0*/  STL [R1+0x2a9c], R0 ;  /* 0x002a9c0001007387 */ /* 0x0003e80000100800 */
[----:B---3--:R-:W-:Y:S01]  /*1f9f0*/  STL [R1+0x2ab0], R222 ;  /* 0x002ab0de01007387 */ /* 0x008fe20000100800 */
[----:B-1----:R-:W-:-:S05]  /*1fa00*/  IMAD.MOV.U32 R0, RZ, RZ, R221 ;  /* 0x000000ffff007224 */ /* 0x002fca00078e00dd */
[----:B------:R1:W-:Y:S04]  /*1fa10*/  STL [R1+0x2aa4], R0 ;  /* 0x002aa40001007387 */ /* 0x0003e80000100800 */
[----:B------:R-:W-:Y:S01]  /*1fa20*/  STL [R1+0x2ab8], R204 ;  /* 0x002ab8cc01007387 */ /* 0x000fe20000100800 */
[----:B-1----:R-:W-:-:S05]  /*1fa30*/  IMAD.MOV.U32 R0, RZ, RZ, R223 ;  /* 0x000000ffff007224 */ /* 0x002fca00078e00df */
[----:B------:R1:W-:Y:S04]  /*1fa40*/  STL [R1+0x2aac], R0 ;  /* 0x002aac0001007387 */ /* 0x0003e80000100800 */
[----:B----4-:R-:W-:Y:S01]  /*1fa50*/  STL [R1+0x2ac0], R206 ;  /* 0x002ac0ce01007387 */ /* 0x010fe20000100800 */
[----:B-1----:R-:W-:-:S05]  /*1fa60*/  IMAD.MOV.U32 R0, RZ, RZ, R205 ;  /* 0x000000ffff007224 */ /* 0x002fca00078e00cd */
[----:B------:R1:W-:Y:S04]  /*1fa70*/  STL [R1+0x2ab4], R0 ;  /* 0x002ab40001007387 */ /* 0x0003e80000100800 */
[----:B------:R-:W-:Y:S01]  /*1fa80*/  STL [R1+0x2ac8], R208 ;  /* 0x002ac8d001007387 */ /* 0x000fe20000100800 */
[----:B-1----:R-:W-:-:S05]  /*1fa90*/  MOV R0, R207 ;  /* 0x000000cf00007202 */ /* 0x002fca0000000f00 */
[----:B------:R1:W-:Y:S04]  /*1faa0*/  STL [R1+0x2abc], R0 ;  /* 0x002abc0001007387 */ /* 0x0003e80000100800 */
[----:B------:R-:W-:Y:S01]  /*1fab0*/  STL [R1+0x2ad0], R210 ;  /* 0x002ad0d201007387 */ /* 0x000fe20000100800 */
[----:B-1----:R-:W-:-:S05]  /*1fac0*/  IMAD.MOV.U32 R0, RZ, RZ, R209 ;  /* 0x000000ffff007224 */ /* 0x002fca00078e00d1 */
        /* <DEDUP_REMOVED lines=13> */
[----:B------:R-:W3:Y:S01]  /*1fba0*/  LDL.LU.64 R206, [R1+0x1360] ;  /* 0x0013600001ce7983 */ /* 0x000ee20000300a00 */
[----:B-1----:R-:W-:-:S05]  /*1fbb0*/  IMAD.MOV.U32 R0, RZ, RZ, R231 ;  /* 0x000000ffff007224 */ /* 0x002fca00078e00e7 */
[----:B------:R1:W-:Y:S04]  /*1fbc0*/  STL [R1+0x2aec], R0 ;  /* 0x002aec0001007387 */ /* 0x0003e80000100800 */
[----:B------:R-:W-:Y:S04]  /*1fbd0*/  STL [R1+0x2af8], R250 ;  /* 0x002af8fa01007387 */ /* 0x000fe80000100800 */
[----:B------:R-:W4:Y:S01]  /*1fbe0*/  LDL.LU.64 R208, [R1+0x1380] ;  /* 0x0013800001d07983 */ /* 0x000f220000300a00 */
[----:B-1----:R-:W-:-:S05]  /*1fbf0*/  IMAD.MOV.U32 R0, RZ, RZ, R251 ;  /* 0x000000ffff007224 */ /* 0x002fca00078e00fb */
[----:B------:R1:W-:Y:S04]  /*1fc00*/  STL [R1+0x2af4], R0 ;  /* 0x002af40001007387 */ /* 0x0003e80000100800 */
[----:B------:R-:W-:Y:S04]  /*1fc10*/  STL [R1+0x2b00], R248 ;  /* 0x002b00f801007387 */ /* 0x000fe80000100800 */
[----:B------:R-:W4:Y:S01]  /*1fc20*/  LDL.LU.64 R210, [R1+0x13a0] ;  /* 0x0013a00001d27983 */ /* 0x000f220000300a00 */
[----:B-1----:R-:W-:-:S05]  /*1fc30*/  MOV R0, R249 ;  /* 0x000000f900007202 */ /* 0x002fca0000000f00 */
[----:B------:R1:W-:Y:S04]  /*1fc40*/  STL [R1+0x2afc], R0 ;  /* 0x002afc0001007387 */ /* 0x0003e80000100800 */
[----:B--2---:R2:W-:Y:S01]  /*1fc50*/  STL [R1+0x2b04], R4 ;  /* 0x002b040401007387 */ /* 0x0045e20000100800 */
[----:B-1----:R-:W-:-:S03]  /*1fc60*/  IMAD.MOV.U32 R0, RZ, RZ, R5 ;  /* 0x000000ffff007224 */ /* 0x002fc600078e0005 */
[----:B------:R-:W4:Y:S04]  /*1fc70*/  LDL.LU.64 R204, [R1+0x13c0] ;  /* 0x0013c00001cc7983 */ /* 0x000f280000300a00 */
[----:B------:R1:W-:Y:S04]  /*1fc80*/  STL [R1+0x2a38], R0 ;  /* 0x002a380001007387 */ /* 0x0003e80000100800 */
[----:B------:R-:W-:Y:S04]  /*1fc90*/  STL [R1+0x2a3c], R244 ;  /* 0x002a3cf401007387 */ /* 0x000fe80000100800 */
[----:B------:R-:W-:Y:S04]  /*1fca0*/  STL [R1+0x2a30], R245 ;  /* 0x002a30f501007387 */ /* 0x000fe80000100800 */
[----:B------:R-:W4:Y:S04]  /*1fcb0*/  LDL.LU.64 R212, [R1+0x13e0] ;  /* 0x0013e00001d47983 */ /* 0x000f280000300a00 */
[----:B------:R-:W-:Y:S04]  /*1fcc0*/  STL [R1+0x2a34], R242 ;  /* 0x002a34f201007387 */ /* 0x000fe80000100800 */
[----:B------:R-:W-:Y:S04]  /*1fcd0*/  STL [R1+0x2a28], R243 ;  /* 0x002a28f301007387 */ /* 0x000fe80000100800 */
[----:B------:R-:W4:Y:S04]  /*1fce0*/  LDL.LU.64 R214, [R1+0x1400] ;  /* 0x0014000001d67983 */ /* 0x000f280000300a00 */
[----:B------:R-:W-:Y:S04]  /*1fcf0*/  STL [R1+0x2a2c], R240 ;  /* 0x002a2cf001007387 */ /* 0x000fe80000100800 */
[----:B------:R-:W-:Y:S04]  /*1fd00*/  STL [R1+0x2a20], R241 ;  /* 0x002a20f101007387 */ /* 0x000fe80000100800 */
[----:B--2---:R-:W2:Y:S04]  /*1fd10*/  LDL.LU.64 R4, [R1+0x1420] ;  /* 0x0014200001047983 */ /* 0x004ea80000300a00 */
[----:B------:R-:W-:Y:S04]  /*1fd20*/  STL [R1+0x2a24], R238 ;  /* 0x002a24ee01007387 */ /* 0x000fe80000100800 */
[----:B------:R-:W-:Y:S04]  /*1fd30*/  STL [R1+0x2a18], R239 ;  /* 0x002a18ef01007387 */ /* 0x000fe80000100800 */
[----:B------:R-:W2:Y:S04]  /*1fd40*/  LDL.LU.64 R228, [R1+0x1440] ;  /* 0x0014400001e47983 */ /* 0x000ea80000300a00 */
        /* <DEDUP_REMOVED lines=9> */
[----:B---3--:R3:W-:Y:S01]  /*1fde0*/  STL [R1+0x1ffc], R206 ;  /* 0x001ffcce01007387 */ /* 0x0087e20000100800 */
[----:B-1----:R-:W-:-:S03]  /*1fdf0*/  IMAD.MOV.U32 R0, RZ, RZ, R207 ;  /* 0x000000ffff007224 */ /* 0x002fc600078e00cf */
[----:B---3--:R-:W3:Y:S04]  /*1fe00*/  LDL.LU.64 R206, [R1+0xbb0] ;  /* 0x000bb00001ce7983 */ /* 0x008ee80000300a00 */
[----:B------:R1:W-:Y:S04]  /*1fe10*/  STL [R1+0x1ff8], R0 ;  /* 0x001ff80001007387 */ /* 0x0003e80000100800 */
[----:B----4-:R4:W-:Y:S01]  /*1fe20*/  STL [R1+0x2004], R208 ;  /* 0x002004d001007387 */ /* 0x0109e20000100800 */
[----:B-1----:R-:W-:-:S03]  /*1fe30*/  IMAD.MOV.U32 R0, RZ, RZ, R209 ;  /* 0x000000ffff007224 */ /* 0x002fc600078e00d1 */
[----:B----4-:R-:W4:Y:S04]  /*1fe40*/  LDL.LU.64 R208, [R1+0xc08] ;  /* 0x000c080001d07983 */ /* 0x010f280000300a00 */
        /* <DEDUP_REMOVED lines=18> */
[----:B-1----:R-:W-:-:S03]  /*1ff70*/  MOV R0, R5 ;  /* 0x0000000500007202 */ /* 0x002fc60000000f00 */
[----:B--2---:R-:W2:Y:S04]  /*1ff80*/  LDL.LU.64 R4, [R1+0x9c8] ;  /* 0x0009c80001047983 */ /* 0x004ea80000300a00 */
[----:B------:R1:W-:Y:S04]  /*1ff90*/  STL [R1+0x2028], R0 ;  /* 0x0020280001007387 */ /* 0x0003e80000100800 */
[----:B------:R1:W-:Y:S02]  /*1ffa0*/  STL [R1+0x2034], R228 ;  /* 0x002034e401007387 */ /* 0x0003e40000100800 */
[----:B-1----:R-:W-:-:S02]  /*1ffb0*/  IMAD.MOV.U32 R0, RZ, RZ, R229 ;  /* 0x000000ffff007224 */ /* 0x002fc400078e00e5 */
[----:B------:R-:W2:Y:S04]  /*1ffc0*/  LDL.LU.64 R228, [R1+0x9f0] ;  /* 0x0009f00001e47983 */ /* 0x000ea80000300a00 */
        /* <DEDUP_REMOVED lines=58> */
[----:B-1----:R-:W-:-:S03]  /*20370*/  MOV R0, R207 ;  /* 0x000000cf00007202 */ /* 0x002fc60000000f00 */
        /* <DEDUP_REMOVED lines=31> */
[----:B-1----:R-:W-:-:S02]  /*20570*/  MOV R0, R231 ;  /* 0x000000e700007202 */ /* 0x002fc40000000f00 */
        /* <DEDUP_REMOVED lines=191> */
[----:B-1----:R-:W-:-:S03]  /*21170*/  MOV R0, R209 ;  /* 0x000000d100007202 */ /* 0x002fc60000000f00 */
        /* <DEDUP_REMOVED lines=798> */
[----:B------:R-:W-:Y:S04]  /*24360*/  STL [R1+0x28ac], R204 ;  /* 0x0028accc01007387 */ /* 0x000fe80000100800 */
[----:B------:R-:W4:Y:S01]  /*24370*/  LDL.LU.64 R222, [R1+0x1a98] ;  /* 0x001a980001de7983 */ /* 0x000f220000300a00 */
[----:B-1----:R-:W-:-:S05]  /*24380*/  MOV R0, R205 ;  /* 0x000000cd00007202 */ /* 0x002fca0000000f00 */
[----:B------:R1:W-:Y:S04]  /*24390*/  STL [R1+0x28a8], R0 ;  /* 0x0028a80001007387 */ /* 0x0003e80000100800 */
        /* <DEDUP_REMOVED lines=8> */
[----:B--2---:R2:W-:Y:S04]  /*24420*/  STL [R1+0x28c4], R4 ;  /* 0x0028c40401007387 */ /* 0x0045e80000100800 */
[----:B------:R-:W4:Y:S01]  /*24430*/  LDL.LU.64 R204, [R1+0x1ab0] ;  /* 0x001ab00001cc7983 */ /* 0x000f220000300a00 */
[----:B-1----:R-:W-:-:S03]  /*24440*/  IMAD.MOV.U32 R0, RZ, RZ, R5 ;  /* 0x000000ffff007224 */ /* 0x002fc600078e0005 */
[----:B------:R-:W-:Y:S04]  /*24450*/  STL [R1+0x28cc], R228 ;  /* 0x0028cce401007387 */ /* 0x000fe80000100800 */
[----:B------:R1:W-:Y:S04]  /*24460*/  STL [R1+0x28c0], R0 ;  /* 0x0028c00001007387 */ /* 0x0003e80000100800 */
[----:B--2---:R-:W2:Y:S01]  /*24470*/  LDL.LU.64 R4, [R1+0x1ab8] ;  /* 0x001ab80001047983 */ /* 0x004ea20000300a00 */
[----:B-1----:R-:W-:-:S03]  /*24480*/  IMAD.MOV.U32 R0, RZ, RZ, R229 ;  /* 0x000000ffff007224 */ /* 0x002fc600078e00e5 */
[----:B------:R-:W-:Y:S04]  /*24490*/  STL [R1+0x28d4], R230 ;  /* 0x0028d4e601007387 */ /* 0x000fe80000100800 */
[----:B------:R1:W-:Y:S04]  /*244a0*/  STL [R1+0x28c8], R0 ;  /* 0x0028c80001007387 */ /* 0x0003e80000100800 */
[----:B------:R-:W2:Y:S01]  /*244b0*/  LDL.LU.64 R228, [R1+0x1ac0] ;  /* 0x001ac00001e47983 */ /* 0x000ea20000300a00 */
        /* <DEDUP_REMOVED lines=9> */
[----:B---3--:R-:W-:Y:S04]  /*24550*/  STL [R1+0x28ec], R206 ;  /* 0x0028ecce01007387 */ /* 0x008fe80000100800 */
[----:B------:R1:W-:Y:S04]  /*24560*/  STL [R1+0x28e0], R0 ;  /* 0x0028e00001007387 */ /* 0x0003e80000100800 */
[----:B------:R-:W3:Y:S01]  /*24570*/  LDL.LU.64 R248, [R1+0x19a0] ;  /* 0x0019a00001f87983 */ /* 0x000ee20000300a00 */
[----:B-1----:R-:W-:-:S03]  /*24580*/  MOV R0, R207 ;  /* 0x000000cf00007202 */ /* 0x002fc60000000f00 */
[----:B----4-:R-:W-:Y:S04]  /*24590*/  STL [R1+0x28f4], R208 ;  /* 0x0028f4d001007387 */ /* 0x010fe80000100800 */
        /* <DEDUP_REMOVED lines=22> */
[----:B--2---:R-:W-:Y:S04]  /*24700*/  STL [R1+0x2924], R4 ;  /* 0x0029240401007387 */ /* 0x004fe80000100800 */
[----:B------:R1:W-:Y:S02]  /*24710*/  STL [R1+0x2918], R0 ;  /* 0x0029180001007387 */ /* 0x0003e40000100800 */
[----:B-1----:R-:W-:Y:S02]  /*24720*/  IMAD.MOV.U32 R0, RZ, RZ, R5 ;  /* 0x000000ffff007224 */ /* 0x002fe400078e0005 */
        /* <DEDUP_REMOVED lines=18> */
[----:B----4-:R-:W-:Y:S04]  /*24850*/  STL [R1+0x294c], R206 ;  /* 0x00294cce01007387 */ /* 0x010fe80000100800 */
[----:B------:R-:W4:Y:S01]  /*24860*/  LDL.LU.64 R198, [R1+0x18b0] ;  /* 0x0018b00001c67983 */ /* 0x000f220000300a00 */
[----:B-1----:R-:W-:-:S05]  /*24870*/  IMAD.MOV.U32 R0, RZ, RZ, R207 ;  /* 0x000000ffff007224 */ /* 0x002fca00078e00cf */
[----:B------:R1:W-:Y:S04]  /*24880*/  STL [R1+0x2948], R0 ;  /* 0x0029480001007387 */ /* 0x0003e80000100800 */
[----:B------:R-:W-:Y:S01]  /*24890*/  STL [R1+0x2954], R208 ;  /* 0x002954d001007387 */ /* 0x000fe20000100800 */
        /* <DEDUP_REMOVED lines=13> */
[----:B------:R-:W-:Y:S01]  /*24970*/  STL [R1+0x296c], R214 ;  /* 0x00296cd601007387 */ /* 0x000fe20000100800 */
[----:B-1----:R-:W-:-:S03]  /*24980*/  MOV R0, R215 ;  /* 0x000000d700007202 */ /* 0x002fc60000000f00 */
[----:B------:R-:W4:Y:S04]  /*24990*/  LDL.LU.64 R210, [R1+0x16b0] ;  /* 0x0016b00001d27983 */ /* 0x000f280000300a00 */
[----:B------:R-:W4:Y:S04]  /*249a0*/  LDL.LU.64 R212, [R1+0x16d0] ;  /* 0x0016d00001d47983 */ /* 0x000f280000300a00 */
[----:B------:R2:W-:Y:S02]  /*249b0*/  STL [R1+0x2968], R0 ;  /* 0x0029680001007387 */ /* 0x0005e40000100800 */
[----:B--2---:R-:W-:-:S02]  /*249c0*/  IMAD.MOV.U32 R0, RZ, RZ, R5 ;  /* 0x000000ffff007224 */ /* 0x004fc400078e0005 */
[----:B------:R1:W-:Y:S04]  /*249d0*/  STL [R1+0x2974], R4 ;  /* 0x0029740401007387 */ /* 0x0003e80000100800 */
[----:B-1----:R-:W2:Y:S04]  /*249e0*/  LDL.LU.64 R4, [R1+0x16f0] ;  /* 0x0016f00001047983 */ /* 0x002ea80000300a00 */
[----:B------:R1:W-:Y:S04]  /*249f0*/  STL [R1+0x2970], R0 ;  /* 0x0029700001007387 */ /* 0x0003e80000100800 */
[----:B------:R-:W-:Y:S04]  /*24a00*/  STL [R1+0x297c], R228 ;  /* 0x00297ce401007387 */ /* 0x000fe80000100800 */
[----:B------:R-:W2:Y:S01]  /*24a10*/  LDL.LU.64 R214, [R1+0x1710] ;  /* 0x0017100001d67983 */ /* 0x000ea20000300a00 */
[----:B-1----:R-:W-:-:S05]  /*24a20*/  IMAD.MOV.U32 R0, RZ, RZ, R229 ;  /* 0x000000ffff007224 */ /* 0x002fca00078e00e5 */
[----:B------:R1:W-:Y:S04]  /*24a30*/  STL [R1+0x2978], R0 ;  /* 0x0029780001007387 */ /* 0x0003e80000100800 */
[----:B------:R-:W-:Y:S01]  /*24a40*/  STL [R1+0x2984], R230 ;  /* 0x002984e601007387 */ /* 0x000fe20000100800 */
[----:B-1----:R-:W-:-:S03]  /*24a50*/  IMAD.MOV.U32 R0, RZ, RZ, R231 ;  /* 0x000000ffff007224 */ /* 0x002fc600078e00e7 */
[----:B------:R-:W2:Y:S04]  /*24a60*/  LDL.LU.64 R228, [R1+0x1730] ;  /* 0x0017300001e47983 */ /* 0x000ea80000300a00 */
[----:B------:R1:W-:Y:S04]  /*24a70*/  STL [R1+0x2980], R0 ;  /* 0x0029800001007387 */ /* 0x0003e80000100800 */
[----:B------:R-:W-:Y:S01]  /*24a80*/  STL [R1+0x298c], R250 ;  /* 0x00298cfa01007387 */ /* 0x000fe20000100800 */
[----:B-1----:R-:W-:-:S03]  /*24a90*/  IMAD.MOV.U32 R0, RZ, RZ, R251 ;  /* 0x000000ffff007224 */ /* 0x002fc600078e00fb */
[----:B------:R-:W2:Y:S04]  /*24aa0*/  LDL.LU.64 R230, [R1+0x1750] ;  /* 0x0017500001e67983 */ /* 0x000ea80000300a00 */
[----:B------:R3:W-:Y:S02]  /*24ab0*/  STL [R1+0x2988], R0 ;  /* 0x0029880001007387 */ /* 0x0007e40000100800 */
[----:B---3--:R-:W-:Y:S02]  /*24ac0*/  IMAD.MOV.U32 R0, RZ, RZ, R249 ;  /* 0x000000ffff007224 */ /* 0x008fe400078e00f9 */
[----:B------:R1:W-:Y:S04]  /*24ad0*/  STL [R1+0x2994], R248 ;  /* 0x002994f801007387 */ /* 0x0003e80000100800 */
[----:B------:R-:W3:Y:S04]  /*24ae0*/  LDL.LU.64 R250, [R1+0x1ad0] ;  /* 0x001ad00001fa7983 */ /* 0x000ee80000300a00 */
[----:B------:R1:W-:Y:S04]  /*24af0*/  STL [R1+0x2990], R0 ;  /* 0x0029900001007387 */ /* 0x0003e80000100800 */
[----:B----4-:R-:W-:Y:S04]  /*24b00*/  STL [R1+0x299c], R198 ;  /* 0x00299cc601007387 */ /* 0x010fe80000100800 */
[----:B-1----:R-:W4:Y:S01]  /*24b10*/  LDL.LU.64 R248, [R1+0x1ad8] ;  /* 0x001ad80001f87983 */ /* 0x002f220000300a00 */
[----:B------:R-:W-:-:S03]  /*24b20*/  IMAD.MOV.U32 R0, RZ, RZ, R199 ;  /* 0x000000ffff007224 */ /* 0x000fc600078e00c7 */
[----:B------:R-:W-:Y:S04]  /*24b30*/  STL [R1+0x29a4], R220 ;  /* 0x0029a4dc01007387 */ /* 0x000fe80000100800 */
[----:B------:R1:W-:Y:S02]  /*24b40*/  STL [R1+0x2998], R0 ;  /* 0x0029980001007387 */ /* 0x0003e40000100800 */
[----:B-1----:R-:W-:Y:S02]  /*24b50*/  IMAD.MOV.U32 R0, RZ, RZ, R221 ;  /* 0x000000ffff007224 */ /* 0x002fe400078e00dd */
[----:B------:R-:W-:Y:S04]  /*24b60*/  STL [R1+0x29ac], R222 ;  /* 0x0029acde01007387 */ /* 0x000fe80000100800 */
[----:B------:R1:W-:Y:S04]  /*24b70*/  STL [R1+0x29a0], R0 ;  /* 0x0029a00001007387 */ /* 0x0003e80000100800 */
[----:B------:R-:W-:Y:S01]  /*24b80*/  STL [R1+0x29b4], R204 ;  /* 0x0029b4cc01007387 */ /* 0x000fe20000100800 */
[----:B-1----:R-:W-:-:S05]  /*24b90*/  MOV R0, R223 ;  /* 0x000000df00007202 */ /* 0x002fca0000000f00 */
[----:B------:R1:W-:Y:S02]  /*24ba0*/  STL [R1+0x29a8], R0 ;  /* 0x0029a80001007387 */ /* 0x0003e40000100800 */
[----:B-1----:R-:W-:Y:S02]  /*24bb0*/  IMAD.MOV.U32 R0, RZ, RZ, R205 ;  /* 0x000000ffff007224 */ /* 0x002fe400078e00cd */
[----:B------:R-:W-:Y:S04]  /*24bc0*/  STL [R1+0x29bc], R206 ;  /* 0x0029bcce01007387 */ /* 0x000fe80000100800 */
        /* <DEDUP_REMOVED lines=9> */
[----:B------:R1:W-:Y:S02]  /*24c60*/  STL [R1+0x29c8], R0 ;  /* 0x0029c80001007387 */ /* 0x0003e40000100800 */
[----:B-1----:R-:W-:Y:S02]  /*24c70*/  IMAD.MOV.U32 R0, RZ, RZ, R213 ;  /* 0x000000ffff007224 */ /* 0x002fe400078e00d5 */
[----:B--2---:R-:W-:Y:S04]  /*24c80*/  STL [R1+0x29dc], R4 ;  /* 0x0029dc0401007387 */ /* 0x004fe80000100800 */
[----:B------:R1:W-:Y:S01]  /*24c90*/  STL [R1+0x29d0], R0 ;  /* 0x0029d00001007387 */ /* 0x0003e20000100800 */
[----:B------:R-:W-:Y:S01]  /*24ca0*/  MOV R3, R215 ;  /* 0x000000d700037202 */ /* 0x000fe20000000f00 */
[----:B-1----:R-:W-:-:S05]  /*24cb0*/  IMAD.MOV.U32 R0, RZ, RZ, R5 ;  /* 0x000000ffff007224 */ /* 0x002fca00078e0005 */
[----:B------:R-:W-:Y:S04]  /*24cc0*/  STL [R1+0x29d8], R0 ;  /* 0x0029d80001007387 */ /* 0x000fe80000100800 */
[----:B------:R-:W-:Y:S04]  /*24cd0*/  STL [R1+0x29e4], R214 ;  /* 0x0029e4d601007387 */ /* 0x000fe80000100800 */
[----:B------:R1:W-:Y:S04]  /*24ce0*/  STL [R1+0x29e0], R3 ;  /* 0x0029e00301007387 */ /* 0x0003e80000100800 */
[----:B------:R-:W-:Y:S01]  /*24cf0*/  STL [R1+0x29ec], R228 ;  /* 0x0029ece401007387 */ /* 0x000fe20000100800 */
[----:B-1----:R-:W-:-:S03]  /*24d00*/  IMAD.MOV.U32 R3, RZ, RZ, R229 ;  /* 0x000000ffff037224 */ /* 0x002fc600078e00e5 */
[----:B------:R-:W-:Y:S04]  /*24d10*/  STL [R1+0x29f4], R230 ;  /* 0x0029f4e601007387 */ /* 0x000fe80000100800 */
[----:B------:R1:W-:Y:S02]  /*24d20*/  STL [R1+0x29e8], R3 ;  /* 0x0029e80301007387 */ /* 0x0003e40000100800 */
[----:B-1----:R-:W-:-:S05]  /*24d30*/  IMAD.MOV.U32 R3, RZ, RZ, R231 ;  /* 0x000000ffff037224 */ /* 0x002fca00078e00e7 */
[----:B------:R3:W-:Y:S02]  /*24d40*/  STL [R1+0x29f0], R3 ;  /* 0x0029f00301007387 */ /* 0x0007e40000100800 */
[----:B---3--:R-:W-:Y:S02]  /*24d50*/  IMAD.MOV.U32 R3, RZ, RZ, R251 ;  /* 0x000000ffff037224 */ /* 0x008fe400078e00fb */
[----:B------:R-:W-:Y:S04]  /*24d60*/  STL [R1+0x29fc], R250 ;  /* 0x0029fcfa01007387 */ /* 0x000fe80000100800 */
[----:B----4-:R-:W-:Y:S04]  /*24d70*/  STL [R1+0x2a04], R248 ;  /* 0x002a04f801007387 */ /* 0x010fe80000100800 */
[----:B------:R1:W-:Y:S04]  /*24d80*/  STL [R1+0x29f8], R3 ;  /* 0x0029f80301007387 */ /* 0x0003e80000100800 */
[----:B------:R-:W2:Y:S01]  /*24d90*/  LDL.LU.64 R162, [R1+0x1d70] ;  /* 0x001d700001a27983 */ /* 0x000ea20000300a00 */
[----:B-1----:R-:W-:-:S05]  /*24da0*/  IMAD.MOV.U32 R3, RZ, RZ, R249 ;  /* 0x000000ffff037224 */ /* 0x002fca00078e00f9 */
[----:B------:R-:W-:Y:S04]  /*24db0*/  STL [R1+0x2a00], R3 ;  /* 0x002a000301007387 */ /* 0x000fe80000100800 */
[----:B------:R-:W3:Y:S04]  /*24dc0*/  LDL.LU.64 R160, [R1+0x1d68] ;  /* 0x001d680001a07983 */ /* 0x000ee80000300a00 */
[----:B--2---:R1:W-:Y:S04]  /*24dd0*/  STL.64 [R1+0x1fd0], R162 ;  /* 0x001fd0a201007387 */ /* 0x0043e80000100a00 */
[----:B-1----:R-:W2:Y:S04]  /*24de0*/  LDL.LU.64 R162, [R1+0x1d60] ;  /* 0x001d600001a27983 */ /* 0x002ea80000300a00 */
[----:B---3--:R1:W-:Y:S04]  /*24df0*/  STL.64 [R1+0x1fc8], R160 ;  /* 0x001fc8a001007387 */ /* 0x0083e80000100a00 */
[----:B-1----:R-:W3:Y:S04]  /*24e00*/  LDL.LU.64 R160, [R1+0x1d58] ;  /* 0x001d580001a07983 */ /* 0x002ee80000300a00 */
        /* <DEDUP_REMOVED lines=236> */
[----:B--2---:R-:W-:Y:S04]  /*25cd0*/  STL.64 [R1+0x1c10], R162 ;  /* 0x001c10a201007387 */ /* 0x004fe80000100a00 */
[----:B------:R-:W-:Y:S04]  /*25ce0*/  STL.64 [R1+0x1c00], R216 ;  /* 0x001c00d801007387 */ /* 0x000fe80000100a00 */
[----:B---3--:R-:W-:Y:S04]  /*25cf0*/  STL.64 [R1+0x1c08], R160 ;  /* 0x001c08a001007387 */ /* 0x008fe80000100a00 */
[----:B------:R-:W-:Y:S04]  /*25d00*/  STL.64 [R1+0x1bf8], R152 ;  /* 0x001bf89801007387 */ /* 0x000fe80000100a00 */
[----:B------:R-:W-:Y:S04]  /*25d10*/  STL.64 [R1+0x1bf0], R136 ;  /* 0x001bf08801007387 */ /* 0x000fe80000100a00 */
[----:B------:R1:W-:Y:S04]  /*25d20*/  STL.64 [R1+0x1be8], R120 ;  /* 0x001be87801007387 */ /* 0x0003e80000100a00 */
[----:B-1----:R-:W2:Y:S04]  /*25d30*/  LDL.LU.64 R120, [R1+0x1bb8] ;  /* 0x001bb80001787983 */ /* 0x002ea80000300a00 */
[----:B------:R-:W-:Y:S04]  /*25d40*/  STL.64 [R1+0x1bd8], R104 ;  /* 0x001bd86801007387 */ /* 0x000fe80000100a00 */
[----:B--2---:R-:W-:Y:S04]  /*25d50*/  STL.64 [R1+0x1be0], R120 ;  /* 0x001be07801007387 */ /* 0x004fe80000100a00 */
[----:B------:R-:W-:Y:S04]  /*25d60*/  STL.64 [R1+0x1bd0], R58 ;  /* 0x001bd03a01007387 */ /* 0x000fe80000100a00 */
[----:B------:R-:W-:Y:S04]  /*25d70*/  STL.64 [R1+0x1bc8], R40 ;  /* 0x001bc82801007387 */ /* 0x000fe80000100a00 */
[----:B------:R-:W-:Y:S04]  /*25d80*/  STL.64 [R1+0x1bc0], R26 ;  /* 0x001bc01a01007387 */ /* 0x000fe80000100a00 */
[----:B------:R-:W-:Y:S04]  /*25d90*/  STL.64 [R1+0x1bb8], R16 ;  /* 0x001bb81001007387 */ /* 0x000fe80000100a00 */
[----:B------:R1:W-:Y:S04]  /*25da0*/  STL.64 [R1+0x1bb0], R12 ;  /* 0x001bb00c01007387 */ /* 0x0003e80000100a00 */
[----:B------:R2:W-:Y:S04]  /*25db0*/  STL.64 [R1+0x1ba8], R8 ;  /* 0x001ba80801007387 */ /* 0x0005e80000100a00 */
[----:B-1----:R-:W3:Y:S04]  /*25dc0*/  LDL.LU.64 R12, [R1+0x2c28] ;  /* 0x002c2800010c7983 */ /* 0x002ee80000300a00 */
[----:B--2---:R-:W2:Y:S04]  /*25dd0*/  LDL.LU.64 R8, [R1+0x2c08] ;  /* 0x002c080001087983 */ /* 0x004ea80000300a00 */
[----:B---3--:R-:W-:Y:S04]  /*25de0*/  STL.64 [R1+0x1ba0], R12 ;  /* 0x001ba00c01007387 */ /* 0x008fe80000100a00 */
[----:B------:R-:W-:Y:S04]  /*25df0*/  STL.64 [R1+0x1b90], R72 ;  /* 0x001b904801007387 */ /* 0x000fe80000100a00 */
[----:B--2---:R-:W-:Y:S04]  /*25e00*/  STL.64 [R1+0x1b98], R8 ;  /* 0x001b980801007387 */ /* 0x004fe80000100a00 */
[----:B------:R-:W-:Y:S04]  /*25e10*/  STL.64 [R1+0x1b88], R42 ;  /* 0x001b882a01007387 */ /* 0x000fe80000100a00 */
[----:B------:R-:W-:Y:S04]  /*25e20*/  STL.64 [R1+0x1b80], R28 ;  /* 0x001b801c01007387 */ /* 0x000fe80000100a00 */
[----:B------:R-:W-:Y:S04]  /*25e30*/  STL.64 [R1+0x1b78], R24 ;  /* 0x001b781801007387 */ /* 0x000fe80000100a00 */
[----:B------:R-:W-:Y:S04]  /*25e40*/  STL.64 [R1+0x1b70], R14 ;  /* 0x001b700e01007387 */ /* 0x000fe80000100a00 */
[----:B------:R1:W-:Y:S04]  /*25e50*/  STL.64 [R1+0x1b68], R10 ;  /* 0x001b680a01007387 */ /* 0x0003e80000100a00 */
[----:B-1----:R-:W2:Y:S04]  /*25e60*/  LDL.LU.64 R10, [R1+0x2c50] ;  /* 0x002c5000010a7983 */ /* 0x002ea80000300a00 */
[----:B------:R-:W3:Y:S04]  /*25e70*/  LDL.LU.64 R8, [R1+0x2c10] ;  /* 0x002c100001087983 */ /* 0x000ee80000300a00 */
[----:B--2---:R1:W-:Y:S04]  /*25e80*/  STL.64 [R1+0x1b60], R10 ;  /* 0x001b600a01007387 */ /* 0x0043e80000100a00 */
[----:B------:R-:W-:Y:S04]  /*25e90*/  STL.64 [R1+0x1b50], R88 ;  /* 0x001b505801007387 */ /* 0x000fe80000100a00 */
[----:B---3--:R2:W-:Y:S04]  /*25ea0*/  STL.64 [R1+0x1b58], R8 ;  /* 0x001b580801007387 */ /* 0x0085e80000100a00 */
[----:B------:R-:W-:Y:S04]  /*25eb0*/  STL.64 [R1+0x1b48], R56 ;  /* 0x001b483801007387 */ /* 0x000fe80000100a00 */
[----:B------:R-:W-:Y:S04]  /*25ec0*/  STL.64 [R1+0x1b40], R30 ;  /* 0x001b401e01007387 */ /* 0x000fe80000100a00 */
[----:B------:R-:W-:Y:S04]  /*25ed0*/  STL.64 [R1+0x1b38], R18 ;  /* 0x001b381201007387 */ /* 0x000fe80000100a00 */
[----:B------:R-:W-:Y:S04]  /*25ee0*/  STL.64 [R1+0x1b30], R20 ;  /* 0x001b301401007387 */ /* 0x000fe80000100a00 */
[----:B------:R-:W-:Y:S04]  /*25ef0*/  STL.64 [R1+0x1b28], R22 ;  /* 0x001b281601007387 */ /* 0x000fe80000100a00 */
[----:B-1----:R-:W3:Y:S04]  /*25f00*/  LDL.LU.64 R10, [R1+0x2c78] ;  /* 0x002c7800010a7983 */ /* 0x002ee80000300a00 */
[----:B--2---:R-:W2:Y:S04]  /*25f10*/  LDL.LU.64 R8, [R1+0x2c18] ;  /* 0x002c180001087983 */ /* 0x004ea80000300a00 */
[----:B---3--:R1:W-:Y:S04]  /*25f20*/  STL.64 [R1+0x1b20], R10 ;  /* 0x001b200a01007387 */ /* 0x0083e80000100a00 */
[----:B------:R-:W-:Y:S04]  /*25f30*/  STL.64 [R1+0x1b10], R106 ;  /* 0x001b106a01007387 */ /* 0x000fe80000100a00 */
[----:B--2---:R2:W-:Y:S04]  /*25f40*/  STL.64 [R1+0x1b18], R8 ;  /* 0x001b180801007387 */ /* 0x0045e80000100a00 */
        /* <DEDUP_REMOVED lines=27> */
[----:B---3--:R-:W-:Y:S04]  /*26100*/  STL.64 [R1+0x1a60], R10 ;  /* 0x001a600a01007387 */ /* 0x008fe80000100a00 */
[----:B------:R-:W-:Y:S04]  /*26110*/  STL.64 [R1+0x1a50], R218 ;  /* 0x001a50da01007387 */ /* 0x000fe80000100a00 */
[----:B--2---:R1:W-:Y:S04]  /*26120*/  STL.64 [R1+0x1a58], R8 ;  /* 0x001a580801007387 */ /* 0x0043e80000100a00 */
[----:B------:R-:W-:Y:S04]  /*26130*/  STL.64 [R1+0x1a48], R108 ;  /* 0x001a486c01007387 */ /* 0x000fe80000100a00 */
[----:B------:R-:W-:Y:S04]  /*26140*/  STL.64 [R1+0x1a40], R80 ;  /* 0x001a405001007387 */ /* 0x000fe80000100a00 */
[----:B------:R-:W-:Y:S04]  /*26150*/  STL.64 [R1+0x1a38], R82 ;  /* 0x001a385201007387 */ /* 0x000fe80000100a00 */
[----:B------:R-:W-:Y:S04]  /*26160*/  STL.64 [R1+0x1a30], R84 ;  /* 0x001a305401007387 */ /* 0x000fe80000100a00 */
[----:B------:R-:W-:Y:S04]  /*26170*/  STL.64 [R1+0x1a28], R86 ;  /* 0x001a285601007387 */ /* 0x000fe80000100a00 */
[----:B-1----:R-:W2:Y:S04]  /*26180*/  LDL.LU.64 R8, [R1+0x2d08] ;  /* 0x002d080001087983 */ /* 0x002ea80000300a00 */
[----:B------:R-:W3:Y:S04]  /*26190*/  LDL.LU.64 R10, [R1+0x2c90] ;  /* 0x002c9000010a7983 */ /* 0x000ee80000300a00 */
[----:B--2---:R1:W-:Y:S04]  /*261a0*/  STL.64 [R1+0x1a20], R8 ;  /* 0x001a200801007387 */ /* 0x0043e80000100a00 */
[----:B-1----:R-:W2:Y:S04]  /*261b0*/  LDL.LU.64 R8, [R1+0x2c38] ;  /* 0x002c380001087983 */ /* 0x002ea80000300a00 */
[----:B---3--:R-:W-:Y:S04]  /*261c0*/  STL.64 [R1+0x1a18], R10 ;  /* 0x001a180a01007387 */ /* 0x008fe80000100a00 */
[----:B------:R-:W-:Y:S04]  /*261d0*/  STL.64 [R1+0x1a08], R124 ;  /* 0x001a087c01007387 */ /* 0x000fe80000100a00 */
[----:B--2---:R1:W-:Y:S04]  /*261e0*/  STL.64 [R1+0x1a10], R8 ;  /* 0x001a100801007387 */ /* 0x0043e80000100a00 */
        /* <DEDUP_REMOVED lines=8> */
[----:B---3--:R1:W-:Y:S04]  /*26270*/  STL.64 [R1+0x19d8], R10 ;  /* 0x0019d80a01007387 */ /* 0x0083e80000100a00 */
[----:B------:R-:W-:Y:S04]  /*26280*/  STL.64 [R1+0x19c8], R154 ;  /* 0x0019c89a01007387 */ /* 0x000fe80000100a00 */
[----:B--2---:R2:W-:Y:S04]  /*26290*/  STL.64 [R1+0x19d0], R8 ;  /* 0x0019d00801007387 */ /* 0x0045e80000100a00 */
[----:B------:R-:W-:Y:S04]  /*262a0*/  STL.64 [R1+0x19c0], R112 ;  /* 0x0019c07001007387 */ /* 0x000fe80000100a00 */
[----:B------:R-:W-:Y:S04]  /*262b0*/  STL.64 [R1+0x19b8], R114 ;  /* 0x0019b87201007387 */ /* 0x000fe80000100a00 */
[----:B------:R-:W-:Y:S04]  /*262c0*/  STL.64 [R1+0x19b0], R116 ;  /* 0x0019b07401007387 */ /* 0x000fe80000100a00 */
[----:B------:R-:W-:Y:S04]  /*262d0*/  STL.64 [R1+0x19a8], R118 ;  /* 0x0019a87601007387 */ /* 0x000fe80000100a00 */
[----:B-1----:R-:W3:Y:S04]  /*262e0*/  LDL.LU.64 R10, [R1+0x2d40] ;  /* 0x002d4000010a7983 */ /* 0x002ee80000300a00 */
[----:B--2---:R-:W2:Y:S04]  /*262f0*/  LDL.LU.64 R8, [R1+0x2ce0] ;  /* 0x002ce00001087983 */ /* 0x004ea80000300a00 */
[----:B---3--:R1:W-:Y:S04]  /*26300*/  STL.64 [R1+0x19a0], R10 ;  /* 0x0019a00a01007387 */ /* 0x0083e80000100a00 */
[----:B-1----:R-:W3:Y:S04]  /*26310*/  LDL.LU.64 R10, [R1+0x2c88] ;  /* 0x002c8800010a7983 */ /* 0x002ee80000300a00 */
        /* <DEDUP_REMOVED lines=80> */
[----:B------:R1:W-:Y:S04]  /*26820*/  STL.64 [R1+0x17f8], R226 ;  /* 0x0017f8e201007387 */ /* 0x0003e80000100a00 */
[----:B--2---:R1:W-:Y:S04]  /*26830*/  STL.64 [R1+0x1800], R8 ;  /* 0x0018000801007387 */ /* 0x0043e80000100a00 */
[----:B------:R1:W-:Y:S04]  /*26840*/  STL.64 [R1+0x17f0], R142 ;  /* 0x0017f08e01007387 */ /* 0x0003e80000100a00 */
[----:B------:R1:W-:Y:S04]  /*26850*/  STL.64 [R1+0x17e8], R6 ;  /* 0x0017e80601007387 */ /* 0x0003e80000100a00 */
        /* <DEDUP_REMOVED lines=929> */
[----:B------:R-:W2:Y:S03]  /*2a270*/  S2R R246, SR_TID.X ;  /* 0x0000000000f67919 */ /* 0x000ea60000002100 */
        /* <DEDUP_REMOVED lines=29> */
[----:B--2---:R-:W-:-:S03]  /*2a450*/  IMAD.SHL.U32 R5, R246, 0x2, RZ ;  /* 0x00000002f6057824 */ /* 0x004fc600078e00ff */
[----:B------:R1:W-:Y:S04]  /*2a460*/  STL [R1+0x9d8], RZ ;  /* 0x0009d8ff01007387 */ /* 0x0003e80000100800 */
[----:B------:R1:W-:Y:S01]  /*2a470*/  STL [R1+0x9dc], RZ ;  /* 0x0009dcff01007387 */ /* 0x0003e20000100800 */
[----:B------:R-:W-:Y:S02]  /*2a480*/  LOP3.LUT R0, R246, 0x3, RZ, 0xc0, !PT ;  /* 0x00000003f6007812 */ /* 0x000fe400078ec0ff */
[----:B------:R-:W-:-:S03]  /*2a490*/  LOP3.LUT R5, R5, 0x40, RZ, 0xc0, !PT ;  /* 0x0000004005057812 */ /* 0x000fc600078ec0ff */
[----:B------:R-:W-:Y:S01]  /*2a4a0*/  IMAD R0, R0, 0x820, RZ ;  /* 0x0000082000007824 */ /* 0x000fe200078e02ff */
[----:B------:R-:W-:Y:S01]  /*2a4b0*/  LOP3.LUT R5, R5, 0x1c, R246, 0xf8, !PT ;  /* 0x0000001c05057812 */ /* 0x000fe200078ef8f6 */
[----:B------:R-:W-:Y:S01]  /*2a4c0*/  USHF.R.S32.HI UR8, URZ, 0x1f, UR7 ;  /* 0x0000001f3f087899 */ /* 0x000fe20008011407 */
[----:B------:R-:W-:Y:S02]  /*2a4d0*/  SHF.R.S32.HI R3, RZ, 0x1f, R2 ;  /* 0x0000001fff037819 */ /* 0x000fe40000011402 */
[----:B------:R-:W-:Y:S02]  /*2a4e0*/  LOP3.LUT R5, R0, R5, RZ, 0x3c, !PT ;  /* 0x0000000500057212 */ /* 0x000fe400078e3cff */
[----:B------:R-:W-:Y:S01]  /*2a4f0*/  SHF.R.S32.HI R0, RZ, 0x1f, R247 ;  /* 0x0000001fff007819 */ /* 0x000fe200000114f7 */
[----:B------:R-:W-:Y:S01]  /*2a500*/  ULEA.HI UR7, UR8, UR7, URZ, 0x6 ;  /* 0x0000000708077291 */ /* 0x000fe2000f8f303f */
[C---:B------:R-:W-:Y:S01]  /*2a510*/  SHF.L.U64.HI R3, R2.reuse, 0x2, R3 ;  /* 0x0000000202037819 */ /* 0x040fe20000010203 */
[----:B------:R-:W-:Y:S01]  /*2a520*/  IMAD.SHL.U32 R2, R2, 0x4, RZ ;  /* 0x0000000402027824 */ /* 0x000fe200078e00ff */
[C---:B------:R-:W-:Y:S01]  /*2a530*/  SHF.L.U64.HI R0, R247.reuse, 0x2, R0 ;  /* 0x00000002f7007819 */ /* 0x040fe20000010200 */
[----:B------:R-:W-:Y:S01]  /*2a540*/  IMAD.SHL.U32 R4, R247, 0x4, RZ ;  /* 0x00000004f7047824 */ /* 0x000fe200078e00ff */
        /* <DEDUP_REMOVED lines=32> */
[----:B------:R-:W-:Y:S01]  /*2a750*/  UMOV UR4, URZ ;  /* 0x0000003f00047c82 */ /* 0x000fe20008000000 */
[----:B------:R-:W-:Y:S01]  /*2a760*/  UMOV UR9, 0x1 ;  /* 0x0000000100097882 */ /* 0x000fe20000000000 */
[----:B------:R-:W-:Y:S01]  /*2a770*/  USHF.R.S32.HI UR7, URZ, 0x6, UR7 ;  /* 0x000000063f077899 */ /* 0x000fe20008011407 */
[----:B-1----:R-:W-:-:S11]  /*2a780*/  UMOV UR8, 0xffffffff ;  /* 0xffffffff00087882 */ /* 0x002fd60000000000 */
.L_x_1:
[----:B------:R-:W2:Y:S01]  /*2a790*/  LDL.LU.64 R88, [R1+0x570] ;  /* 0x0005700001587983 */ /* 0x000ea20000300a00 */
[----:B------:R-:W-:-:S04]  /*2a7a0*/  DEPBAR.LE SB0, 0x2 ;  /* 0x000080800000791a */ /* 0x000fc80000000000 */
[----:B------:R-:W2:Y:S04]  /*2a7b0*/  LDL.LU.64 R90, [R1+0x578] ;  /* 0x00057800015a7983 */ /* 0x000ea80000300a00 */
[----:B------:R-:W3:Y:S04]  /*2a7c0*/  LDL.LU.64 R80, [R1+0x560] ;  /* 0x0005600001507983 */ /* 0x000ee80000300a00 */
        /* <DEDUP_REMOVED lines=8> */
[----:B------:R-:W4:Y:S01]  /*2a850*/  LDL.LU.64 R86, [R1+0x528] ;  /* 0x0005280001567983 */ /* 0x000f220000300a00 */
[----:B------:R-:W-:Y:S01]  /*2a860*/  UIADD3 UR8, UR8, 0x1, URZ ;  /* 0x0000000108087890 */ /* 0x000fe2000fffe03f */
[----:B------:R-:W1:Y:S03]  /*2a870*/  S2R R7, SR_TID.X ;  /* 0x0000000000077919 */ /* 0x000e660000002100 */
[----:B------:R-:W-:Y:S01]  /*2a880*/  UISETP.GT.AND UP0, UPT, UR8, 0x1, UPT ;  /* 0x000000010800788c */ /* 0x000fe2000bf04270 */
[----:B------:R-:W-:Y:S03]  /*2a890*/  STL [R1+0x3e78], R213 ;  /* 0x003e78d501007387 */ /* 0x000fe60000100800 */
[----:B------:R-:W-:Y:S01]  /*2a8a0*/  USEL UR8, UR8, URZ, !UP0 ;  /* 0x0000003f08087287 */ /* 0x000fe2000c000000 */
[----:B------:R-:W-:Y:S03]  /*2a8b0*/  STL [R1+0x3e74], R214 ;  /* 0x003e74d601007387 */ /* 0x000fe60000100800 */
[----:B------:R-:W-:-:S02]  /*2a8c0*/  ULEA UR11, UR8, UR5, 0xf ;  /* 0x00000005080b7291 */ /* 0x000fc4000f8e783f */
[----:B------:R-:W-:Y:S01]  /*2a8d0*/  ULEA UR10, UR8, UR5, 0x11 ;  /* 0x00000005080a7291 */ /* 0x000fe2000f8e883f */
[----:B------:R-:W-:Y:S06]  /*2a8e0*/  BAR.SYNC.DEFER_BLOCKING 0x0 ;  /* 0x0000000000007b1d */ /* 0x000fec0000010000 */
[----:B------:R-:W-:Y:S04]  /*2a8f0*/  STL [R1+0x3e70], R215 ;  /* 0x003e70d701007387 */ /* 0x000fe80000100800 */
[----:B------:R-:W-:Y:S04]  /*2a900*/  STL [R1+0x3e6c], R228 ;  /* 0x003e6ce401007387 */ /* 0x000fe80000100800 */
[----:B------:R-:W-:Y:S01]  /*2a910*/  STL [R1+0x3e68], R229 ;  /* 0x003e68e501007387 */ /* 0x000fe20000100800 */
[C---:B-1----:R-:W-:Y:S01]  /*2a920*/  LOP3.LUT R6, R7.reuse, 0x7, RZ, 0xc0, !PT ;  /* 0x0000000707067812 */ /* 0x042fe200078ec0ff */
[----:B------:R-:W-:-:S02]  /*2a930*/  IMAD.SHL.U32 R7, R7, 0x2, RZ ;  /* 0x0000000207077824 */ /* 0x000fc400078e00ff */
[----:B------:R-:W-:Y:S02]  /*2a940*/  STL [R1+0x3e64], R230 ;  /* 0x003e64e601007387 */ /* 0x000fe40000100800 */
[----:B------:R-:W-:Y:S02]  /*2a950*/  IMAD R6, R6, 0x110, RZ ;  /* 0x0000011006067824 */ /* 0x000fe400078e02ff */
[----:B------:R-:W-:Y:S03]  /*2a960*/  STL [R1+0x3e60], R231 ;  /* 0x003e60e701007387 */ /* 0x000fe60000100800 */
[----:B------:R-:W-:Y:S01]  /*2a970*/  LOP3.LUT R6, R6, 0x30, R7, 0x78, !PT ;  /* 0x0000003006067812 */ /* 0x000fe200078e7807 */
[----:B------:R1:W-:Y:S04]  /*2a980*/  STL [R1+0x2f10], R2 ;  /* 0x002f100201007387 */ /* 0x0003e80000100800 */
[----:B------:R-:W1:Y:S04]  /*2a990*/  LDSM.16.M88.4 R52, [R6+UR11+0x42000] ;  /* 0x0420000b0634783b */ /* 0x000e680008000200 */
[----:B------:R-:W1:Y:S02]  /*2a9a0*/  LDSM.16.M88.4 R48, [R6+UR11+0x42800] ;  /* 0x0428000b0630783b */ /* 0x000e640008000200 */
[----:B-1----:R-:W-:-:S02]  /*2a9b0*/  LOP3.LUT R2, R5, 0x20, RZ, 0x3c, !PT ;  /* 0x0000002005027812 */ /* 0x002fc400078e3cff */
[----:B------:R-:W1:Y:S04]  /*2a9c0*/  LDSM.16.M88.4 R44, [R6+UR11+0x43000] ;  /* 0x0430000b062c783b */ /* 0x000e680008000200 */
        /* <DEDUP_REMOVED lines=9> */
[----:B------:R-:W-:Y:S04]  /*2aa60*/  LDS R72, [R5+UR10] ;  /* 0x0000000a05487984 */ /* 0x000fe80008000800 */
[----:B------:R-:W-:Y:S04]  /*2aa70*/  LDS R74, [R5+UR10+0x2000] ;  /* 0x0020000a054a7984 */ /* 0x000fe80008000800 */
[----:B------:R-:W-:Y:S04]  /*2aa80*/  LDS R73, [R2+UR10] ;  /* 0x0000000a02497984 */ /* 0x000fe80008000800 */
[----:B------:R-:W-:Y:S04]  /*2aa90*/  LDS R75, [R2+UR10+0x2000] ;  /* 0x0020000a024b7984 */ /* 0x000fe80008000800 */
[----:B------:R-:W2:Y:S04]  /*2aaa0*/  LDSM.16.M88.4 R68, [R6+UR11+0x40000] ;  /* 0x0400000b0644783b */ /* 0x000ea80008000200 */
[----:B------:R-:W-:Y:S04]  /*2aab0*/  STL [R1+0x2f0c], R3 ;  /* 0x002f0c0301007387 */ /* 0x000fe80000100800 */
[----:B------:R-:W-:Y:S04]  /*2aac0*/  STL [R1+0x2f08], R4 ;  /* 0x002f080401007387 */ /* 0x000fe80000100800 */
[----:B------:R-:W-:Y:S04]  /*2aad0*/  STL [R1+0x2f04], R0 ;  /* 0x002f040001007387 */ /* 0x000fe80000100800 */
[----:B-----5:R-:W-:Y:S04]  /*2aae0*/  STL [R1+0x2f00], R252 ;  /* 0x002f00fc01007387 */ /* 0x020fe80000100800 */
[----:B------:R-:W-:Y:S04]  /*2aaf0*/  STL [R1+0x3d78], R54 ;  /* 0x003d783601007387 */ /* 0x000fe80000100800 */
[----:B------:R-:W-:Y:S04]  /*2ab00*/  STL [R1+0x3d74], R55 ;  /* 0x003d743701007387 */ /* 0x000fe80000100800 */
[----:B------:R-:W-:Y:S04]  /*2ab10*/  STL [R1+0x3d6c], R50 ;  /* 0x003d6c3201007387 */ /* 0x000fe80000100800 */
[----:B------:R-:W-:Y:S04]  /*2ab20*/  STL [R1+0x3d68], R51 ;  /* 0x003d683301007387 */ /* 0x000fe80000100800 */
[----:B-1----:R-:W-:Y:S04]  /*2ab30*/  STL [R1+0x3d7c], R46 ;  /* 0x003d7c2e01007387 */ /* 0x002fe80000100800 */
[----:B------:R-:W-:Y:S04]  /*2ab40*/  STL [R1+0x3d70], R47 ;  /* 0x003d702f01007387 */ /* 0x000fe80000100800 */
        /* <DEDUP_REMOVED lines=19> */
[----:B------:R-:W3:Y:S04]  /*2ac80*/  LDSM.16.M88.4 R64, [R6+UR11+0x40800] ;  /* 0x0408000b0640783b */ /* 0x000ee80008000200 */
[----:B------:R-:W4:Y:S04]  /*2ac90*/  LDSM.16.M88.4 R56, [R6+UR11+0x41800] ;  /* 0x0418000b0638783b */ /* 0x000f280008000200 */
[----:B------:R-:W1:Y:S04]  /*2aca0*/  LDSM.16.M88.4 R60, [R6+UR11+0x41000] ;  /* 0x0410000b063c783b */ /* 0x000e680008000200 */
[----:B------:R-:W-:Y:S04]  /*2acb0*/  LDS R76, [R5+UR10+0x80] ;  /* 0x0000800a054c7984 */ /* 0x000fe80008000800 */
[----:B------:R-:W-:Y:S04]  /*2acc0*/  LDS R78, [R5+UR10+0x2080] ;  /* 0x0020800a054e7984 */ /* 0x000fe80008000800 */
[----:B------:R-:W-:Y:S04]  /*2acd0*/  LDS R77, [R2+UR10+0x80] ;  /* 0x0000800a024d7984 */ /* 0x000fe80008000800 */
[----:B------:R-:W1:Y:S01]  /*2ace0*/  LDS R79, [R2+UR10+0x2080] ;  /* 0x0020800a024f7984 */ /* 0x000e620008000800 */
[C---:B--2---:R-:W-:Y:S03]  /*2acf0*/  HMMA.1688.F32.TF32 R96, R72.reuse, R68, R88 ;  /* 0x000000444860723c */ /* 0x044fe60000081058 */
[----:B------:R-:W2:Y:S04]  /*2ad00*/  LDL.LU.64 R88, [R1+0x510] ;  /* 0x0005100001587983 */ /* 0x000ea80000300a00 */
[----:B------:R-:W2:Y:S04]  /*2ad10*/  LDL.LU.64 R90, [R1+0x518] ;  /* 0x00051800015a7983 */ /* 0x000ea80000300a00 */
[----:B------:R-:W-:Y:S01]  /*2ad20*/  LDS R156, [R5+UR10+0x700] ;  /* 0x0007000a059c7984 */ /* 0x000fe20008000800 */
[----:B---3--:R-:W-:Y:S03]  /*2ad30*/  HMMA.1688.F32.TF32 R80, R72, R64, R80 ;  /* 0x000000404850723c */ /* 0x008fe60000081050 */
[----:B------:R-:W-:Y:S04]  /*2ad40*/  LDS R158, [R5+UR10+0x2700] ;  /* 0x0027000a059e7984 */ /* 0x000fe80008000800 */
[----:B------:R-:W-:Y:S04]  /*2ad50*/  LDS R157, [R2+UR10+0x700] ;  /* 0x0007000a029d7984 */ /* 0x000fe80008000800 */
[----:B------:R3:W-:Y:S04]  /*2ad60*/  STL.64 [R1+0x1370], R96 ;  /* 0x0013706001007387 */ /* 0x0007e80000100a00 */
[----:B------:R1:W-:Y:S04]  /*2ad70*/  STL.64 [R1+0x1378], R98 ;  /* 0x0013786201007387 */ /* 0x0003e80000100a00 */
[----:B------:R-:W-:Y:S04]  /*2ad80*/  LDS R159, [R2+UR10+0x2700] ;  /* 0x0027000a029f7984 */ /* 0x000fe80008000800 */
[----:B---3--:R-:W3:Y:S01]  /*2ad90*/  LDL.LU.64 R96, [R1+0x500] ;  /* 0x0005000001607983 */ /* 0x008ee20000300a00 */
[----:B------:R-:W-:-:S03]  /*2ada0*/  MOV R229, R80 ;  /* 0x0000005000e57202 */ /* 0x000fc60000000f00 */
[----:B-1----:R-:W3:Y:S01]  /*2adb0*/  LDL.LU.64 R98, [R1+0x508] ;  /* 0x0005080001627983 */ /* 0x002ee20000300a00 */
[----:B------:R-:W-:Y:S02]  /*2adc0*/  IMAD.MOV.U32 R230, RZ, RZ, R81 ;  /* 0x000000ffffe67224 */ /* 0x000fe400078e0051 */
[----:B------:R-:W-:Y:S01]  /*2add0*/  IMAD.MOV.U32 R231, RZ, RZ, R82 ;  /* 0x000000ffffe77224 */ /* 0x000fe200078e0052 */
[----:B------:R-:W3:Y:S01]  /*2ade0*/  LDL.LU.64 R80, [R1+0x4f0] ;  /* 0x0004f00001507983 */ /* 0x000ee20000300a00 */
[----:B------:R-:W-:-:S03]  /*2adf0*/  IMAD.MOV.U32 R7, RZ, RZ, R83 ;  /* 0x000000ffff077224 */ /* 0x000fc600078e0053 */
[----:B------:R-:W3:Y:S01]  /*2ae00*/  LDL.LU.64 R82, [R1+0x4f8] ;  /* 0x0004f80001527983 */ /* 0x000ee20000300a00 */
[C---:B----4-:R-:W-:Y:S03]  /*2ae10*/  HMMA.1688.F32.TF32 R232, R72.reuse, R56, R100 ;  /* 0x0000003848e8723c */ /* 0x050fe60000081064 */
[----:B------:R-:W-:Y:S03]  /*2ae20*/  LDS R224, [R5+UR10+0x4000] ;  /* 0x0040000a05e07984 */ /* 0x000fe60008000800 */
[C---:B------:R-:W-:Y:S01]  /*2ae30*/  HMMA.1688.F32.TF32 R100, R72.reuse, R52, R92 ;  /* 0x000000344864723c */ /* 0x040fe2000008105c */
[----:B------:R-:W4:Y:S04]  /*2ae40*/  LDL.LU.64 R92, [R1+0x4e0] ;  /* 0x0004e000015c7983 */ /* 0x000f280000300a00 */
[----:B------:R-:W4:Y:S01]  /*2ae50*/  LDL.LU.64 R94, [R1+0x4e8] ;  /* 0x0004e800015e7983 */ /* 0x000f220000300a00 */
[----:B------:R-:W-:Y:S03]  /*2ae60*/  HMMA.1688.F32.TF32 R84, R72, R48, R84 ;  /* 0x000000304854723c */ /* 0x000fe60000081054 */
[----:B------:R-:W-:Y:S04]  /*2ae70*/  LDS R226, [R5+UR10+0x6000] ;  /* 0x0060000a05e27984 */ /* 0x000fe80008000800 */
[----:B------:R-:W-:Y:S04]  /*2ae80*/  LDS R225, [R2+UR10+0x4000] ;  /* 0x0040000a02e17984 */ /* 0x000fe80008000800 */
[----:B------:R-:W-:Y:S04]  /*2ae90*/  LDS R227, [R2+UR10+0x6000] ;  /* 0x0060000a02e37984 */ /* 0x000fe80008000800 */
[----:B------:R-:W-:Y:S04]  /*2aea0*/  LDS R216, [R5+UR10+0x780] ;  /* 0x0007800a05d87984 */ /* 0x000fe80008000800 */
[----:B------:R-:W-:Y:S04]  /*2aeb0*/  STL.64 [R1+0x1420], R100 ;  /* 0x0014206401007387 */ /* 0x000fe80000100a00 */
[----:B------:R-:W-:Y:S01]  /*2aec0*/  STL.64 [R1+0x1428], R102 ;  /* 0x0014286601007387 */ /* 0x000fe20000100a00 */
[----:B------:R-:W-:-:S03]  /*2aed0*/  MOV R10, R87 ;  /* 0x00000057000a7202 */ /* 0x000fc60000000f00 */
[----:B------:R1:W-:Y:S04]  /*2aee0*/  STL.64 [R1+0x1410], R84 ;  /* 0x0014105401007387 */ /* 0x0003e80000100a00 */
[----:B------:R1:W-:Y:S04]  /*2aef0*/  STL [R1+0x1418], R86 ;  /* 0x0014185601007387 */ /* 0x0003e80000100800 */
[----:B------:R-:W-:Y:S04]  /*2af00*/  LDS R218, [R5+UR10+0x2780] ;  /* 0x0027800a05da7984 */ /* 0x000fe80008000800 */
[----:B-1----:R-:W4:Y:S04]  /*2af10*/  LDL.LU.64 R84, [R1+0x4d0] ;  /* 0x0004d00001547983 */ /* 0x002f280000300a00 */
[----:B------:R-:W4:Y:S04]  /*2af20*/  LDL.LU.64 R86, [R1+0x4d8] ;  /* 0x0004d80001567983 */ /* 0x000f280000300a00 */
[----:B------:R1:W-:Y:S04]  /*2af30*/  STL [R1+0x3dc8], R10 ;  /* 0x003dc80a01007387 */ /* 0x0003e80000100800 */
[----:B------:R-:W-:Y:S04]  /*2af40*/  LDS R217, [R2+UR10+0x780] ;  /* 0x0007800a02d97984 */ /* 0x000fe80008000800 */
[----:B------:R-:W-:Y:S01]  /*2af50*/  LDS R219, [R2+UR10+0x2780] ;  /* 0x0027800a02db7984 */ /* 0x000fe20008000800 */
[----:B--2---:R-:W-:-:S15]  /*2af60*/  HMMA.1688.F32.TF32 R88, R72, R44, R88 ;  /* 0x0000002c4858723c */ /* 0x004fde0000081058 */
[----:B------:R-:W-:-:S09]  /*2af70*/  NOP ;  /* 0x0000000000007918 */ /* 0x000fd20000000000 */
[----:B------:R-:W-:Y:S02]  /*2af80*/  IMAD.MOV.U32 R11, RZ, RZ, R88 ;  /* 0x000000ffff0b7224 */ /* 0x000fe400078e0058 */
[----:B------:R-:W-:Y:S02]  /*2af90*/  IMAD.MOV.U32 R14, RZ, RZ, R89 ;  /* 0x000000ffff0e7224 */ /* 0x000fe400078e0059 */
[----:B------:R-:W-:Y:S01]  /*2afa0*/  IMAD.MOV.U32 R15, RZ, RZ, R90 ;  /* 0x000000ffff0f7224 */ /* 0x000fe200078e005a */
[----:B------:R-:W2:Y:S01]  /*2afb0*/  LDL.LU.64 R88, [R1+0x4c0] ;  /* 0x0004c00001587983 */ /* 0x000ea20000300a00 */
[----:B------:R-:W-:-:S03]  /*2afc0*/  IMAD.MOV.U32 R18, RZ, RZ, R91 ;  /* 0x000000ffff127224 */ /* 0x000fc600078e005b */
[----:B------:R-:W2:Y:S01]  /*2afd0*/  LDL.LU.64 R90, [R1+0x4c8] ;  /* 0x0004c800015a7983 */ /* 0x000ea20000300a00 */
[C---:B---3--:R-:W-:Y:S06]  /*2afe0*/  HMMA.1688.F32.TF32 R96, R72.reuse, R40, R96 ;  /* 0x000000284860723c */ /* 0x048fec0000081060 */
[----:B------:R-:W-:Y:S01]  /*2aff0*/  HMMA.1688.F32.TF32 R80, R72, R36, R80 ;  /* 0x000000244850723c */ /* 0x000fe20000081050 */
[----:B------:R3:W-:Y:S04]  /*2b000*/  STL [R1+0x3dd8], R18 ;  /* 0x003dd81201007387 */ /* 0x0007e80000100800 */
[----:B------:R-:W-:Y:S04]  /*2b010*/  STL [R1+0x3dd4], R15 ;  /* 0x003dd40f01007387 */ /* 0x000fe80000100800 */
[----:B------:R3:W-:Y:S04]  /*2b020*/  STL [R1+0x3dd0], R14 ;  /* 0x003dd00e01007387 */ /* 0x0007e80000100800 */
[----:B------:R3:W-:Y:S05]  /*2b030*/  STL [R1+0x3dcc], R11 ;  /* 0x003dcc0b01007387 */ /* 0x0007ea0000100800 */
[----:B-1----:R-:W-:Y:S01]  /*2b040*/  IMAD.MOV.U32 R10, RZ, RZ, R99 ;  /* 0x000000ffff0a7224 */ /* 0x002fe200078e0063 */
[----:B------:R-:W-:Y:S04]  /*2b050*/  STL.64 [R1+0x13f0], R96 ;  /* 0x0013f06001007387 */ /* 0x000fe80000100a00 */
[----:B------:R-:W-:Y:S01]  /*2b060*/  STL [R1+0x13f8], R98 ;  /* 0x0013f86201007387 */ /* 0x000fe20000100800 */
[----:B---3--:R-:W-:Y:S01]  /*2b070*/  IMAD.MOV.U32 R18, RZ, RZ, R80 ;  /* 0x000000ffff127224 */ /* 0x008fe200078e0050 */
[----:B------:R-:W-:-:S02]  /*2b080*/  MOV R14, R82 ;  /* 0x00000052000e7202 */ /* 0x000fc40000000f00 */
[----:B------:R1:W-:Y:S01]  /*2b090*/  STL [R1+0x3ddc], R10 ;  /* 0x003ddc0a01007387 */ /* 0x0003e20000100800 */
[----:B------:R-:W-:Y:S02]  /*2b0a0*/  IMAD.MOV.U32 R15, RZ, RZ, R81 ;  /* 0x000000ffff0f7224 */ /* 0x000fe400078e0051 */
[----:B------:R-:W-:Y:S01]  /*2b0b0*/  IMAD.MOV.U32 R11, RZ, RZ, R83 ;  /* 0x000000ffff0b7224 */ /* 0x000fe200078e0053 */
[----:B------:R-:W3:Y:S01]  /*2b0c0*/  LDL.LU.64 R80, [R1+0x4b0] ;  /* 0x0004b00001507983 */ /* 0x000ee20000300a00 */
[C---:B----4-:R-:W-:Y:S03]  /*2b0d0*/  HMMA.1688.F32.TF32 R92, R72.reuse, R32, R92 ;  /* 0x00000020485c723c */ /* 0x050fe6000008105c */
[----:B------:R-:W3:Y:S04]  /*2b0e0*/  LDL.LU.64 R82, [R1+0x4b8] ;  /* 0x0004b80001527983 */ /* 0x000ee80000300a00 */
[----:B------:R4:W-:Y:S01]  /*2b0f0*/  STL [R1+0x3dec], R11 ;  /* 0x003dec0b01007387 */ /* 0x0009e20000100800 */
[----:B------:R-:W-:Y:S03]  /*2b100*/  HMMA.1688.F32.TF32 R84, R72, R28, R84 ;  /* 0x0000001c4854723c */ /* 0x000fe60000081054 */
[----:B------:R4:W-:-:S13]  /*2b110*/  STL [R1+0x3de8], R14 ;  /* 0x003de80e01007387 */ /* 0x0009da0000100800 */
[----:B-1----:R-:W-:Y:S01]  /*2b120*/  IMAD.MOV.U32 R10, RZ, RZ, R95 ;  /* 0x000000ffff0a7224 */ /* 0x002fe200078e005f */
[----:B------:R1:W-:Y:S04]  /*2b130*/  STL [R1+0x3de4], R18 ;  /* 0x003de41201007387 */ /* 0x0003e80000100800 */
[----:B------:R1:W-:Y:S04]  /*2b140*/  STL [R1+0x3de0], R15 ;  /* 0x003de00f01007387 */ /* 0x0003e80000100800 */
[----:B------:R-:W-:Y:S04]  /*2b150*/  STL.64 [R1+0x13d0], R92 ;  /* 0x0013d05c01007387 */ /* 0x000fe80000100a00 */
[----:B------:R-:W-:Y:S04]  /*2b160*/  STL [R1+0x13d8], R94 ;  /* 0x0013d85e01007387 */ /* 0x000fe80000100800 */
[----:B------:R-:W-:Y:S01]  /*2b170*/  STL [R1+0x3df0], R10 ;  /* 0x003df00a01007387 */ /* 0x000fe20000100800 */
[----:B------:R-:W-:-:S02]  /*2b180*/  IMAD.MOV.U32 R27, RZ, RZ, R84 ;  /* 0x000000ffff1b7224 */ /* 0x000fc400078e0054 */
[----:B------:R-:W-:Y:S02]  /*2b190*/  IMAD.MOV.U32 R30, RZ, RZ, R85 ;  /* 0x000000ffff1e7224 */ /* 0x000fe400078e0055 */
[----:B------:R-:W-:Y:S01]  /*2b1a0*/  IMAD.MOV.U32 R31, RZ, RZ, R86 ;  /* 0x000000ffff1f7224 */ /* 0x000fe200078e0056 */
[----:B------:R-:W4:Y:S01]  /*2b1b0*/  LDL.LU.64 R84, [R1+0x4a0] ;  /* 0x0004a00001547983 */ /* 0x000f220000300a00 */
[----:B------:R-:W-:-:S03]  /*2b1c0*/  IMAD.MOV.U32 R34, RZ, RZ, R87 ;  /* 0x000000ffff227224 */ /* 0x000fc600078e0057 */
[----:B------:R-:W4:Y:S04]  /*2b1d0*/  LDL.LU.64 R86, [R1+0x4a8] ;  /* 0x0004a80001567983 */ /* 0x000f280000300a00 */
[----:B------:R-:W-:Y:S04]  /*2b1e0*/  STL [R1+0x3e00], R34 ;  /* 0x003e002201007387 */ /* 0x000fe80000100800 */
[----:B------:R1:W-:Y:S04]  /*2b1f0*/  STL [R1+0x3dfc], R31 ;  /* 0x003dfc1f01007387 */ /* 0x0003e80000100800 */
[----:B------:R1:W-:Y:S04]  /*2b200*/  STL [R1+0x3df8], R30 ;  /* 0x003df81e01007387 */ /* 0x0003e80000100800 */
[----:B------:R1:W-:Y:S01]  /*2b210*/  STL [R1+0x3df4], R27 ;  /* 0x003df41b01007387 */ /* 0x0003e20000100800 */
[----:B--2---:R-:W-:-:S15]  /*2b220*/  HMMA.1688.F32.TF32 R88, R72, R24, R88 ;  /* 0x000000184858723c */ /* 0x004fde0000081058 */
[----:B------:R-:W-:-:S09]  /*2b230*/  NOP ;  /* 0x0000000000007918 */ /* 0x000fd20000000000 */
[----:B------:R-:W-:Y:S01]  /*2b240*/  IMAD.MOV.U32 R19, RZ, RZ, R88 ;  /* 0x000000ffff137224 */ /* 0x000fe200078e0058 */
[----:B------:R-:W-:Y:S01]  /*2b250*/  MOV R22, R89 ;  /* 0x0000005900167202 */ /* 0x000fe20000000f00 */
[----:B------:R-:W-:Y:S01]  /*2b260*/  IMAD.MOV.U32 R23, RZ, RZ, R90 ;  /* 0x000000ffff177224 */ /* 0x000fe200078e005a */
[----:B------:R-:W2:Y:S01]  /*2b270*/  LDL.LU.64 R88, [R1+0x490] ;  /* 0x0004900001587983 */ /* 0x000ea20000300a00 */
[----:B------:R-:W-:-:S03]  /*2b280*/  IMAD.MOV.U32 R26, RZ, RZ, R91 ;  /* 0x000000ffff1a7224 */ /* 0x000fc600078e005b */
[----:B------:R-:W2:Y:S01]  /*2b290*/  LDL.LU.64 R90, [R1+0x498] ;  /* 0x00049800015a7983 */ /* 0x000ea20000300a00 */
[----:B---3--:R-:W-:Y:S03]  /*2b2a0*/  HMMA.1688.F32.TF32 R80, R72, R20, R80 ;  /* 0x000000144850723c */ /* 0x008fe60000081050 */
[----:B------:R-:W-:Y:S04]  /*2b2b0*/  STL [R1+0x3e10], R26 ;  /* 0x003e101a01007387 */ /* 0x000fe80000100800 */
[----:B------:R-:W-:Y:S04]  /*2b2c0*/  STL [R1+0x3e0c], R23 ;  /* 0x003e0c1701007387 */ /* 0x000fe80000100800 */
[----:B------:R3:W-:Y:S04]  /*2b2d0*/  STL [R1+0x3e08], R22 ;  /* 0x003e081601007387 */ /* 0x0007e80000100800 */
[----:B------:R3:W-:Y:S09]  /*2b2e0*/  STL [R1+0x3e04], R19 ;  /* 0x003e041301007387 */ /* 0x0007f20000100800 */
[----:B----4-:R-:W-:-:S02]  /*2b2f0*/  IMAD.MOV.U32 R11, RZ, RZ, R80 ;  /* 0x000000ffff0b7224 */ /* 0x010fc400078e0050 */
[----:B------:R-:W-:Y:S02]  /*2b300*/  IMAD.MOV.U32 R14, RZ, RZ, R81 ;  /* 0x000000ffff0e7224 */ /* 0x000fe400078e0051 */
[----:B-1----:R-:W-:Y:S01]  /*2b310*/  IMAD.MOV.U32 R18, RZ, RZ, R82 ;  /* 0x000000ffff127224 */ /* 0x002fe200078e0052 */
[----:B------:R-:W4:Y:S01]  /*2b320*/  LDL.LU.64 R80, [R1+0x360] ;  /* 0x0003600001507983 */ /* 0x000f220000300a00 */
[----:B------:R-:W-:-:S03]  /*2b330*/  IMAD.MOV.U32 R15, RZ, RZ, R83 ;  /* 0x000000ffff0f7224 */ /* 0x000fc600078e0053 */
[----:B------:R-:W4:Y:S01]  /*2b340*/  LDL.LU.64 R82, [R1+0x368] ;  /* 0x0003680001527983 */ /* 0x000f220000300a00 */
[----:B------:R-:W-:Y:S03]  /*2b350*/  HMMA.1688.F32.TF32 R84, R72, R16, R84 ;  /* 0x000000104854723c */ /* 0x000fe60000081054 */
[----:B------:R-:W-:Y:S04]  /*2b360*/  STL [R1+0x3e20], R15 ;  /* 0x003e200f01007387 */ /* 0x000fe80000100800 */
[----:B------:R1:W-:Y:S04]  /*2b370*/  STL [R1+0x3e1c], R18 ;  /* 0x003e1c1201007387 */ /* 0x0003e80000100800 */
[----:B------:R1:W-:Y:S04]  /*2b380*/  STL [R1+0x3e18], R14 ;  /* 0x003e180e01007387 */ /* 0x0003e80000100800 */
[----:B------:R1:W-:Y:S09]  /*2b390*/  STL [R1+0x3e14], R11 ;  /* 0x003e140b01007387 */ /* 0x0003f20000100800 */
[----:B------:R-:W-:Y:S01]  /*2b3a0*/  IMAD.MOV.U32 R31, RZ, RZ, R84 ;  /* 0x000000ffff1f7224 */ /* 0x000fe200078e0054 */
[----:B------:R-:W-:Y:S01]  /*2b3b0*/  MOV R30, R85 ;  /* 0x00000055001e7202 */ /* 0x000fe20000000f00 */
[----:B------:R-:W-:Y:S01]  /*2b3c0*/  IMAD.MOV.U32 R27, RZ, RZ, R86 ;  /* 0x000000ffff1b7224 */ /* 0x000fe200078e0056 */
[----:B------:R-:W3:Y:S01]  /*2b3d0*/  LDL.LU.64 R84, [R1+0x350] ;  /* 0x0003500001547983 */ /* 0x000ee20000300a00 */
[----:B------:R-:W-:-:S03]  /*2b3e0*/  IMAD.MOV.U32 R10, RZ, RZ, R87 ;  /* 0x000000ffff0a7224 */ /* 0x000fc600078e0057 */
[----:B------:R-:W3:Y:S04]  /*2b3f0*/  LDL.LU.64 R86, [R1+0x358] ;  /* 0x0003580001567983 */ /* 0x000ee80000300a00 */
[----:B------:R-:W-:Y:S04]  /*2b400*/  STL [R1+0x3e30], R10 ;  /* 0x003e300a01007387 */ /* 0x000fe80000100800 */
[----:B------:R1:W-:Y:S04]  /*2b410*/  STL [R1+0x3e2c], R27 ;  /* 0x003e2c1b01007387 */ /* 0x0003e80000100800 */
[----:B------:R1:W-:Y:S04]  /*2b420*/  STL [R1+0x3e28], R30 ;  /* 0x003e281e01007387 */ /* 0x0003e80000100800 */
[----:B------:R1:W-:Y:S04]  /*2b430*/  STL [R1+0x3e24], R31 ;  /* 0x003e241f01007387 */ /* 0x0003e80000100800 */
[----:B------:R-:W3:Y:S04]  /*2b440*/  LDL.LU.64 R92, [R1+0x340] ;  /* 0x00034000015c7983 */ /* 0x000ee80000300a00 */
[----:B------:R-:W3:Y:S01]  /*2b450*/  LDL.LU.64 R94, [R1+0x348] ;  /* 0x00034800015e7983 */ /* 0x000ee20000300a00 */
[C---:B------:R-:W-:Y:S06]  /*2b460*/  HMMA.1688.F32.TF32 R104, R72.reuse, R60, R104 ;  /* 0x0000003c4868723c */ /* 0x040fec0000081068 */
[----:B--2---:R-:W-:-:S15]  /*2b470*/  HMMA.1688.F32.TF32 R88, R72, R12, R88 ;  /* 0x0000000c4858723c */ /* 0x004fde0000081058 */
[----:B------:R-:W-:-:S09]  /*2b480*/  NOP ;  /* 0x0000000000007918 */ /* 0x000fd20000000000 */
[----:B------:R-:W-:Y:S02]  /*2b490*/  IMAD.MOV.U32 R35, RZ, RZ, R88 ;  /* 0x000000ffff237224 */ /* 0x000fe400078e0058 */
[----:B------:R-:W-:Y:S02]  /*2b4a0*/  IMAD.MOV.U32 R38, RZ, RZ, R89 ;  /* 0x000000ffff267224 */ /* 0x000fe400078e0059 */
[----:B------:R-:W-:Y:S01]  /*2b4b0*/  IMAD.MOV.U32 R39, RZ, RZ, R90 ;  /* 0x000000ffff277224 */ /* 0x000fe200078e005a */
[----:B------:R-:W2:Y:S01]  /*2b4c0*/  LDL.LU.64 R88, [R1+0x330] ;  /* 0x0003300001587983 */ /* 0x000ea20000300a00 */
[----:B------:R-:W-:-:S03]  /*2b4d0*/  IMAD.MOV.U32 R42, RZ, RZ, R91 ;  /* 0x000000ffff2a7224 */ /* 0x000fc600078e005b */
[----:B------:R-:W2:Y:S04]  /*2b4e0*/  LDL.LU.64 R90, [R1+0x338] ;  /* 0x00033800015a7983 */ /* 0x000ea80000300a00 */
[----:B------:R-:W-:Y:S01]  /*2b4f0*/  STL [R1+0x3e40], R42 ;  /* 0x003e402a01007387 */ /* 0x000fe20000100800 */
[----:B----4-:R-:W-:Y:S03]  /*2b500*/  HMMA.1688.F32.TF32 R72, R72, R8, R80 ;  /* 0x000000084848723c */ /* 0x010fe60000081050 */
[----:B------:R4:W-:Y:S04]  /*2b510*/  STL [R1+0x3e3c], R39 ;  /* 0x003e3c2701007387 */ /* 0x0009e80000100800 */
[----:B------:R4:W-:Y:S04]  /*2b520*/  STL [R1+0x3e38], R38 ;  /* 0x003e382601007387 */ /* 0x0009e80000100800 */
[----:B------:R4:W-:Y:S04]  /*2b530*/  STL [R1+0x3e34], R35 ;  /* 0x003e342301007387 */ /* 0x0009e80000100800 */
[----:B------:R-:W4:Y:S04]  /*2b540*/  LDL.LU.64 R80, [R1+0x310] ;  /* 0x0003100001507983 */ /* 0x000f280000300a00 */
[----:B------:R-:W4:Y:S05]  /*2b550*/  LDL.LU.64 R82, [R1+0x318] ;  /* 0x0003180001527983 */ /* 0x000f2a0000300a00 */
[----:B------:R-:W-:Y:S01]  /*2b560*/  IMAD.MOV.U32 R34, RZ, RZ, R75 ;  /* 0x000000ffff227224 */ /* 0x000fe200078e004b */
[----:B---3--:R-:W-:Y:S01]  /*2b570*/  MOV R22, R73 ;  /* 0x0000004900167202 */ /* 0x008fe20000000f00 */
[----:B------:R-:W-:-:S02]  /*2b580*/  IMAD.MOV.U32 R19, RZ, RZ, R74 ;  /* 0x000000ffff137224 */ /* 0x000fc400078e004a */
[----:B------:R-:W-:Y:S01]  /*2b590*/  IMAD.MOV.U32 R23, RZ, RZ, R72 ;  /* 0x000000ffff177224 */ /* 0x000fe200078e0048 */
[----:B------:R-:W-:Y:S04]  /*2b5a0*/  STL [R1+0x3e50], R34 ;  /* 0x003e502201007387 */ /* 0x000fe80000100800 */
[----:B------:R-:W-:Y:S04]  /*2b5b0*/  STL [R1+0x3e4c], R19 ;  /* 0x003e4c1301007387 */ /* 0x000fe80000100800 */
[----:B------:R-:W-:Y:S04]  /*2b5c0*/  STL [R1+0x3e48], R22 ;  /* 0x003e481601007387 */ /* 0x000fe80000100800 */
[----:B------:R-:W-:Y:S01]  /*2b5d0*/  STL [R1+0x3e44], R23 ;  /* 0x003e441701007387 */ /* 0x000fe20000100800 */
[----:B------:R-:W-:Y:S03]  /*2b5e0*/  HMMA.1688.F32.TF32 R72, R76, R68, R84 ;  /* 0x000000444c48723c */ /* 0x000fe60000081054 */
[----:B------:R-:W3:Y:S04]  /*2b5f0*/  LDL.LU.64 R84, [R1+0x480] ;  /* 0x0004800001547983 */ /* 0x000ee80000300a00 */
[----:B------:R-:W3:-:S15]  /*2b600*/  LDL.LU.64 R86, [R1+0x488] ;  /* 0x0004880001567983 */ /* 0x000ede0000300a00 */
[----:B------:R-:W-:-:S02]  /*2b610*/  NOP ;  /* 0x0000000000007918 */ /* 0x000fc40000000000 */
[----:B------:R-:W-:Y:S02]  /*2b620*/  IMAD.MOV.U32 R43, RZ, RZ, R72 ;  /* 0x000000ffff2b7224 */ /* 0x000fe400078e0048 */
[----:B------:R-:W-:Y:S02]  /*2b630*/  IMAD.MOV.U32 R46, RZ, RZ, R73 ;  /* 0x000000ffff2e7224 */ /* 0x000fe400078e0049 */
[----:B------:R-:W-:Y:S02]  /*2b640*/  IMAD.MOV.U32 R54, RZ, RZ, R74 ;  /* 0x000000ffff367224 */ /* 0x000fe400078e004a */
[----:B------:R-:W-:Y:S02]  /*2b650*/  IMAD.MOV.U32 R55, RZ, RZ, R75 ;  /* 0x000000ffff377224 */ /* 0x000fe400078e004b */
[----:B------:R-:W-:Y:S01]  /*2b660*/  HMMA.1688.F32.TF32 R72, R76, R64, R92 ;  /* 0x000000404c48723c */ /* 0x000fe2000008105c */
[----:B------:R3:W-:Y:S04]  /*2b670*/  STL [R1+0x3e5c], R54 ;  /* 0x003e5c3601007387 */ /* 0x0007e80000100800 */
[----:B------:R3:W-:Y:S04]  /*2b680*/  STL [R1+0x3e58], R46 ;  /* 0x003e582e01007387 */ /* 0x0007e80000100800 */
[----:B------:R3:W-:Y:S04]  /*2b690*/  STL [R1+0x3e54], R43 ;  /* 0x003e542b01007387 */ /* 0x0007e80000100800 */
[----:B------:R-:W3:Y:S04]  /*2b6a0*/  LDL.LU.64 R108, [R1+0x470] ;  /* 0x00047000016c7983 */ /* 0x000ee80000300a00 */
[----:B------:R-:W3:Y:S04]  /*2b6b0*/  LDL.LU.64 R110, [R1+0x478] ;  /* 0x00047800016e7983 */ /* 0x000ee80000300a00 */
[----:B------:R-:W3:Y:S04]  /*2b6c0*/  LDL.LU.64 R96, [R1+0x460] ;  /* 0x0004600001607983 */ /* 0x000ee80000300a00 */
[----:B------:R-:W3:Y:S01]  /*2b6d0*/  LDL.LU.64 R98, [R1+0x468] ;  /* 0x0004680001627983 */ /* 0x000ee20000300a00 */
[----:B-1----:R-:W-:Y:S01]  /*2b6e0*/  IMAD.MOV.U32 R18, RZ, RZ, R72 ;  /* 0x000000ffff127224 */ /* 0x002fe200078e0048 */
[----:B------:R-:W-:-:S02]  /*2b6f0*/  MOV R14, R73 ;  /* 0x00000049000e7202 */ /* 0x000fc40000000f00 */
[----:B------:R-:W3:Y:S01]  /*2b700*/  LDL.LU.64 R92, [R1+0x450] ;  /* 0x00045000015c7983 */ /* 0x000ee20000300a00 */
[----:B------:R-:W-:Y:S02]  /*2b710*/  IMAD.MOV.U32 R11, RZ, RZ, R74 ;  /* 0x000000ffff0b7224 */ /* 0x000fe400078e004a */
[----:B------:R-:W-:Y:S01]  /*2b720*/  IMAD.MOV.U32 R26, RZ, RZ, R75 ;  /* 0x000000ffff1a7224 */ /* 0x000fe200078e004b */
[----:B------:R-:W3:Y:S01]  /*2b730*/  LDL.LU.64 R94, [R1+0x458] ;  /* 0x00045800015e7983 */ /* 0x000ee20000300a00 */
[----:B------:R-:W-:Y:S02]  /*2b740*/  IMAD.MOV.U32 R213, RZ, RZ, R104 ;  /* 0x000000ffffd57224 */ /* 0x000fe400078e0068 */
[----:B------:R-:W-:Y:S02]  /*2b750*/  IMAD.MOV.U32 R214, RZ, RZ, R105 ;  /* 0x000000ffffd67224 */ /* 0x000fe400078e0069 */
[----:B------:R-:W-:Y:S02]  /*2b760*/  IMAD.MOV.U32 R215, RZ, RZ, R106 ;  /* 0x000000ffffd77224 */ /* 0x000fe400078e006a */
[----:B------:R-:W-:Y:S01]  /*2b770*/  IMAD.MOV.U32 R228, RZ, RZ, R107 ;  /* 0x000000ffffe47224 */ /* 0x000fe200078e006b */
[----:B--2---:R-:W-:Y:S01]  /*2b780*/  HMMA.1688.F32.TF32 R72, R76, R60, R88 ;  /* 0x0000003c4c48723c */ /* 0x004fe20000081058 */
[----:B------:R-:W2:Y:S04]  /*2b790*/  LDL.LU.64 R88, [R1+0x440] ;  /* 0x0004400001587983 */ /* 0x000ea80000300a00 */
[----:B------:R-:W2:-:S15]  /*2b7a0*/  LDL.LU.64 R90, [R1+0x448] ;  /* 0x00044800015a7983 */ /* 0x000e9e0000300a00 */
[----:B------:R-:W-:-:S04]  /*2b7b0*/  NOP ;  /* 0x0000000000007918 */ /* 0x000fc80000000000 */
[----:B------:R-:W-:Y:S02]  /*2b7c0*/  IMAD.MOV.U32 R47, RZ, RZ, R72 ;  /* 0x000000ffff2f7224 */ /* 0x000fe400078e0048 */
[----:B------:R-:W-:Y:S02]  /*2b7d0*/  IMAD.MOV.U32 R50, RZ, RZ, R73 ;  /* 0x000000ffff327224 */ /* 0x000fe400078e0049 */
[----:B------:R-:W-:Y:S02]  /*2b7e0*/  IMAD.MOV.U32 R51, RZ, RZ, R74 ;  /* 0x000000ffff337224 */ /* 0x000fe400078e004a */
[----:B------:R-:W-:Y:S02]  /*2b7f0*/  IMAD.MOV.U32 R6, RZ, RZ, R75 ;  /* 0x000000ffff067224 */ /* 0x000fe400078e004b */
[----:B----4-:R-:W-:Y:S01]  /*2b800*/  HMMA.1688.F32.TF32 R72, R76, R56, R80 ;  /* 0x000000384c48723c */ /* 0x010fe20000081050 */
[----:B------:R-:W-:Y:S04]  /*2b810*/  LDS R80, [R5+UR10+0x100] ;  /* 0x0001000a05507984 */ /* 0x000fe80008000800 */
[----:B------:R-:W-:Y:S04]  /*2b820*/  LDS R82, [R5+UR10+0x2100] ;  /* 0x0021000a05527984 */ /* 0x000fe80008000800 */
[----:B------:R-:W-:Y:S04]  /*2b830*/  LDS R81, [R2+UR10+0x100] ;  /* 0x0001000a02517984 */ /* 0x000fe80008000800 */
[----:B------:R-:W1:Y:S11]  /*2b840*/  LDS R83, [R2+UR10+0x2100] ;  /* 0x0021000a02537984 */ /* 0x000e760008000800 */
[----:B------:R-:W-:Y:S01]  /*2b850*/  IMAD.MOV.U32 R27, RZ, RZ, R72 ;  /* 0x000000ffff1b7224 */ /* 0x000fe200078e0048 */
[----:B------:R-:W-:Y:S01]  /*2b860*/  MOV R30, R73 ;  /* 0x00000049001e7202 */ /* 0x000fe20000000f00 */
[----:B------:R-:W-:Y:S01]  /*2b870*/  IMAD.MOV.U32 R31, RZ, RZ, R74 ;  /* 0x000000ffff1f7224 */ /* 0x000fe200078e004a */
[----:B------:R-:W4:Y:S01]  /*2b880*/  LDL.LU.64 R72, [R1+0x430] ;  /* 0x0004300001487983 */ /* 0x000f220000300a00 */
[----:B------:R-:W-:-:S03]  /*2b890*/  IMAD.MOV.U32 R15, RZ, RZ, R75 ;  /* 0x000000ffff0f7224 */ /* 0x000fc600078e004b */
[----:B------:R-:W4:Y:S04]  /*2b8a0*/  LDL.LU.64 R74, [R1+0x438] ;  /* 0x00043800014a7983 */ /* 0x000f280000300a00 */
[----:B------:R-:W4:Y:S01]  /*2b8b0*/  LDL.LU.64 R104, [R1+0x650] ;  /* 0x0006500001687983 */ /* 0x000f220000300a00 */
[----:B---3--:R-:W-:Y:S03]  /*2b8c0*/  HMMA.1688.F32.TF32 R84, R76, R52, R84 ;  /* 0x000000344c54723c */ /* 0x008fe60000081054 */
[----:B------:R-:W3:-:S15]  /*2b8d0*/  LDL.LU.64 R106, [R1+0x658] ;  /* 0x00065800016a7983 */ /* 0x000ede0000300a00 */
[----:B------:R-:W-:-:S06]  /*2b8e0*/  NOP ;  /* 0x0000000000007918 */ /* 0x000fcc0000000000 */
[----:B------:R-:W-:Y:S02]  /*2b8f0*/  IMAD.MOV.U32 R39, RZ, RZ, R84 ;  /* 0x000000ffff277224 */ /* 0x000fe400078e0054 */
[----:B------:R-:W-:Y:S02]  /*2b900*/  IMAD.MOV.U32 R38, RZ, RZ, R85 ;  /* 0x000000ffff267224 */ /* 0x000fe400078e0055 */
[----:B------:R-:W-:Y:S01]  /*2b910*/  IMAD.MOV.U32 R35, RZ, RZ, R86 ;  /* 0x000000ffff237224 */ /* 0x000fe200078e0056 */
[----:B------:R-:W3:Y:S01]  /*2b920*/  LDL.LU.64 R84, [R1+0x640] ;  /* 0x0006400001547983 */ /* 0x000ee20000300a00 */
[----:B------:R-:W-:-:S03]  /*2b930*/  IMAD.MOV.U32 R10, RZ, RZ, R87 ;  /* 0x000000ffff0a7224 */ /* 0x000fc600078e0057 */
[----:B------:R-:W3:Y:S04]  /*2b940*/  LDL.LU.64 R86, [R1+0x648] ;  /* 0x0006480001567983 */ /* 0x000ee80000300a00 */
[----:B------:R-:W3:Y:S04]  /*2b950*/  LDL.LU.64 R100, [R1+0x960] ;  /* 0x0009600001647983 */ /* 0x000ee80000300a00 */
[----:B------:R-:W3:Y:S01]  /*2b960*/  LDL.LU.64 R102, [R1+0x968] ;  /* 0x0009680001667983 */ /* 0x000ee20000300a00 */
[C---:B------:R-:W-:Y:S06]  /*2b970*/  HMMA.1688.F32.TF32 R96, R76.reuse, R44, R96 ;  /* 0x0000002c4c60723c */ /* 0x040fec0000081060 */
[----:B------:R-:W-:-:S15]  /*2b980*/  HMMA.1688.F32.TF32 R92, R76, R40, R92 ;  /* 0x000000284c5c723c */ /* 0x000fde000008105c */
[----:B------:R-:W-:-:S03]  /*2b990*/  NOP ;  /* 0x0000000000007918 */ /* 0x000fc60000000000 */
[----:B------:R-:W-:Y:S02]  /*2b9a0*/  IMAD.MOV.U32 R54, RZ, RZ, R96 ;  /* 0x000000ffff367224 */ /* 0x000fe400078e0060 */
[----:B------:R-:W-:Y:S02]  /*2b9b0*/  IMAD.MOV.U32 R46, RZ, RZ, R97 ;  /* 0x000000ffff2e7224 */ /* 0x000fe400078e0061 */
[----:B------:R-:W-:Y:S01]  /*2b9c0*/  IMAD.MOV.U32 R43, RZ, RZ, R98 ;  /* 0x000000ffff2b7224 */ /* 0x000fe200078e0062 */
[----:B------:R-:W3:Y:S01]  /*2b9d0*/  LDL.LU.64 R96, [R1+0x950] ;  /* 0x0009500001607983 */ /* 0x000ee20000300a00 */
[----:B------:R-:W-:-:S03]  /*2b9e0*/  IMAD.MOV.U32 R34, RZ, RZ, R99 ;  /* 0x000000ffff227224 */ /* 0x000fc600078e0063 */
[----:B------:R-:W3:Y:S04]  /*2b9f0*/  LDL.LU.64 R98, [R1+0x958] ;  /* 0x0009580001627983 */ /* 0x000ee80000300a00 */
[----:B------:R1:W-:Y:S04]  /*2ba00*/  STL.64 [R1+0x1460], R92 ;  /* 0x0014605c01007387 */ /* 0x0003e80000100a00 */
[----:B------:R1:W-:Y:S04]  /*2ba10*/  STL.64 [R1+0x1468], R94 ;  /* 0x0014685e01007387 */ /* 0x0003e80000100a00 */
[----:B-1----:R-:W3:Y:S04]  /*2ba20*/  LDL.LU.64 R92, [R1+0x940] ;  /* 0x00094000015c7983 */ /* 0x002ee80000300a00 */
[----:B------:R-:W3:Y:S01]  /*2ba30*/  LDL.LU.64 R94, [R1+0x948] ;  /* 0x00094800015e7983 */ /* 0x000ee20000300a00 */
[C---:B------:R-:W-:Y:S06]  /*2ba40*/  HMMA.1688.F32.TF32 R108, R76.reuse, R48, R108 ;  /* 0x000000304c6c723c */ /* 0x040fec000008106c */
[----:B--2---:R-:W-:-:S15]  /*2ba50*/  HMMA.1688.F32.TF32 R88, R76, R36, R88 ;  /* 0x000000244c58723c */ /* 0x004fde0000081058 */
[----:B------:R-:W-:-:S08]  /*2ba60*/  NOP ;  /* 0x0000000000007918 */ /* 0x000fd00000000000 */
[----:B------:R1:W-:Y:S04]  /*2ba70*/  STL.64 [R1+0x1450], R88 ;  /* 0x0014505801007387 */ /* 0x0003e80000100a00 */
[----:B------:R2:W-:Y:S04]  /*2ba80*/  STL.64 [R1+0x1458], R90 ;  /* 0x0014585a01007387 */ /* 0x0005e80000100a00 */
[----:B-1----:R-:W3:Y:S04]  /*2ba90*/  LDL.LU.64 R88, [R1+0x420] ;  /* 0x0004200001587983 */ /* 0x002ee80000300a00 */
[----:B--2---:R-:W2:Y:S01]  /*2baa0*/  LDL.LU.64 R90, [R1+0x428] ;  /* 0x00042800015a7983 */ /* 0x004ea20000300a00 */
[----:B------:R-:W-:Y:S01]  /*2bab0*/  IMAD.MOV.U32 R19, RZ, RZ, R108 ;  /* 0x000000ffff137224 */ /* 0x000fe200078e006c */
[----:B------:R-:W-:Y:S01]  /*2bac0*/  MOV R22, R109 ;  /* 0x0000006d00167202 */ /* 0x000fe20000000f00 */
[----:B------:R-:W-:-:S02]  /*2bad0*/  IMAD.MOV.U32 R23, RZ, RZ, R110 ;  /* 0x000000ffff177224 */ /* 0x000fc400078e006e */
[----:B------:R-:W-:Y:S01]  /*2bae0*/  IMAD.MOV.U32 R42, RZ, RZ, R111 ;  /* 0x000000ffff2a7224 */ /* 0x000fe200078e006f */
[C---:B----4-:R-:W-:Y:S06]  /*2baf0*/  HMMA.1688.F32.TF32 R72, R76.reuse, R32, R72 ;  /* 0x000000204c48723c */ /* 0x050fec0000081048 */
[----:B---3--:R-:W-:-:S15]  /*2bb00*/  HMMA.1688.F32.TF32 R108, R76, R28, R104 ;  /* 0x0000001c4c6c723c */ /* 0x008fde0000081068 */
[----:B------:R-:W-:-:S02]  /*2bb10*/  NOP ;  /* 0x0000000000007918 */ /* 0x000fc40000000000 */
[----:B------:R-:W-:Y:S04]  /*2bb20*/  STL.64 [R1+0x1440], R72 ;  /* 0x0014404801007387 */ /* 0x000fe80000100a00 */
[----:B------:R-:W-:Y:S04]  /*2bb30*/  STL.64 [R1+0x1448], R74 ;  /* 0x0014484a01007387 */ /* 0x000fe80000100a00 */
[----:B------:R-:W-:Y:S04]  /*2bb40*/  LDS R72, [R5+UR10+0x180] ;  /* 0x0001800a05487984 */ /* 0x000fe80008000800 */
[----:B------:R-:W-:Y:S01]  /*2bb50*/  LDS R74, [R5+UR10+0x2180] ;  /* 0x0021800a054a7984 */ /* 0x000fe20008000800 */
[C---:B------:R-:W-:Y:S03]  /*2bb60*/  HMMA.1688.F32.TF32 R104, R76.reuse, R24, R84 ;  /* 0x000000184c68723c */ /* 0x040fe60000081054 */
[----:B------:R-:W3:Y:S04]  /*2bb70*/  LDL.LU.64 R84, [R1+0x630] ;  /* 0x0006300001547983 */ /* 0x000ee80000300a00 */
[----:B------:R-:W-:Y:S04]  /*2bb80*/  STL.64 [R1+0x1430], R108 ;  /* 0x0014306c01007387 */ /* 0x000fe80000100a00 */
[----:B------:R-:W-:Y:S04]  /*2bb90*/  STL.64 [R1+0x1438], R110 ;  /* 0x0014386e01007387 */ /* 0x000fe80000100a00 */
[----:B------:R-:W3:Y:S04]  /*2bba0*/  LDL.LU.64 R86, [R1+0x638] ;  /* 0x0006380001567983 */ /* 0x000ee80000300a00 */
[----:B------:R-:W-:Y:S04]  /*2bbb0*/  LDS R73, [R2+UR10+0x180] ;  /* 0x0001800a02497984 */ /* 0x000fe80008000800 */
[----:B------:R-:W1:Y:S04]  /*2bbc0*/  LDS R75, [R2+UR10+0x2180] ;  /* 0x0021800a024b7984 */ /* 0x000e680008000800 */
[----:B------:R-:W-:Y:S04]  /*2bbd0*/  STL.64 [R1+0x13b0], R104 ;  /* 0x0013b06801007387 */ /* 0x000fe80000100a00 */
[----:B------:R4:W-:Y:S02]  /*2bbe0*/  STL.64 [R1+0x13b8], R106 ;  /* 0x0013b86a01007387 */ /* 0x0009e40000100a00 */
[C---:B----4-:R-:W-:Y:S02]  /*2bbf0*/  HMMA.1688.F32.TF32 R104, R76.reuse, R20, R100 ;  /* 0x000000144c68723c */ /* 0x050fe40000081064 */
[----:B------:R-:W4:Y:S04]  /*2bc00*/  LDL.LU.64 R100, [R1+0x620] ;  /* 0x0006200001647983 */ /* 0x000f280000300a00 */
[----:B------:R-:W4:Y:S01]  /*2bc10*/  LDL.LU.64 R102, [R1+0x628] ;  /* 0x0006280001667983 */ /* 0x000f220000300a00 */
[C---:B------:R-:W-:Y:S06]  /*2bc20*/  HMMA.1688.F32.TF32 R96, R76.reuse, R16, R96 ;  /* 0x000000104c60723c */ /* 0x040fec0000081060 */
[C---:B------:R-:W-:Y:S10]  /*2bc30*/  HMMA.1688.F32.TF32 R92, R76.reuse, R12, R92 ;  /* 0x0000000c4c5c723c */ /* 0x040ff4000008105c */
[----:B------:R1:W-:Y:S04]  /*2bc40*/  STL.64 [R1+0x13a0], R104 ;  /* 0x0013a06801007387 */ /* 0x0003e80000100a00 */
[----:B------:R1:W-:Y:S04]  /*2bc50*/  STL.64 [R1+0x13a8], R106 ;  /* 0x0013a86a01007387 */ /* 0x0003e80000100a00 */
[----:B------:R-:W4:Y:S04]  /*2bc60*/  LDL.LU.64 R116, [R1+0x610] ;  /* 0x0006100001747983 */ /* 0x000f280000300a00 */
[----:B------:R-:W4:Y:S04]  /*2bc70*/  LDL.LU.64 R118, [R1+0x618] ;  /* 0x0006180001767983 */ /* 0x000f280000300a00 */
[----:B------:R1:W-:Y:S04]  /*2bc80*/  STL.64 [R1+0x1390], R96 ;  /* 0x0013906001007387 */ /* 0x0003e80000100a00 */
[----:B------:R1:W-:Y:S04]  /*2bc90*/  STL.64 [R1+0x1398], R98 ;  /* 0x0013986201007387 */ /* 0x0003e80000100a00 */
[----:B------:R-:W4:Y:S04]  /*2bca0*/  LDL.LU.64 R112, [R1+0x600] ;  /* 0x0006000001707983 */ /* 0x000f280000300a00 */
[----:B------:R-:W4:Y:S04]  /*2bcb0*/  LDL.LU.64 R114, [R1+0x608] ;  /* 0x0006080001727983 */ /* 0x000f280000300a00 */
[----:B------:R1:W-:Y:S04]  /*2bcc0*/  STL.64 [R1+0x1380], R92 ;  /* 0x0013805c01007387 */ /* 0x0003e80000100a00 */
[----:B------:R1:W-:Y:S04]  /*2bcd0*/  STL.64 [R1+0x1388], R94 ;  /* 0x0013885e01007387 */ /* 0x0003e80000100a00 */
[----:B------:R-:W4:Y:S04]  /*2bce0*/  LDL.LU.64 R108, [R1+0x5f0] ;  /* 0x0005f000016c7983 */ /* 0x000f280000300a00 */
[----:B------:R-:W4:Y:S01]  /*2bcf0*/  LDL.LU.64 R110, [R1+0x5f8] ;  /* 0x0005f800016e7983 */ /* 0x000f220000300a00 */
[----:B--2---:R-:W-:-:S15]  /*2bd00*/  HMMA.1688.F32.TF32 R76, R76, R8, R88 ;  /* 0x000000084c4c723c */ /* 0x004fde0000081058 */
[----:B------:R-:W-:-:S08]  /*2bd10*/  NOP ;  /* 0x0000000000007918 */ /* 0x000fd00000000000 */
[----:B------:R-:W-:Y:S04]  /*2bd20*/  STL.64 [R1+0x1340], R76 ;  /* 0x0013404c01007387 */ /* 0x000fe80000100a00 */
[----:B------:R-:W-:Y:S04]  /*2bd30*/  STL.64 [R1+0x1348], R78 ;  /* 0x0013484e01007387 */ /* 0x000fe80000100a00 */
[----:B-1----:R-:W2:Y:S04]  /*2bd40*/  LDL.LU.64 R104, [R1+0x5e0] ;  /* 0x0005e00001687983 */ /* 0x002ea80000300a00 */
[----:B------:R-:W2:Y:S04]  /*2bd50*/  LDL.LU.64 R106, [R1+0x5e8] ;  /* 0x0005e800016a7983 */ /* 0x000ea80000300a00 */
[----:B------:R-:W2:Y:S04]  /*2bd60*/  LDL.LU.64 R96, [R1+0x5d0] ;  /* 0x0005d00001607983 */ /* 0x000ea80000300a00 */
[----:B------:R-:W2:Y:S04]  /*2bd70*/  LDL.LU.64 R98, [R1+0x5d8] ;  /* 0x0005d80001627983 */ /* 0x000ea80000300a00 */
[----:B------:R-:W2:Y:S04]  /*2bd80*/  LDL.LU.64 R92, [R1+0x5c0] ;  /* 0x0005c000015c7983 */ /* 0x000ea80000300a00 */
[----:B------:R-:W2:Y:S04]  /*2bd90*/  LDL.LU.64 R94, [R1+0x5c8] ;  /* 0x0005c800015e7983 */ /* 0x000ea80000300a00 */
[----:B------:R-:W2:Y:S04]  /*2bda0*/  LDL.LU.64 R88, [R1+0x5b0] ;  /* 0x0005b00001587983 */ /* 0x000ea80000300a00 */
[----:B------:R-:W2:Y:S04]  /*2bdb0*/  LDL.LU.64 R90, [R1+0x5b8] ;  /* 0x0005b800015a7983 */ /* 0x000ea80000300a00 */
[----:B------:R-:W-:Y:S04]  /*2bdc0*/  LDS R76, [R5+UR10+0x200] ;  /* 0x0002000a054c7984 */ /* 0x000fe80008000800 */
[----:B------:R-:W-:Y:S01]  /*2bdd0*/  LDS R78, [R5+UR10+0x2200] ;  /* 0x0022000a054e7984 */ /* 0x000fe20008000800 */
[C---:B---3--:R-:W-:Y:S03]  /*2bde0*/  HMMA.1688.F32.TF32 R120, R80.reuse, R68, R84 ;  /* 0x000000445078723c */ /* 0x048fe60000081054 */
[----:B------:R-:W3:Y:S04]  /*2bdf0*/  LDL.LU.64 R84, [R1+0x5a0] ;  /* 0x0005a00001547983 */ /* 0x000ee80000300a00 */
[----:B------:R-:W3:Y:S04]  /*2be00*/  LDL.LU.64 R86, [R1+0x5a8] ;  /* 0x0005a80001567983 */ /* 0x000ee80000300a00 */
[----:B------:R-:W-:Y:S04]  /*2be10*/  LDS R77, [R2+UR10+0x200] ;  /* 0x0002000a024d7984 */ /* 0x000fe80008000800 */
[----:B------:R-:W1:Y:S08]  /*2be20*/  LDS R79, [R2+UR10+0x2200] ;  /* 0x0022000a024f7984 */ /* 0x000e700008000800 */
[----:B------:R-:W-:Y:S04]  /*2be30*/  STL.64 [R1+0x1330], R120 ;  /* 0x0013307801007387 */ /* 0x000fe80000100a00 */
[----:B------:R4:W-:Y:S02]  /*2be40*/  STL.64 [R1+0x1338], R122 ;  /* 0x0013387a01007387 */ /* 0x0009e40000100a00 */
[----:B----4-:R-:W-:Y:S02]  /*2be50*/  HMMA.1688.F32.TF32 R120, R80, R64, R100 ;  /* 0x000000405078723c */ /* 0x010fe40000081064 */
[----:B------:R-:W4:Y:S04]  /*2be60*/  LDL.LU.64 R100, [R1+0x590] ;  /* 0x0005900001647983 */ /* 0x000f280000300a00 */
[----:B------:R-:W4:-:S15]  /*2be70*/  LDL.LU.64 R102, [R1+0x598] ;  /* 0x0005980001667983 */ /* 0x000f1e0000300a00 */
[----:B------:R-:W-:-:S02]  /*2be80*/  NOP ;  /* 0x0000000000007918 */ /* 0x000fc40000000000 */
[----:B------:R-:W-:Y:S04]  /*2be90*/  STL.64 [R1+0x1320], R120 ;  /* 0x0013207801007387 */ /* 0x000fe80000100a00 */
[----:B------:R1:W-:Y:S02]  /*2bea0*/  STL.64 [R1+0x1328], R122 ;  /* 0x0013287a01007387 */ /* 0x0003e40000100a00 */
[C---:B-1----:R-:W-:Y:S06]  /*2beb0*/  HMMA.1688.F32.TF32 R120, R80.reuse, R60, R116 ;  /* 0x0000003c5078723c */ /* 0x042fec0000081074 */
[C---:B------:R-:W-:Y:S06]  /*2bec0*/  HMMA.1688.F32.TF32 R116, R80.reuse, R56, R112 ;  /* 0x000000385074723c */ /* 0x040fec0000081070 */
[C---:B------:R-:W-:Y:S11]  /*2bed0*/  HMMA.1688.F32.TF32 R112, R80.reuse, R52, R108 ;  /* 0x000000345070723c */ /* 0x040ff6000008106c */
[----:B------:R-:W-:Y:S04]  /*2bee0*/  STL.64 [R1+0x1310], R120 ;  /* 0x0013107801007387 */ /* 0x000fe80000100a00 */
[----:B------:R-:W-:Y:S04]  /*2bef0*/  STL.64 [R1+0x1318], R122 ;  /* 0x0013187a01007387 */ /* 0x000fe80000100a00 */
[----:B------:R-:W-:Y:S04]  /*2bf00*/  STL.64 [R1+0x1300], R116 ;  /* 0x0013007401007387 */ /* 0x000fe80000100a00 */
[----:B------:R-:W-:Y:S04]  /*2bf10*/  STL.64 [R1+0x1308], R118 ;  /* 0x0013087601007387 */ /* 0x000fe80000100a00 */
[----:B------:R-:W-:Y:S04]  /*2bf20*/  STL.64 [R1+0x12f0], R112 ;  /* 0x0012f07001007387 */ /* 0x000fe80000100a00 */
[----:B------:R-:W-:Y:S01]  /*2bf30*/  STL.64 [R1+0x12f8], R114 ;  /* 0x0012f87201007387 */ /* 0x000fe20000100a00 */
[C---:B--2---:R-:W-:Y:S06]  /*2bf40*/  HMMA.1688.F32.TF32 R108, R80.reuse, R48, R104 ;  /* 0x00000030506c723c */ /* 0x044fec0000081068 */
[----:B------:R-:W-:Y:S01]  /*2bf50*/  HMMA.1688.F32.TF32 R104, R80, R44, R96 ;  /* 0x0000002c5068723c */ /* 0x000fe20000081060 */
[----:B------:R-:W2:-:S15]  /*2bf60*/  LDL.LU.64 R96, [R1+0x580] ;  /* 0x0005800001607983 */ /* 0x000e9e0000300a00 */
[----:B------:R-:W-:-:S01]  /*2bf70*/  NOP ;  /* 0x0000000000007918 */ /* 0x000fc20000000000 */
[----:B------:R-:W-:Y:S04]  /*2bf80*/  STL.64 [R1+0x12c0], R108 ;  /* 0x0012c06c01007387 */ /* 0x000fe80000100a00 */
[----:B------:R-:W-:Y:S04]  /*2bf90*/  STL.64 [R1+0x12c8], R110 ;  /* 0x0012c86e01007387 */ /* 0x000fe80000100a00 */
[----:B------:R-:W2:Y:S04]  /*2bfa0*/  LDL.LU.64 R98, [R1+0x588] ;  /* 0x0005880001627983 */ /* 0x000ea80000300a00 */
[----:B------:R-:W-:Y:S04]  /*2bfb0*/  STL.64 [R1+0x12b0], R104 ;  /* 0x0012b06801007387 */ /* 0x000fe80000100a00 */
[----:B------:R1:W-:Y:S02]  /*2bfc0*/  STL.64 [R1+0x12b8], R106 ;  /* 0x0012b86a01007387 */ /* 0x0003e40000100a00 */
[----:B-1----:R-:W-:Y:S02]  /*2bfd0*/  HMMA.1688.F32.TF32 R104, R80, R40, R92 ;  /* 0x000000285068723c */ /* 0x002fe4000008105c */
[----:B------:R-:W2:Y:S04]  /*2bfe0*/  LDL.LU.64 R92, [R1+0x930] ;  /* 0x00093000015c7983 */ /* 0x000ea80000300a00 */
[----:B------:R-:W2:-:S15]  /*2bff0*/  LDL.LU.64 R94, [R1+0x938] ;  /* 0x00093800015e7983 */ /* 0x000e9e0000300a00 */
[----:B------:R-:W-:-:S02]  /*2c000*/  NOP ;  /* 0x0000000000007918 */ /* 0x000fc40000000000 */
        /* <DEDUP_REMOVED lines=8> */
[C---:B---3--:R-:W-:Y:S02]  /*2c090*/  HMMA.1688.F32.TF32 R104, R80.reuse, R32, R84 ;  /* 0x000000205068723c */ /* 0x048fe40000081054 */
[----:B------:R-:W3:Y:S04]  /*2c0a0*/  LDL.LU.64 R84, [R1+0x8f0] ;  /* 0x0008f00001547983 */ /* 0x000ee80000300a00 */
[----:B------:R-:W3:Y:S01]  /*2c0b0*/  LDL.LU.64 R86, [R1+0x8f8] ;  /* 0x0008f80001567983 */ /* 0x000ee20000300a00 */
[----:B----4-:R-:W-:-:S15]  /*2c0c0*/  HMMA.1688.F32.TF32 R100, R80, R28, R100 ;  /* 0x0000001c5064723c */ /* 0x010fde0000081064 */
[----:B------:R-:W-:-:S01]  /*2c0d0*/  NOP ;  /* 0x0000000000007918 */ /* 0x000fc20000000000 */
[----:B------:R1:W-:Y:S04]  /*2c0e0*/  STL.64 [R1+0x1280], R104 ;  /* 0x0012806801007387 */ /* 0x0003e80000100a00 */
[----:B------:R4:W-:Y:S04]  /*2c0f0*/  STL.64 [R1+0x1288], R106 ;  /* 0x0012886a01007387 */ /* 0x0009e80000100a00 */
[----:B------:R-:W3:Y:S04]  /*2c100*/  LDL.LU.64 R116, [R1+0x410] ;  /* 0x0004100001747983 */ /* 0x000ee80000300a00 */
[----:B------:R-:W3:Y:S04]  /*2c110*/  LDL.LU.64 R118, [R1+0x418] ;  /* 0x0004180001767983 */ /* 0x000ee80000300a00 */
[----:B------:R4:W-:Y:S04]  /*2c120*/  STL.64 [R1+0x1270], R100 ;  /* 0x0012706401007387 */ /* 0x0009e80000100a00 */
[----:B------:R4:W-:Y:S04]  /*2c130*/  STL.64 [R1+0x1278], R102 ;  /* 0x0012786601007387 */ /* 0x0009e80000100a00 */
[----:B------:R-:W3:Y:S04]  /*2c140*/  LDL.LU.64 R112, [R1+0x400] ;  /* 0x0004000001707983 */ /* 0x000ee80000300a00 */
[----:B------:R-:W3:Y:S04]  /*2c150*/  LDL.LU.64 R114, [R1+0x408] ;  /* 0x0004080001727983 */ /* 0x000ee80000300a00 */
[----:B------:R-:W3:Y:S04]  /*2c160*/  LDL.LU.64 R108, [R1+0x3f0] ;  /* 0x0003f000016c7983 */ /* 0x000ee80000300a00 */
[----:B------:R-:W3:Y:S04]  /*2c170*/  LDL.LU.64 R110, [R1+0x3f8] ;  /* 0x0003f800016e7983 */ /* 0x000ee80000300a00 */
[----:B-1----:R-:W3:Y:S04]  /*2c180*/  LDL.LU.64 R104, [R1+0x3e0] ;  /* 0x0003e00001687983 */ /* 0x002ee80000300a00 */
[----:B----4-:R-:W4:Y:S04]  /*2c190*/  LDL.LU.64 R106, [R1+0x3e8] ;  /* 0x0003e800016a7983 */ /* 0x010f280000300a00 */
[----:B------:R-:W4:Y:S04]  /*2c1a0*/  LDL.LU.64 R100, [R1+0x3d0] ;  /* 0x0003d00001647983 */ /* 0x000f280000300a00 */
[----:B------:R-:W4:Y:S01]  /*2c1b0*/  LDL.LU.64 R102, [R1+0x3d8] ;  /* 0x0003d80001667983 */ /* 0x000f220000300a00 */
[----:B--2---:R-:W-:Y:S03]  /*2c1c0*/  HMMA.1688.F32.TF32 R120, R80, R24, R96 ;  /* 0x000000185078723c */ /* 0x004fe60000081060 */
[----:B------:R-:W2:Y:S04]  /*2c1d0*/  LDL.LU.64 R96, [R1+0x3c0] ;  /* 0x0003c00001607983 */ /* 0x000ea80000300a00 */
[----:B------:R-:W2:-:S15]  /*2c1e0*/  LDL.LU.64 R98, [R1+0x3c8] ;  /* 0x0003c80001627983 */ /* 0x000e9e0000300a00 */
[----:B------:R-:W-:-:S01]  /*2c1f0*/  NOP ;  /* 0x0000000000007918 */ /* 0x000fc20000000000 */
        /* <DEDUP_REMOVED lines=17> */
[----:B------:R-:W-:Y:S06]  /*2c310*/  HMMA.1688.F32.TF32 R116, R80, R8, R116 ;  /* 0x000000085074723c */ /* 0x000fec0000081074 */
[C---:B------:R-:W-:Y:S06]  /*2c320*/  HMMA.1688.F32.TF32 R80, R72.reuse, R68, R112 ;  /* 0x000000444850723c */ /* 0x040fec0000081070 */
[C---:B------:R-:W-:Y:S06]  /*2c330*/  HMMA.1688.F32.TF32 R108, R72.reuse, R64, R108 ;  /* 0x00000040486c723c */ /* 0x040fec000008106c */
[C---:B----4-:R-:W-:Y:S01]  /*2c340*/  HMMA.1688.F32.TF32 R104, R72.reuse, R60, R104 ;  /* 0x0000003c4868723c */ /* 0x050fe20000081068 */
[----:B------:R-:W-:Y:S04]  /*2c350*/  STL.64 [R1+0x1230], R120 ;  /* 0x0012307801007387 */ /* 0x000fe80000100a00 */
[----:B------:R-:W-:Y:S04]  /*2c360*/  STL.64 [R1+0x1238], R122 ;  /* 0x0012387a01007387 */ /* 0x000fe80000100a00 */
[----:B------:R-:W-:Y:S04]  /*2c370*/  STL.64 [R1+0xc00], R116 ;  /* 0x000c007401007387 */ /* 0x000fe80000100a00 */
[----:B------:R-:W-:Y:S04]  /*2c380*/  STL.64 [R1+0xc08], R118 ;  /* 0x000c087601007387 */ /* 0x000fe80000100a00 */
[----:B------:R-:W-:Y:S04]  /*2c390*/  STL.64 [R1+0xbf0], R80 ;  /* 0x000bf05001007387 */ /* 0x000fe80000100a00 */
[----:B------:R1:W-:Y:S04]  /*2c3a0*/  STL.64 [R1+0xbf8], R82 ;  /* 0x000bf85201007387 */ /* 0x0003e80000100a00 */
[----:B------:R-:W-:Y:S04]  /*2c3b0*/  STL.64 [R1+0xbe0], R108 ;  /* 0x000be06c01007387 */ /* 0x000fe80000100a00 */
[----:B------:R-:W-:Y:S01]  /*2c3c0*/  STL.64 [R1+0xbe8], R110 ;  /* 0x000be86e01007387 */ /* 0x000fe20000100a00 */
[C---:B-1----:R-:W-:Y:S03]  /*2c3d0*/  HMMA.1688.F32.TF32 R80, R72.reuse, R56, R100 ;  /* 0x000000384850723c */ /* 0x042fe60000081064 */
[----:B------:R-:W4:Y:S04]  /*2c3e0*/  LDL.LU.64 R100, [R1+0x380] ;  /* 0x0003800001647983 */ /* 0x000f280000300a00 */
[----:B------:R-:W-:Y:S04]  /*2c3f0*/  STL.64 [R1+0xbd0], R104 ;  /* 0x000bd06801007387 */ /* 0x000fe80000100a00 */
[----:B------:R-:W-:Y:S04]  /*2c400*/  STL.64 [R1+0xbd8], R106 ;  /* 0x000bd86a01007387 */ /* 0x000fe80000100a00 */
[----:B------:R-:W4:Y:S08]  /*2c410*/  LDL.LU.64 R102, [R1+0x388] ;  /* 0x0003880001667983 */ /* 0x000f300000300a00 */
[----:B------:R-:W-:Y:S04]  /*2c420*/  STL.64 [R1+0xbc0], R80 ;  /* 0x000bc05001007387 */ /* 0x000fe80000100a00 */
[----:B------:R2:W-:Y:S02]  /*2c430*/  STL.64 [R1+0xbc8], R82 ;  /* 0x000bc85201007387 */ /* 0x0005e40000100a00 */
[----:B--2---:R-:W-:Y:S02]  /*2c440*/  HMMA.1688.F32.TF32 R80, R72, R52, R96 ;  /* 0x000000344850723c */ /* 0x004fe40000081060 */
        /* <DEDUP_REMOVED lines=15> */
[----:B------:R1:W-:Y:S04]  /*2c540*/  STL.64 [R1+0xb90], R80 ;  /* 0x000b905001007387 */ /* 0x0003e80000100a00 */
[----:B------:R3:W-:Y:S04]  /*2c550*/  STL.64 [R1+0xb98], R82 ;  /* 0x000b985201007387 */ /* 0x0007e80000100a00 */
[----:B-1----:R-:W2:Y:S01]  /*2c560*/  LDL.LU.64 R80, [R1+0x270] ;  /* 0x0002700001507983 */ /* 0x002ea20000300a00 */
[----:B---3--:R-:W-:Y:S03]  /*2c570*/  HMMA.1688.F32.TF32 R84, R72, R40, R84 ;  /* 0x000000284854723c */ /* 0x008fe60000081054 */
[----:B------:R-:W3:-:S15]  /*2c580*/  LDL.LU.64 R82, [R1+0x278] ;  /* 0x0002780001527983 */ /* 0x000ede0000300a00 */
[----:B------:R-:W-:-:S05]  /*2c590*/  NOP ;  /* 0x0000000000007918 */ /* 0x000fca0000000000 */
[----:B------:R1:W-:Y:S04]  /*2c5a0*/  STL.64 [R1+0xb80], R84 ;  /* 0x000b805401007387 */ /* 0x0003e80000100a00 */
[----:B------:R1:W-:Y:S04]  /*2c5b0*/  STL.64 [R1+0xb88], R86 ;  /* 0x000b885601007387 */ /* 0x0003e80000100a00 */
[----:B------:R-:W3:Y:S04]  /*2c5c0*/  LDL.LU.64 R104, [R1+0x250] ;  /* 0x0002500001687983 */ /* 0x000ee80000300a00 */
[----:B------:R-:W3:Y:S04]  /*2c5d0*/  LDL.LU.64 R106, [R1+0x258] ;  /* 0x00025800016a7983 */ /* 0x000ee80000300a00 */
[----:B-1----:R-:W3:Y:S04]  /*2c5e0*/  LDL.LU.64 R84, [R1+0x240] ;  /* 0x0002400001547983 */ /* 0x002ee80000300a00 */
[----:B------:R-:W3:Y:S01]  /*2c5f0*/  LDL.LU.64 R86, [R1+0x248] ;  /* 0x0002480001567983 */ /* 0x000ee20000300a00 */
[----:B----4-:R-:W-:Y:S03]  /*2c600*/  HMMA.1688.F32.TF32 R108, R72, R36, R100 ;  /* 0x00000024486c723c */ /* 0x010fe60000081064 */
[----:B------:R-:W4:Y:S04]  /*2c610*/  LDL.LU.64 R100, [R1+0x220] ;  /* 0x0002200001647983 */ /* 0x000f280000300a00 */
[----:B------:R-:W4:-:S15]  /*2c620*/  LDL.LU.64 R102, [R1+0x228] ;  /* 0x0002280001667983 */ /* 0x000f1e0000300a00 */
[----:B------:R-:W-:-:S01]  /*2c630*/  NOP ;  /* 0x0000000000007918 */ /* 0x000fc20000000000 */
        /* <DEDUP_REMOVED lines=20> */
[----:B---3--:R-:W-:Y:S02]  /*2c780*/  HMMA.1688.F32.TF32 R108, R72, R20, R80 ;  /* 0x00000014486c723c */ /* 0x008fe40000081050 */
[----:B------:R-:W3:Y:S04]  /*2c790*/  LDL.LU.64 R80, [R1+0x1c0] ;  /* 0x0001c00001507983 */ /* 0x000ee80000300a00 */
[----:B------:R-:W3:-:S15]  /*2c7a0*/  LDL.LU.64 R82, [R1+0x1c8] ;  /* 0x0001c80001527983 */ /* 0x000ede0000300a00 */
[----:B------:R-:W-:-:S02]  /*2c7b0*/  NOP ;  /* 0x0000000000007918 */ /* 0x000fc40000000000 */
[----:B------:R-:W-:Y:S04]  /*2c7c0*/  STL.64 [R1+0xb40], R108 ;  /* 0x000b406c01007387 */ /* 0x000fe80000100a00 */
[----:B------:R1:W-:Y:S02]  /*2c7d0*/  STL.64 [R1+0xb48], R110 ;  /* 0x000b486e01007387 */ /* 0x0003e40000100a00 */
[C---:B-1----:R-:W-:Y:S06]  /*2c7e0*/  HMMA.1688.F32.TF32 R108, R72.reuse, R16, R104 ;  /* 0x00000010486c723c */ /* 0x042fec0000081068 */
[----:B------:R-:W-:Y:S01]  /*2c7f0*/  HMMA.1688.F32.TF32 R104, R72, R12, R84 ;  /* 0x0000000c4868723c */ /* 0x000fe20000081054 */
[----:B------:R-:W3:-:S15]  /*2c800*/  LDL.LU.64 R84, [R1+0x1b0] ;  /* 0x0001b00001547983 */ /* 0x000ede0000300a00 */
[----:B------:R-:W-:-:S01]  /*2c810*/  NOP ;  /* 0x0000000000007918 */ /* 0x000fc20000000000 */
[----:B------:R-:W-:Y:S04]  /*2c820*/  STL.64 [R1+0xb30], R108 ;  /* 0x000b306c01007387 */ /* 0x000fe80000100a00 */
[----:B------:R-:W-:Y:S04]  /*2c830*/  STL.64 [R1+0xb38], R110 ;  /* 0x000b386e01007387 */ /* 0x000fe80000100a00 */
[----:B------:R-:W3:Y:S04]  /*2c840*/  LDL.LU.64 R86, [R1+0x1b8] ;  /* 0x0001b80001567983 */ /* 0x000ee80000300a00 */
[----:B------:R-:W-:Y:S04]  /*2c850*/  STL.64 [R1+0xb20], R104 ;  /* 0x000b206801007387 */ /* 0x000fe80000100a00 */
[----:B------:R-:W-:Y:S01]  /*2c860*/  STL.64 [R1+0xb28], R106 ;  /* 0x000b286a01007387 */ /* 0x000fe20000100a00 */
        /* <DEDUP_REMOVED lines=28> */
[----:B------:R-:W-:Y:S04]  /*2ca30*/  STL.64 [R1+0xac0], R80 ;  /* 0x000ac05001007387 */ /* 0x000fe80000100a00 */
[----:B------:R-:W-:Y:S04]  /*2ca40*/  STL.64 [R1+0xac8], R82 ;  /* 0x000ac85201007387 */ /* 0x000fe80000100a00 */
[----:B------:R-:W-:Y:S04]  /*2ca50*/  LDS R80, [R5+UR10+0x280] ;  /* 0x0002800a05507984 */ /* 0x000fe80008000800 */
[----:B------:R-:W-:Y:S04]  /*2ca60*/  LDS R82, [R5+UR10+0x2280] ;  /* 0x0022800a05527984 */ /* 0x000fe80008000800 */
[----:B------:R-:W-:Y:S04]  /*2ca70*/  LDS R81, [R2+UR10+0x280] ;  /* 0x0002800a02517984 */ /* 0x000fe80008000800 */
[----:B------:R-:W1:Y:S01]  /*2ca80*/  LDS R83, [R2+UR10+0x2280] ;  /* 0x0022800a02537984 */ /* 0x000e620008000800 */
[----:B------:R-:W-:Y:S03]  /*2ca90*/  HMMA.1688.F32.TF32 R104, R76, R52, R84 ;  /* 0x000000344c68723c */ /* 0x000fe60000081054 */
[----:B------:R-:W3:Y:S04]  /*2caa0*/  LDL.LU.64 R84, [R1+0x150] ;  /* 0x0001500001547983 */ /* 0x000ee80000300a00 */
[----:B------:R-:W3:-:S15]  /*2cab0*/  LDL.LU.64 R86, [R1+0x158] ;  /* 0x0001580001567983 */ /* 0x000ede0000300a00 */
[----:B------:R-:W-:-:S01]  /*2cac0*/  NOP ;  /* 0x0000000000007918 */ /* 0x000fc20000000000 */
        /* <DEDUP_REMOVED lines=21> */
[----:B------:R-:W2:-:S15]  /*2cc20*/  LDL.LU.64 R88, [R1+0x880] ;  /* 0x0008800001587983 */ /* 0x000e9e0000300a00 */
[----:B------:R-:W-:-:S06]  /*2cc30*/  NOP ;  /* 0x0000000000007918 */ /* 0x000fcc0000000000 */
[----:B------:R-:W-:Y:S04]  /*2cc40*/  STL.64 [R1+0xa50], R104 ;  /* 0x000a506801007387 */ /* 0x000fe80000100a00 */
[----:B------:R1:W-:Y:S04]  /*2cc50*/  STL.64 [R1+0xa58], R106 ;  /* 0x000a586a01007387 */ /* 0x0003e80000100a00 */
[----:B------:R-:W2:Y:S01]  /*2cc60*/  LDL.LU.64 R90, [R1+0x888] ;  /* 0x00088800015a7983 */ /* 0x000ea20000300a00 */
[----:B---3--:R-:W-:-:S15]  /*2cc70*/  HMMA.1688.F32.TF32 R72, R76, R32, R72 ;  /* 0x000000204c48723c */ /* 0x008fde0000081048 */
[----:B------:R-:W-:-:S08]  /*2cc80*/  NOP ;  /* 0x0000000000007918 */ /* 0x000fd00000000000 */
[----:B------:R-:W-:Y:S04]  /*2cc90*/  STL.64 [R1+0xa40], R72 ;  /* 0x000a404801007387 */ /* 0x000fe80000100a00 */
[----:B------:R-:W-:Y:S04]  /*2cca0*/  STL.64 [R1+0xa48], R74 ;  /* 0x000a484a01007387 */ /* 0x000fe80000100a00 */
[----:B------:R-:W-:Y:S04]  /*2ccb0*/  LDS R72, [R5+UR10+0x300] ;  /* 0x0003000a05487984 */ /* 0x000fe80008000800 */
[----:B------:R-:W-:Y:S04]  /*2ccc0*/  LDS R74, [R5+UR10+0x2300] ;  /* 0x0023000a054a7984 */ /* 0x000fe80008000800 */
[----:B------:R-:W-:Y:S04]  /*2ccd0*/  LDS R73, [R2+UR10+0x300] ;  /* 0x0003000a02497984 */ /* 0x000fe80008000800 */
[----:B------:R-:W3:Y:S01]  /*2cce0*/  LDS R75, [R2+UR10+0x2300] ;  /* 0x0023000a024b7984 */ /* 0x000ee20008000800 */
[C---:B-1----:R-:W-:Y:S03]  /*2ccf0*/  HMMA.1688.F32.TF32 R104, R76.reuse, R28, R84 ;  /* 0x0000001c4c68723c */ /* 0x042fe60000081054 */
[----:B------:R-:W3:Y:S04]  /*2cd00*/  LDL.LU.64 R84, [R1+0x140] ;  /* 0x0001400001547983 */ /* 0x000ee80000300a00 */
[----:B------:R-:W3:Y:S01]  /*2cd10*/  LDL.LU.64 R86, [R1+0x148] ;  /* 0x0001480001567983 */ /* 0x000ee20000300a00 */
[----:B----4-:R-:W-:-:S15]  /*2cd20*/  HMMA.1688.F32.TF32 R100, R76, R24, R100 ;  /* 0x000000184c64723c */ /* 0x010fde0000081064 */
[----:B------:R1:W-:Y:S04]  /*2cd30*/  STL.64 [R1+0xa30], R104 ;  /* 0x000a306801007387 */ /* 0x0003e80000100a00 */
[----:B------:R4:W-:Y:S04]  /*2cd40*/  STL.64 [R1+0xa38], R106 ;  /* 0x000a386a01007387 */ /* 0x0009e80000100a00 */
[----:B------:R-:W3:Y:S04]  /*2cd50*/  LDL.LU.64 R112, [R1+0x130] ;  /* 0x0001300001707983 */ /* 0x000ee80000300a00 */
[----:B------:R-:W3:Y:S04]  /*2cd60*/  LDL.LU.64 R114, [R1+0x138] ;  /* 0x0001380001727983 */ /* 0x000ee80000300a00 */
[----:B------:R4:W-:Y:S04]  /*2cd70*/  STL.64 [R1+0xa20], R100 ;  /* 0x000a206401007387 */ /* 0x0009e80000100a00 */
[----:B------:R4:W-:Y:S04]  /*2cd80*/  STL.64 [R1+0xa28], R102 ;  /* 0x000a286601007387 */ /* 0x0009e80000100a00 */
[----:B------:R-:W3:Y:S04]  /*2cd90*/  LDL.LU.64 R108, [R1+0x120] ;  /* 0x00012000016c7983 */ /* 0x000ee80000300a00 */
[----:B------:R-:W3:Y:S01]  /*2cda0*/  LDL.LU.64 R110, [R1+0x128] ;  /* 0x00012800016e7983 */ /* 0x000ee20000300a00 */
[C---:B--2---:R-:W-:Y:S06]  /*2cdb0*/  HMMA.1688.F32.TF32 R96, R76.reuse, R20, R96 ;  /* 0x000000144c60723c */ /* 0x044fec0000081060 */
[----:B------:R-:W-:-:S15]  /*2cdc0*/  HMMA.1688.F32.TF32 R92, R76, R16, R92 ;  /* 0x000000104c5c723c */ /* 0x000fde000008105c */
[----:B------:R-:W-:-:S02]  /*2cdd0*/  NOP ;  /* 0x0000000000007918 */ /* 0x000fc40000000000 */
[----:B------:R2:W-:Y:S04]  /*2cde0*/  STL.64 [R1+0xa10], R96 ;  /* 0x000a106001007387 */ /* 0x0005e80000100a00 */
[----:B------:R2:W-:Y:S04]  /*2cdf0*/  STL.64 [R1+0xa18], R98 ;  /* 0x000a186201007387 */ /* 0x0005e80000100a00 */
[----:B-1----:R-:W3:Y:S04]  /*2ce00*/  LDL.LU.64 R104, [R1+0x110] ;  /* 0x0001100001687983 */ /* 0x002ee80000300a00 */
[----:B----4-:R-:W4:Y:S04]  /*2ce10*/  LDL.LU.64 R106, [R1+0x118] ;  /* 0x00011800016a7983 */ /* 0x010f280000300a00 */
[----:B------:R1:W-:Y:S04]  /*2ce20*/  STL.64 [R1+0xa00], R92 ;  /* 0x000a005c01007387 */ /* 0x0003e80000100a00 */
[----:B------:R1:W-:Y:S04]  /*2ce30*/  STL.64 [R1+0xa08], R94 ;  /* 0x000a085e01007387 */ /* 0x0003e80000100a00 */
[----:B------:R-:W4:Y:S04]  /*2ce40*/  LDL.LU.64 R100, [R1+0x100] ;  /* 0x0001000001647983 */ /* 0x000f280000300a00 */
[----:B------:R-:W4:Y:S04]  /*2ce50*/  LDL.LU.64 R102, [R1+0x108] ;  /* 0x0001080001667983 */ /* 0x000f280000300a00 */
[----:B--2---:R-:W2:Y:S04]  /*2ce60*/  LDL.LU.64 R96, [R1+0xf0] ;  /* 0x0000f00001607983 */ /* 0x004ea80000300a00 */
[----:B------:R-:W2:Y:S04]  /*2ce70*/  LDL.LU.64 R98, [R1+0xf8] ;  /* 0x0000f80001627983 */ /* 0x000ea80000300a00 */
[----:B-1----:R-:W2:Y:S04]  /*2ce80*/  LDL.LU.64 R92, [R1+0xe0] ;  /* 0x0000e000015c7983 */ /* 0x002ea80000300a00 */
[----:B------:R-:W2:Y:S01]  /*2ce90*/  LDL.LU.64 R94, [R1+0xe8] ;  /* 0x0000e800015e7983 */ /* 0x000ea20000300a00 */
[----:B------:R-:W-:-:S15]  /*2cea0*/  HMMA.1688.F32.TF32 R88, R76, R12, R88 ;  /* 0x0000000c4c58723c */ /* 0x000fde0000081058 */
[----:B------:R-:W-:-:S08]  /*2ceb0*/  NOP ;  /* 0x0000000000007918 */ /* 0x000fd00000000000 */
[----:B------:R1:W-:Y:S04]  /*2cec0*/  STL.64 [R1+0x9f0], R88 ;  /* 0x0009f05801007387 */ /* 0x0003e80000100a00 */
[----:B------:R1:W-:Y:S04]  /*2ced0*/  STL.64 [R1+0x9f8], R90 ;  /* 0x0009f85a01007387 */ /* 0x0003e80000100a00 */
[----:B-1----:R-:W2:Y:S04]  /*2cee0*/  LDL.LU.64 R88, [R1+0xd0] ;  /* 0x0000d00001587983 */ /* 0x002ea80000300a00 */
[----:B------:R-:W2:Y:S01]  /*2cef0*/  LDL.LU.64 R90, [R1+0xd8] ;  /* 0x0000d800015a7983 */ /* 0x000ea20000300a00 */
[----:B---3--:R-:W-:-:S15]  /*2cf00*/  HMMA.1688.F32.TF32 R76, R76, R8, R84 ;  /* 0x000000084c4c723c */ /* 0x008fde0000081054 */
[----:B------:R-:W-:-:S08]  /*2cf10*/  NOP ;  /* 0x0000000000007918 */ /* 0x000fd00000000000 */
[----:B------:R-:W-:Y:S04]  /*2cf20*/  STL.64 [R1+0x9c0], R76 ;  /* 0x0009c04c01007387 */ /* 0x000fe80000100a00 */
[----:B------:R-:W-:Y:S04]  /*2cf30*/  STL.64 [R1+0x9c8], R78 ;  /* 0x0009c84e01007387 */ /* 0x000fe80000100a00 */
[----:B------:R-:W3:Y:S04]  /*2cf40*/  LDL.LU.64 R84, [R1+0xc0] ;  /* 0x0000c00001547983 */ /* 0x000ee80000300a00 */
[----:B------:R-:W3:Y:S04]  /*2cf50*/  LDL.LU.64 R86, [R1+0xc8] ;  /* 0x0000c80001567983 */ /* 0x000ee80000300a00 */
[----:B------:R-:W-:Y:S04]  /*2cf60*/  LDS R76, [R5+UR10+0x380] ;  /* 0x0003800a054c7984 */ /* 0x000fe80008000800 */
[----:B------:R-:W-:Y:S01]  /*2cf70*/  LDS R78, [R5+UR10+0x2380] ;  /* 0x0023800a054e7984 */ /* 0x000fe20008000800 */
[C---:B------:R-:W-:Y:S03]  /*2cf80*/  HMMA.1688.F32.TF32 R112, R80.reuse, R68, R112 ;  /* 0x000000445070723c */ /* 0x040fe60000081070 */
[----:B------:R-:W-:Y:S04]  /*2cf90*/  LDS R77, [R2+UR10+0x380] ;  /* 0x0003800a024d7984 */ /* 0x000fe80008000800 */
[----:B------:R-:W1:Y:S01]  /*2cfa0*/  LDS R79, [R2+UR10+0x2380] ;  /* 0x0023800a024f7984 */ /* 0x000e620008000800 */
[----:B------:R-:W-:-:S15]  /*2cfb0*/  HMMA.1688.F32.TF32 R108, R80, R64, R108 ;  /* 0x00000040506c723c */ /* 0x000fde000008106c */
[----:B------:R-:W-:Y:S04]  /*2cfc0*/  STL.64 [R1+0x9b0], R112 ;  /* 0x0009b07001007387 */ /* 0x000fe80000100a00 */
[----:B------:R-:W-:Y:S04]  /*2cfd0*/  STL.64 [R1+0x9b8], R114 ;  /* 0x0009b87201007387 */ /* 0x000fe80000100a00 */
[----:B------:R-:W-:Y:S04]  /*2cfe0*/  STL.64 [R1+0x990], R108 ;  /* 0x0009906c01007387 */ /* 0x000fe80000100a00 */
[----:B------:R-:W-:Y:S01]  /*2cff0*/  STL.64 [R1+0x998], R110 ;  /* 0x0009986e01007387 */ /* 0x000fe20000100a00 */
[C---:B----4-:R-:W-:Y:S06]  /*2d000*/  HMMA.1688.F32.TF32 R104, R80.reuse, R60, R104 ;  /* 0x0000003c5068723c */ /* 0x050fec0000081068 */
[C---:B------:R-:W-:Y:S06]  /*2d010*/  HMMA.1688.F32.TF32 R100, R80.reuse, R56, R100 ;  /* 0x000000385064723c */ /* 0x040fec0000081064 */
[C---:B--2---:R-:W-:Y:S06]  /*2d020*/  HMMA.1688.F32.TF32 R96, R80.reuse, R52, R96 ;  /* 0x000000345060723c */ /* 0x044fec0000081060 */
[C---:B------:R-:W-:Y:S05]  /*2d030*/  HMMA.1688.F32.TF32 R92, R80.reuse, R48, R92 ;  /* 0x00000030505c723c */ /* 0x040fea000008105c */
[----:B------:R-:W-:Y:S04]  /*2d040*/  STL.64 [R1+0x980], R104 ;  /* 0x0009806801007387 */ /* 0x000fe80000100a00 */
[----:B------:R-:W-:Y:S04]  /*2d050*/  STL.64 [R1+0x988], R106 ;  /* 0x0009886a01007387 */ /* 0x000fe80000100a00 */
[----:B------:R-:W2:Y:S04]  /*2d060*/  LDL.LU.64 R124, [R1+0xb0] ;  /* 0x0000b000017c7983 */ /* 0x000ea80000300a00 */
[----:B------:R-:W-:Y:S04]  /*2d070*/  STL.64 [R1+0x960], R100 ;  /* 0x0009606401007387 */ /* 0x000fe80000100a00 */
[----:B------:R-:W-:Y:S04]  /*2d080*/  STL.64 [R1+0x968], R102 ;  /* 0x0009686601007387 */ /* 0x000fe80000100a00 */
[----:B------:R-:W2:Y:S04]  /*2d090*/  LDL.LU.64 R126, [R1+0xb8] ;  /* 0x0000b800017e7983 */ /* 0x000ea80000300a00 */
[----:B------:R4:W-:Y:S04]  /*2d0a0*/  STL.64 [R1+0x950], R96 ;  /* 0x0009506001007387 */ /* 0x0009e80000100a00 */
[----:B------:R1:W-:Y:S04]  /*2d0b0*/  STL.64 [R1+0x958], R98 ;  /* 0x0009586201007387 */ /* 0x0003e80000100a00 */
[----:B------:R-:W2:Y:S04]  /*2d0c0*/  LDL.LU.64 R120, [R1+0xa0] ;  /* 0x0000a00001787983 */ /* 0x000ea80000300a00 */
[----:B------:R-:W2:Y:S04]  /*2d0d0*/  LDL.LU.64 R122, [R1+0xa8] ;  /* 0x0000a800017a7983 */ /* 0x000ea80000300a00 */
[----:B------:R-:W-:Y:S04]  /*2d0e0*/  STL.64 [R1+0x940], R92 ;  /* 0x0009405c01007387 */ /* 0x000fe80000100a00 */
[----:B------:R-:W-:Y:S04]  /*2d0f0*/  STL.64 [R1+0x948], R94 ;  /* 0x0009485e01007387 */ /* 0x000fe80000100a00 */
[----:B----4-:R-:W4:Y:S04]  /*2d100*/  LDL.LU.64 R96, [R1+0x90] ;  /* 0x0000900001607983 */ /* 0x010f280000300a00 */
[----:B-1----:R-:W4:Y:S01]  /*2d110*/  LDL.LU.64 R98, [R1+0x98] ;  /* 0x0000980001627983 */ /* 0x002f220000300a00 */
[----:B------:R-:W-:Y:S03]  /*2d120*/  HMMA.1688.F32.TF32 R88, R80, R44, R88 ;  /* 0x0000002c5058723c */ /* 0x000fe60000081058 */
[----:B------:R-:W4:Y:S04]  /*2d130*/  LDL.LU.64 R116, [R1+0x860] ;  /* 0x0008600001747983 */ /* 0x000f280000300a00 */
[----:B------:R-:W4:-:S15]  /*2d140*/  LDL.LU.64 R118, [R1+0x868] ;  /* 0x0008680001767983 */ /* 0x000f1e0000300a00 */
[----:B------:R-:W-:-:S01]  /*2d150*/  NOP ;  /* 0x0000000000007918 */ /* 0x000fc20000000000 */
[----:B------:R1:W-:Y:S04]  /*2d160*/  STL.64 [R1+0x930], R88 ;  /* 0x0009305801007387 */ /* 0x0003e80000100a00 */
[----:B------:R1:W-:Y:S04]  /*2d170*/  STL.64 [R1+0x938], R90 ;  /* 0x0009385a01007387 */ /* 0x0003e80000100a00 */
[----:B------:R-:W4:Y:S04]  /*2d180*/  LDL.LU.64 R112, [R1+0x850] ;  /* 0x0008500001707983 */ /* 0x000f280000300a00 */
[----:B------:R-:W4:Y:S01]  /*2d190*/  LDL.LU.64 R114, [R1+0x858] ;  /* 0x0008580001727983 */ /* 0x000f220000300a00 */
[----:B---3--:R-:W-:-:S15]  /*2d1a0*/  HMMA.1688.F32.TF32 R84, R80, R40, R84 ;  /* 0x000000285054723c */ /* 0x008fde0000081054 */
[----:B------:R-:W-:-:S08]  /*2d1b0*/  NOP ;  /* 0x0000000000007918 */ /* 0x000fd00000000000 */
[----:B------:R3:W-:Y:S04]  /*2d1c0*/  STL.64 [R1+0x910], R84 ;  /* 0x0009105401007387 */ /* 0x0007e80000100a00 */
[----:B------:R3:W-:Y:S04]  /*2d1d0*/  STL.64 [R1+0x918], R86 ;  /* 0x0009185601007387 */ /* 0x0007e80000100a00 */
[----:B-1----:R-:W4:Y:S04]  /*2d1e0*/  LDL.LU.64 R88, [R1+0x720] ;  /* 0x0007200001587983 */ /* 0x002f280000300a00 */
[----:B------:R-:W4:Y:S04]  /*2d1f0*/  LDL.LU.64 R90, [R1+0x728] ;  /* 0x00072800015a7983 */ /* 0x000f280000300a00 */
[----:B---3--:R-:W3:Y:S04]  /*2d200*/  LDL.LU.64 R84, [R1+0x710] ;  /* 0x0007100001547983 */ /* 0x008ee80000300a00 */
[----:B------:R-:W3:Y:S04]  /*2d210*/  LDL.LU.64 R86, [R1+0x718] ;  /* 0x0007180001567983 */ /* 0x000ee80000300a00 */
[----:B------:R-:W3:Y:S04]  /*2d220*/  LDL.LU.64 R108, [R1+0x70] ;  /* 0x00007000016c7983 */ /* 0x000ee80000300a00 */
[----:B------:R-:W3:Y:S04]  /*2d230*/  LDL.LU.64 R110, [R1+0x78] ;  /* 0x00007800016e7983 */ /* 0x000ee80000300a00 */
[----:B------:R-:W3:Y:S04]  /*2d240*/  LDL.LU.64 R104, [R1+0x60] ;  /* 0x0000600001687983 */ /* 0x000ee80000300a00 */
[----:B------:R-:W3:Y:S04]  /*2d250*/  LDL.LU.64 R106, [R1+0x68] ;  /* 0x00006800016a7983 */ /* 0x000ee80000300a00 */
[----:B------:R-:W3:Y:S04]  /*2d260*/  LDL.LU.64 R100, [R1+0x50] ;  /* 0x0000500001647983 */ /* 0x000ee80000300a00 */
[----:B------:R-:W3:Y:S04]  /*2d270*/  LDL.LU.64 R102, [R1+0x58] ;  /* 0x0000580001667983 */ /* 0x000ee80000300a00 */
[----:B------:R-:W3:Y:S04]  /*2d280*/  LDL.LU.64 R92, [R1+0x40] ;  /* 0x00004000015c7983 */ /* 0x000ee80000300a00 */
[----:B------:R-:W3:Y:S01]  /*2d290*/  LDL.LU.64 R94, [R1+0x48] ;  /* 0x00004800015e7983 */ /* 0x000ee20000300a00 */
[C---:B--2---:R-:W-:Y:S06]  /*2d2a0*/  HMMA.1688.F32.TF32 R128, R80.reuse, R36, R124 ;  /* 0x000000245080723c */ /* 0x044fec000008107c */
[C---:B------:R-:W-:Y:S06]  /*2d2b0*/  HMMA.1688.F32.TF32 R124, R80.reuse, R32, R120 ;  /* 0x00000020507c723c */ /* 0x040fec0000081078 */
[C---:B----4-:R-:W-:Y:S11]  /*2d2c0*/  HMMA.1688.F32.TF32 R120, R80.reuse, R28, R96 ;  /* 0x0000001c5078723c */ /* 0x050ff60000081060 */
[----:B------:R-:W-:Y:S04]  /*2d2d0*/  STL.64 [R1+0x8f0], R128 ;  /* 0x0008f08001007387 */ /* 0x000fe80000100a00 */
[----:B------:R-:W-:Y:S04]  /*2d2e0*/  STL.64 [R1+0x8f8], R130 ;  /* 0x0008f88201007387 */ /* 0x000fe80000100a00 */
[----:B------:R-:W2:Y:S04]  /*2d2f0*/  LDL.LU.64 R96, [R1+0x30] ;  /* 0x0000300001607983 */ /* 0x000ea80000300a00 */
[----:B------:R-:W-:Y:S04]  /*2d300*/  STL.64 [R1+0x8e0], R124 ;  /* 0x0008e07c01007387 */ /* 0x000fe80000100a00 */
[----:B------:R-:W-:Y:S04]  /*2d310*/  STL.64 [R1+0x8e8], R126 ;  /* 0x0008e87e01007387 */ /* 0x000fe80000100a00 */
[----:B------:R-:W2:Y:S04]  /*2d320*/  LDL.LU.64 R98, [R1+0x38] ;  /* 0x0000380001627983 */ /* 0x000ea80000300a00 */
[----:B------:R-:W-:Y:S04]  /*2d330*/  STL.64 [R1+0x8b0], R120 ;  /* 0x0008b07801007387 */ /* 0x000fe80000100a00 */
[----:B------:R1:W-:Y:S02]  /*2d340*/  STL.64 [R1+0x8b8], R122 ;  /* 0x0008b87a01007387 */ /* 0x0003e40000100a00 */
[C---:B-1----:R-:W-:Y:S06]  /*2d350*/  HMMA.1688.F32.TF32 R120, R80.reuse, R24, R116 ;  /* 0x000000185078723c */ /* 0x042fec0000081074 */
[----:B------:R-:W-:-:S15]  /*2d360*/  HMMA.1688.F32.TF32 R116, R80, R20, R112 ;  /* 0x000000145074723c */ /* 0x000fde0000081070 */
[----:B------:R-:W-:-:S02]  /*2d370*/  NOP ;  /* 0x0000000000007918 */ /* 0x000fc40000000000 */
[----:B------:R-:W-:Y:S04]  /*2d380*/  STL.64 [R1+0x8a0], R120 ;  /* 0x0008a07801007387 */ /* 0x000fe80000100a00 */
[----:B------:R-:W-:Y:S01]  /*2d390*/  STL.64 [R1+0x8a8], R122 ;  /* 0x0008a87a01007387 */ /* 0x000fe20000100a00 */
[C---:B------:R-:W-:Y:S03]  /*2d3a0*/  HMMA.1688.F32.TF32 R112, R80.reuse, R16, R88 ;  /* 0x000000105070723c */ /* 0x040fe60000081058 */
[----:B------:R-:W4:Y:S04]  /*2d3b0*/  LDL.LU.64 R88, [R1+0x20] ;  /* 0x0000200001587983 */ /* 0x000f280000300a00 */
[----:B------:R-:W-:Y:S04]  /*2d3c0*/  STL.64 [R1+0x890], R116 ;  /* 0x0008907401007387 */ /* 0x000fe80000100a00 */
[----:B------:R-:W-:Y:S04]  /*2d3d0*/  STL.64 [R1+0x898], R118 ;  /* 0x0008987601007387 */ /* 0x000fe80000100a00 */
[----:B------:R-:W4:Y:S08]  /*2d3e0*/  LDL.LU.64 R90, [R1+0x28] ;  /* 0x00002800015a7983 */ /* 0x000f300000300a00 */
[----:B------:R-:W-:Y:S04]  /*2d3f0*/  STL.64 [R1+0x880], R112 ;  /* 0x0008807001007387 */ /* 0x000fe80000100a00 */
[----:B------:R3:W-:Y:S02]  /*2d400*/  STL.64 [R1+0x888], R114 ;  /* 0x0008887201007387 */ /* 0x0007e40000100a00 */
[C---:B---3--:R-:W-:Y:S02]  /*2d410*/  HMMA.1688.F32.TF32 R112, R80.reuse, R12, R84 ;  /* 0x0000000c5070723c */ /* 0x048fe40000081054 */
[----:B------:R-:W3:Y:S04]  /*2d420*/  LDL.LU.64 R84, [R1+0x10] ;  /* 0x0000100001547983 */ /* 0x000ee80000300a00 */
[----:B------:R-:W3:Y:S01]  /*2d430*/  LDL.LU.64 R86, [R1+0x18] ;  /* 0x0000180001567983 */ /* 0x000ee20000300a00 */
[----:B------:R-:W-:Y:S06]  /*2d440*/  HMMA.1688.F32.TF32 R80, R80, R8, R108 ;  /* 0x000000085050723c */ /* 0x000fec000008106c */
[C---:B------:R-:W-:Y:S06]  /*2d450*/  HMMA.1688.F32.TF32 R104, R72.reuse, R68, R104 ;  /* 0x000000444868723c */ /* 0x040fec0000081068 */
[C---:B------:R-:W-:Y:S04]  /*2d460*/  HMMA.1688.F32.TF32 R100, R72.reuse, R64, R100 ;  /* 0x000000404864723c */ /* 0x040fe80000081064 */
[----:B------:R-:W-:Y:S04]  /*2d470*/  STL.64 [R1+0x870], R112 ;  /* 0x0008707001007387 */ /* 0x000fe80000100a00 */
[----:B------:R-:W-:Y:S04]  /*2d480*/  STL.64 [R1+0x878], R114 ;  /* 0x0008787201007387 */ /* 0x000fe80000100a00 */
[----:B------:R-:W-:Y:S04]  /*2d490*/  STL.64 [R1+0x860], R80 ;  /* 0x0008605001007387 */ /* 0x000fe80000100a00 */
[----:B------:R1:W-:Y:S02]  /*2d4a0*/  STL.64 [R1+0x868], R82 ;  /* 0x0008685201007387 */ /* 0x0003e40000100a00 */
[C---:B-1----:R-:W-:Y:S02]  /*2d4b0*/  HMMA.1688.F32.TF32 R80, R72.reuse, R60, R92 ;  /* 0x0000003c4850723c */ /* 0x042fe4000008105c */
[----:B------:R-:W-:Y:S04]  /*2d4c0*/  STL.64 [R1+0x850], R104 ;  /* 0x0008506801007387 */ /* 0x000fe80000100a00 */
[----:B------:R-:W-:Y:S04]  /*2d4d0*/  STL.64 [R1+0x858], R106 ;  /* 0x0008586a01007387 */ /* 0x000fe80000100a00 */
[----:B------:R-:W3:Y:S04]  /*2d4e0*/  LDL.LU.64 R92, [R1] ;  /* 0x00000000015c7983 */ /* 0x000ee80000300a00 */
[----:B------:R-:W-:Y:S04]  /*2d4f0*/  STL.64 [R1+0x840], R100 ;  /* 0x0008406401007387 */ /* 0x000fe80000100a00 */
[----:B------:R-:W-:Y:S04]  /*2d500*/  STL.64 [R1+0x848], R102 ;  /* 0x0008486601007387 */ /* 0x000fe80000100a00 */
[----:B------:R-:W3:Y:S04]  /*2d510*/  LDL.LU.64 R94, [R1+0x8] ;  /* 0x00000800015e7983 */ /* 0x000ee80000300a00 */
[----:B------:R-:W-:Y:S04]  /*2d520*/  STL.64 [R1+0x830], R80 ;  /* 0x0008305001007387 */ /* 0x000fe80000100a00 */
[----:B------:R2:W-:Y:S04]  /*2d530*/  STL.64 [R1+0x838], R82 ;  /* 0x0008385201007387 */ /* 0x0005e80000100a00 */
[----:B------:R-:W3:Y:S04]  /*2d540*/  LDL.LU.64 R120, [R1+0x80] ;  /* 0x0000800001787983 */ /* 0x000ee80000300a00 */
[----:B------:R-:W3:Y:S04]  /*2d550*/  LDL.LU.64 R122, [R1+0x88] ;  /* 0x00008800017a7983 */ /* 0x000ee80000300a00 */
[----:B------:R-:W3:Y:S04]  /*2d560*/  LDL.LU.64 R116, [R1+0x670] ;  /* 0x0006700001747983 */ /* 0x000ee80000300a00 */
[----:B------:R-:W3:Y:S01]  /*2d570*/  LDL.LU.64 R118, [R1+0x678] ;  /* 0x0006780001767983 */ /* 0x000ee20000300a00 */
[----:B--2---:R-:W-:-:S15]  /*2d580*/  HMMA.1688.F32.TF32 R80, R72, R56, R96 ;  /* 0x000000384850723c */ /* 0x004fde0000081060 */
[----:B------:R-:W-:-:S08]  /*2d590*/  NOP ;  /* 0x0000000000007918 */ /* 0x000fd00000000000 */
[----:B------:R-:W-:Y:S04]  /*2d5a0*/  STL.64 [R1+0x720], R80 ;  /* 0x0007205001007387 */ /* 0x000fe80000100a00 */
[----:B------:R4:W-:Y:S04]  /*2d5b0*/  STL.64 [R1+0x728], R82 ;  /* 0x0007285201007387 */ /* 0x0009e80000100a00 */
[----:B------:R-:W2:Y:S04]  /*2d5c0*/  LDL.LU.64 R112, [R1+0x6a0] ;  /* 0x0006a00001707983 */ /* 0x000ea80000300a00 */
[----:B------:R-:W2:Y:S04]  /*2d5d0*/  LDL.LU.64 R114, [R1+0x6a8] ;  /* 0x0006a80001727983 */ /* 0x000ea80000300a00 */
[----:B------:R-:W2:Y:S04]  /*2d5e0*/  LDL.LU.64 R108, [R1+0x6b0] ;  /* 0x0006b000016c7983 */ /* 0x000ea80000300a00 */
[----:B------:R-:W2:Y:S01]  /*2d5f0*/  LDL.LU.64 R110, [R1+0x6b8] ;  /* 0x0006b800016e7983 */ /* 0x000ea20000300a00 */
[----:B----4-:R-:W-:-:S15]  /*2d600*/  HMMA.1688.F32.TF32 R80, R72, R52, R88 ;  /* 0x000000344850723c */ /* 0x010fde0000081058 */
[----:B------:R-:W-:-:S08]  /*2d610*/  NOP ;  /* 0x0000000000007918 */ /* 0x000fd00000000000 */
[----:B------:R1:W-:Y:S04]  /*2d620*/  STL.64 [R1+0x710], R80 ;  /* 0x0007105001007387 */ /* 0x0003e80000100a00 */
[----:B------:R4:W-:Y:S01]  /*2d630*/  STL.64 [R1+0x718], R82 ;  /* 0x0007185201007387 */ /* 0x0009e20000100a00 */
[----:B---3--:R-:W-:Y:S03]  /*2d640*/  HMMA.1688.F32.TF32 R84, R72, R48, R84 ;  /* 0x000000304854723c */ /* 0x008fe60000081054 */
[----:B-1----:R-:W3:Y:S04]  /*2d650*/  LDL.LU.64 R80, [R1+0x6c0] ;  /* 0x0006c00001507983 */ /* 0x002ee80000300a00 */
[----:B----4-:R-:W3:-:S15]  /*2d660*/  LDL.LU.64 R82, [R1+0x6c8] ;  /* 0x0006c80001527983 */ /* 0x010ede0000300a00 */
[----:B------:R-:W-:-:S01]  /*2d670*/  NOP ;  /* 0x0000000000007918 */ /* 0x000fc20000000000 */
[----:B------:R1:W-:Y:S04]  /*2d680*/  STL.64 [R1+0x700], R84 ;  /* 0x0007005401007387 */ /* 0x0003e80000100a00 */
[----:B------:R4:W-:Y:S04]  /*2d690*/  STL.64 [R1+0x708], R86 ;  /* 0x0007085601007387 */ /* 0x0009e80000100a00 */
[----:B-1----:R-:W3:Y:S04]  /*2d6a0*/  LDL.LU.64 R84, [R1+0x6e0] ;  /* 0x0006e00001547983 */ /* 0x002ee80000300a00 */
[----:B----4-:R-:W4:Y:S04]  /*2d6b0*/  LDL.LU.64 R86, [R1+0x6e8] ;  /* 0x0006e80001567983 */ /* 0x010f280000300a00 */
[----:B------:R-:W4:Y:S04]  /*2d6c0*/  LDL.LU.64 R104, [R1+0x6f0] ;  /* 0x0006f00001687983 */ /* 0x000f280000300a00 */
[----:B------:R-:W4:Y:S04]  /*2d6d0*/  LDL.LU.64 R106, [R1+0x6f8] ;  /* 0x0006f800016a7983 */ /* 0x000f280000300a00 */
[----:B------:R-:W4:Y:S04]  /*2d6e0*/  LDL.LU.64 R100, [R1+0x740] ;  /* 0x0007400001647983 */ /* 0x000f280000300a00 */
[----:B------:R-:W4:Y:S04]  /*2d6f0*/  LDL.LU.64 R102, [R1+0x748] ;  /* 0x0007480001667983 */ /* 0x000f280000300a00 */
[----:B------:R-:W4:Y:S04]  /*2d700*/  LDL.LU.64 R88, [R1+0x730] ;  /* 0x0007300001587983 */ /* 0x000f280000300a00 */
[----:B------:R-:W4:Y:S01]  /*2d710*/  LDL.LU.64 R90, [R1+0x738] ;  /* 0x00073800015a7983 */ /* 0x000f220000300a00 */
[C---:B------:R-:W-:Y:S03]  /*2d720*/  HMMA.1688.F32.TF32 R248, R72.reuse, R44, R92 ;  /* 0x0000002c48f8723c */ /* 0x040fe6000008105c */
[----:B------:R-:W4:Y:S04]  /*2d730*/  LDL.LU.64 R96, [R1+0x750] ;  /* 0x0007500001607983 */ /* 0x000f280000300a00 */
[----:B------:R-:W4:Y:S04]  /*2d740*/  LDL.LU.64 R98, [R1+0x758] ;  /* 0x0007580001627983 */ /* 0x000f280000300a00 */
[----:B------:R-:W4:Y:S01]  /*2d750*/  LDL.LU.64 R92, [R1+0x760] ;  /* 0x00076000015c7983 */ /* 0x000f220000300a00 */
[C---:B------:R-:W-:Y:S03]  /*2d760*/  HMMA.1688.F32.TF32 R244, R72.reuse, R40, R120 ;  /* 0x0000002848f4723c */ /* 0x040fe60000081078 */
[----:B------:R-:W4:Y:S03]  /*2d770*/  LDL.LU.64 R94, [R1+0x768] ;  /* 0x00076800015e7983 */ /* 0x000f260000300a00 */
[C---:B------:R-:W-:Y:S05]  /*2d780*/  HMMA.1688.F32.TF32 R240, R72.reuse, R36, R116 ;  /* 0x0000002448f0723c */ /* 0x040fea0000081074 */
[----:B------:R-:W-:Y:S04]  /*2d790*/  STL.64 [R1+0x3d00], R250 ;  /* 0x003d00fa01007387 */ /* 0x000fe80000100a00 */
[----:B------:R-:W-:Y:S08]  /*2d7a0*/  STL.64 [R1+0x3cf8], R248 ;  /* 0x003cf8f801007387 */ /* 0x000ff00000100a00 */
[----:B------:R-:W-:Y:S04]  /*2d7b0*/  STL.64 [R1+0x3d10], R246 ;  /* 0x003d10f601007387 */ /* 0x000fe80000100a00 */
[----:B------:R-:W-:Y:S04]  /*2d7c0*/  STL.64 [R1+0x3d08], R244 ;  /* 0x003d08f401007387 */ /* 0x000fe80000100a00 */
[----:B------:R-:W-:Y:S04]  /*2d7d0*/  STL.64 [R1+0x3d20], R242 ;  /* 0x003d20f201007387 */ /* 0x000fe80000100a00 */
[----:B------:R-:W-:Y:S01]  /*2d7e0*/  STL.64 [R1+0x3d18], R240 ;  /* 0x003d18f001007387 */ /* 0x000fe20000100a00 */
[C---:B--2---:R-:W-:Y:S06]  /*2d7f0*/  HMMA.1688.F32.TF32 R236, R72.reuse, R32, R112 ;  /* 0x0000002048ec723c */ /* 0x044fec0000081070 */
[----:B------:R-:W-:-:S15]  /*2d800*/  HMMA.1688.F32.TF32 R112, R72, R28, R108 ;  /* 0x0000001c4870723c */ /* 0x000fde000008106c */
[----:B------:R-:W-:-:S02]  /*2d810*/  NOP ;  /* 0x0000000000007918 */ /* 0x000fc40000000000 */
[----:B------:R-:W-:Y:S04]  /*2d820*/  STL.64 [R1+0x3d30], R238 ;  /* 0x003d30ee01007387 */ /* 0x000fe80000100a00 */
[----:B------:R-:W-:Y:S01]  /*2d830*/  STL.64 [R1+0x3d28], R236 ;  /* 0x003d28ec01007387 */ /* 0x000fe20000100a00 */
[C---:B---3--:R-:W-:Y:S03]  /*2d840*/  HMMA.1688.F32.TF32 R108, R72.reuse, R24, R80 ;  /* 0x00000018486c723c */ /* 0x048fe60000081050 */
[----:B------:R-:W2:Y:S04]  /*2d850*/  LDL.LU.64 R80, [R1+0x770] ;  /* 0x0007700001507983 */ /* 0x000ea80000300a00 */
[----:B------:R-:W-:Y:S04]  /*2d860*/  STL.64 [R1+0x50], R112 ;  /* 0x0000507001007387 */ /* 0x000fe80000100a00 */
[----:B------:R-:W-:Y:S04]  /*2d870*/  STL.64 [R1+0x58], R114 ;  /* 0x0000587201007387 */ /* 0x000fe80000100a00 */
[----:B------:R-:W2:Y:S08]  /*2d880*/  LDL.LU.64 R82, [R1+0x778] ;  /* 0x0007780001527983 */ /* 0x000eb00000300a00 */
[----:B------:R-:W-:Y:S04]  /*2d890*/  STL.64 [R1+0x40], R108 ;  /* 0x0000406c01007387 */ /* 0x000fe80000100a00 */
[----:B------:R4:W-:Y:S02]  /*2d8a0*/  STL.64 [R1+0x48], R110 ;  /* 0x0000486e01007387 */ /* 0x0009e40000100a00 */
[----:B----4-:R-:W-:Y:S02]  /*2d8b0*/  HMMA.1688.F32.TF32 R108, R72, R20, R84 ;  /* 0x00000014486c723c */ /* 0x010fe40000081054 */
[----:B------:R-:W3:Y:S04]  /*2d8c0*/  LDL.LU.64 R84, [R1+0x780] ;  /* 0x0007800001547983 */ /* 0x000ee80000300a00 */
[----:B------:R-:W3:-:S15]  /*2d8d0*/  LDL.LU.64 R86, [R1+0x788] ;  /* 0x0007880001567983 */ /* 0x000ede0000300a00 */
[----:B------:R-:W-:-:S02]  /*2d8e0*/  NOP ;  /* 0x0000000000007918 */ /* 0x000fc40000000000 */
[----:B------:R-:W-:Y:S04]  /*2d8f0*/  STL.64 [R1+0x30], R108 ;  /* 0x0000306c01007387 */ /* 0x000fe80000100a00 */
[----:B------:R1:W-:Y:S02]  /*2d900*/  STL.64 [R1+0x38], R110 ;  /* 0x0000386e01007387 */ /* 0x0003e40000100a00 */
[C---:B-1----:R-:W-:Y:S06]  /*2d910*/  HMMA.1688.F32.TF32 R108, R72.reuse, R16, R104 ;  /* 0x00000010486c723c */ /* 0x042fec0000081068 */
[C---:B------:R-:W-:Y:S01]  /*2d920*/  HMMA.1688.F32.TF32 R104, R72.reuse, R12, R100 ;  /* 0x0000000c4868723c */ /* 0x040fe20000081064 */
[----:B------:R-:W4:Y:S05]  /*2d930*/  LDL.LU.64 R100, [R1+0x790] ;  /* 0x0007900001647983 */ /* 0x000f2a0000300a00 */
[----:B------:R-:W-:Y:S11]  /*2d940*/  HMMA.1688.F32.TF32 R72, R72, R8, R88 ;  /* 0x000000084848723c */ /* 0x000ff60000081058 */
[----:B------:R-:W-:Y:S04]  /*2d950*/  STL.64 [R1+0x20], R108 ;  /* 0x0000206c01007387 */ /* 0x000fe80000100a00 */
[----:B------:R-:W-:Y:S04]  /*2d960*/  STL.64 [R1+0x28], R110 ;  /* 0x0000286e01007387 */ /* 0x000fe80000100a00 */
[----:B------:R-:W4:Y:S04]  /*2d970*/  LDL.LU.64 R102, [R1+0x798] ;  /* 0x0007980001667983 */ /* 0x000f280000300a00 */
[----:B------:R-:W-:Y:S04]  /*2d980*/  STL.64 [R1+0x10], R104 ;  /* 0x0000106801007387 */ /* 0x000fe80000100a00 */
[----:B------:R1:W-:Y:S04]  /*2d990*/  STL.64 [R1+0x18], R106 ;  /* 0x0000186a01007387 */ /* 0x0003e80000100a00 */
[----:B------:R-:W4:Y:S04]  /*2d9a0*/  LDL.LU.64 R88, [R1+0x7a0] ;  /* 0x0007a00001587983 */ /* 0x000f280000300a00 */
[----:B------:R-:W4:Y:S01]  /*2d9b0*/  LDL.LU.64 R90, [R1+0x7a8] ;  /* 0x0007a800015a7983 */ /* 0x000f220000300a00 */
[C---:B-1----:R-:W-:Y:S03]  /*2d9c0*/  HMMA.1688.F32.TF32 R104, R76.reuse, R68, R96 ;  /* 0x000000444c68723c */ /* 0x042fe60000081060 */
[----:B------:R-:W-:Y:S04]  /*2d9d0*/  STL.64 [R1], R72 ;  /* 0x0000004801007387 */ /* 0x000fe80000100a00 */
[----:B------:R1:W-:Y:S04]  /*2d9e0*/  STL.64 [R1+0x8], R74 ;  /* 0x0000084a01007387 */ /* 0x0003e80000100a00 */
[----:B------:R-:W4:Y:S01]  /*2d9f0*/  LDL.LU.64 R96, [R1+0x7b0] ;  /* 0x0007b00001607983 */ /* 0x000f220000300a00 */
[C---:B-1----:R-:W-:Y:S11]  /*2da00*/  HMMA.1688.F32.TF32 R72, R76.reuse, R64, R92 ;  /* 0x000000404c48723c */ /* 0x042ff6000008105c */
[----:B------:R-:W-:Y:S04]  /*2da10*/  STL.64 [R1+0x6f0], R104 ;  /* 0x0006f06801007387 */ /* 0x000fe80000100a00 */
[----:B------:R-:W-:Y:S04]  /*2da20*/  STL.64 [R1+0x6f8], R106 ;  /* 0x0006f86a01007387 */ /* 0x000fe80000100a00 */
[----:B------:R-:W4:Y:S04]  /*2da30*/  LDL.LU.64 R98, [R1+0x7b8] ;  /* 0x0007b80001627983 */ /* 0x000f280000300a00 */
[----:B------:R-:W-:Y:S04]  /*2da40*/  STL.64 [R1+0x6e0], R72 ;  /* 0x0006e04801007387 */ /* 0x000fe80000100a00 */
[----:B------:R2:W-:Y:S04]  /*2da50*/  STL.64 [R1+0x6e8], R74 ;  /* 0x0006e84a01007387 */ /* 0x0005e80000100a00 */
[----:B------:R-:W4:Y:S04]  /*2da60*/  LDL.LU.64 R92, [R1+0x7d0] ;  /* 0x0007d000015c7983 */ /* 0x000f280000300a00 */
[----:B------:R-:W4:Y:S01]  /*2da70*/  LDL.LU.64 R94, [R1+0x7d8] ;  /* 0x0007d800015e7983 */ /* 0x000f220000300a00 */
[C---:B--2---:R-:W-:Y:S03]  /*2da80*/  HMMA.1688.F32.TF32 R72, R76.reuse, R60, R80 ;  /* 0x0000003c4c48723c */ /* 0x044fe60000081050 */
[----:B------:R-:W2:Y:S04]  /*2da90*/  LDL.LU.64 R80, [R1+0x820] ;  /* 0x0008200001507983 */ /* 0x000ea80000300a00 */
[----:B------:R-:W2:Y:S01]  /*2daa0*/  LDL.LU.64 R82, [R1+0x828] ;  /* 0x0008280001527983 */ /* 0x000ea20000300a00 */
[----:B---3--:R-:W-:-:S15]  /*2dab0*/  HMMA.1688.F32.TF32 R84, R76, R56, R84 ;  /* 0x000000384c54723c */ /* 0x008fde0000081054 */
[----:B------:R1:W-:Y:S04]  /*2dac0*/  STL.64 [R1+0x6d0], R72 ;  /* 0x0006d04801007387 */ /* 0x0003e80000100a00 */
[----:B------:R3:W-:Y:S04]  /*2dad0*/  STL.64 [R1+0x6d8], R74 ;  /* 0x0006d84a01007387 */ /* 0x0007e80000100a00 */
[----:B-1----:R-:W2:Y:S04]  /*2dae0*/  LDL.LU.64 R72, [R1+0x8c0] ;  /* 0x0008c00001487983 */ /* 0x002ea80000300a00 */
[----:B---3--:R-:W3:Y:S04]  /*2daf0*/  LDL.LU.64 R74, [R1+0x8c8] ;  /* 0x0008c800014a7983 */ /* 0x008ee80000300a00 */
[----:B------:R-:W-:Y:S04]  /*2db00*/  STL.64 [R1+0x6c0], R84 ;  /* 0x0006c05401007387 */ /* 0x000fe80000100a00 */
[----:B------:R-:W-:Y:S04]  /*2db10*/  STL.64 [R1+0x6c8], R86 ;  /* 0x0006c85601007387 */ /* 0x000fe80000100a00 */
[----:B------:R-:W3:Y:S04]  /*2db20*/  LDL.LU.64 R104, [R1+0x1210] ;  /* 0x0012100001687983 */ /* 0x000ee80000300a00 */
[----:B------:R-:W-:Y:S04]  /*2db30*/  LDS R84, [R5+UR10+0x400] ;  /* 0x0004000a05547984 */ /* 0x000fe80008000800 */
[----:B------:R-:W-:Y:S04]  /*2db40*/  LDS R86, [R5+UR10+0x2400] ;  /* 0x0024000a05567984 */ /* 0x000fe80008000800 */
[----:B------:R-:W-:Y:S04]  /*2db50*/  LDS R85, [R2+UR10+0x400] ;  /* 0x0004000a02557984 */ /* 0x000fe80008000800 */
[----:B------:R-:W1:Y:S01]  /*2db60*/  LDS R87, [R2+UR10+0x2400] ;  /* 0x0024000a02577984 */ /* 0x000e620008000800 */
[C---:B----4-:R-:W-:Y:S06]  /*2db70*/  HMMA.1688.F32.TF32 R100, R76.reuse, R52, R100 ;  /* 0x000000344c64723c */ /* 0x050fec0000081064 */
[----:B------:R-:W-:-:S15]  /*2db80*/  HMMA.1688.F32.TF32 R88, R76, R48, R88 ;  /* 0x000000304c58723c */ /* 0x000fde0000081058 */
[----:B------:R-:W-:-:S02]  /*2db90*/  NOP ;  /* 0x0000000000007918 */ /* 0x000fc40000000000 */
[----:B------:R4:W-:Y:S04]  /*2dba0*/  STL.64 [R1+0x480], R100 ;  /* 0x0004806401007387 */ /* 0x0009e80000100a00 */
[----:B------:R1:W-:Y:S04]  /*2dbb0*/  STL.64 [R1+0x488], R102 ;  /* 0x0004886601007387 */ /* 0x0003e80000100a00 */
[----:B------:R-:W3:Y:S04]  /*2dbc0*/  LDL.LU.64 R106, [R1+0x1218] ;  /* 0x00121800016a7983 */ /* 0x000ee80000300a00 */
[----:B------:R1:W-:Y:S04]  /*2dbd0*/  STL.64 [R1+0x470], R88 ;  /* 0x0004705801007387 */ /* 0x0003e80000100a00 */
[----:B------:R1:W-:Y:S04]  /*2dbe0*/  STL.64 [R1+0x478], R90 ;  /* 0x0004785a01007387 */ /* 0x0003e80000100a00 */
[----:B----4-:R-:W4:Y:S04]  /*2dbf0*/  LDL.LU.64 R100, [R1+0x1560] ;  /* 0x0015600001647983 */ /* 0x010f280000300a00 */
[----:B-1----:R-:W4:Y:S04]  /*2dc00*/  LDL.LU.64 R102, [R1+0x1568] ;  /* 0x0015680001667983 */ /* 0x002f280000300a00 */
[----:B------:R-:W4:Y:S04]  /*2dc10*/  LDL.LU.64 R88, [R1+0x1550] ;  /* 0x0015500001587983 */ /* 0x000f280000300a00 */
[----:B------:R-:W4:Y:S01]  /*2dc20*/  LDL.LU.64 R90, [R1+0x1558] ;  /* 0x00155800015a7983 */ /* 0x000f220000300a00 */
[C---:B------:R-:W-:Y:S03]  /*2dc30*/  HMMA.1688.F32.TF32 R108, R76.reuse, R44, R96 ;  /* 0x0000002c4c6c723c */ /* 0x040fe60000081060 */
[----:B------:R-:W4:Y:S03]  /*2dc40*/  LDL.LU.64 R96, [R1+0x1540] ;  /* 0x0015400001607983 */ /* 0x000f260000300a00 */
[----:B------:R-:W-:-:S15]  /*2dc50*/  HMMA.1688.F32.TF32 R92, R76, R40, R92 ;  /* 0x000000284c5c723c */ /* 0x000fde000008105c */
[----:B------:R-:W-:-:S02]  /*2dc60*/  NOP ;  /* 0x0000000000007918 */ /* 0x000fc40000000000 */
[----:B------:R-:W-:Y:S04]  /*2dc70*/  STL.64 [R1+0x280], R108 ;  /* 0x0002806c01007387 */ /* 0x000fe80000100a00 */
[----:B------:R-:W-:Y:S04]  /*2dc80*/  STL.64 [R1+0x288], R110 ;  /* 0x0002886e01007387 */ /* 0x000fe80000100a00 */
[----:B------:R-:W4:Y:S04]  /*2dc90*/  LDL.LU.64 R98, [R1+0x1548] ;  /* 0x0015480001627983 */ /* 0x000f280000300a00 */
[----:B------:R1:W-:Y:S04]  /*2dca0*/  STL.64 [R1+0x220], R92 ;  /* 0x0002205c01007387 */ /* 0x0003e80000100a00 */
[----:B------:R1:W-:Y:S04]  /*2dcb0*/  STL.64 [R1+0x228], R94 ;  /* 0x0002285e01007387 */ /* 0x0003e80000100a00 */
[----:B-1----:R-:W4:Y:S04]  /*2dcc0*/  LDL.LU.64 R92, [R1+0x1530] ;  /* 0x00153000015c7983 */ /* 0x002f280000300a00 */
[----:B------:R-:W4:Y:S01]  /*2dcd0*/  LDL.LU.64 R94, [R1+0x1538] ;  /* 0x00153800015e7983 */ /* 0x000f220000300a00 */
[----:B--2---:R-:W-:-:S15]  /*2dce0*/  HMMA.1688.F32.TF32 R80, R76, R36, R80 ;  /* 0x000000244c50723c */ /* 0x004fde0000081050 */
[----:B------:R-:W-:-:S08]  /*2dcf0*/  NOP ;  /* 0x0000000000007918 */ /* 0x000fd00000000000 */
[----:B------:R1:W-:Y:S04]  /*2dd00*/  STL.64 [R1+0x210], R80 ;  /* 0x0002105001007387 */ /* 0x0003e80000100a00 */
[----:B------:R2:W-:Y:S04]  /*2dd10*/  STL.64 [R1+0x218], R82 ;  /* 0x0002185201007387 */ /* 0x0005e80000100a00 */
[----:B-1----:R-:W4:Y:S04]  /*2dd20*/  LDL.LU.64 R80, [R1+0x8d0] ;  /* 0x0008d00001507983 */ /* 0x002f280000300a00 */
[----:B--2---:R-:W2:Y:S01]  /*2dd30*/  LDL.LU.64 R82, [R1+0x8d8] ;  /* 0x0008d80001527983 */ /* 0x004ea20000300a00 */
[----:B---3--:R-:W-:-:S15]  /*2dd40*/  HMMA.1688.F32.TF32 R72, R76, R32, R72 ;  /* 0x000000204c48723c */ /* 0x008fde0000081048 */
[----:B------:R-:W-:-:S08]  /*2dd50*/  NOP ;  /* 0x0000000000007918 */ /* 0x000fd00000000000 */
[----:B------:R-:W-:Y:S04]  /*2dd60*/  STL.64 [R1+0x200], R72 ;  /* 0x0002004801007387 */ /* 0x000fe80000100a00 */
[----:B------:R-:W-:Y:S04]  /*2dd70*/  STL.64 [R1+0x208], R74 ;  /* 0x0002084a01007387 */ /* 0x000fe80000100a00 */
[----:B------:R-:W-:Y:S04]  /*2dd80*/  LDS R72, [R5+UR10+0x480] ;  /* 0x0004800a05487984 */ /* 0x000fe80008000800 */
[----:B------:R-:W-:Y:S04]  /*2dd90*/  LDS R74, [R5+UR10+0x2480] ;  /* 0x0024800a054a7984 */ /* 0x000fe80008000800 */
[----:B------:R-:W-:Y:S04]  /*2dda0*/  LDS R73, [R2+UR10+0x480] ;  /* 0x0004800a02497984 */ /* 0x000fe80008000800 */
[----:B------:R-:W1:Y:S01]  /*2ddb0*/  LDS R75, [R2+UR10+0x2480] ;  /* 0x0024800a024b7984 */ /* 0x000e620008000800 */
[C---:B------:R-:W-:Y:S06]  /*2ddc0*/  HMMA.1688.F32.TF32 R104, R76.reuse, R28, R104 ;  /* 0x0000001c4c68723c */ /* 0x040fec0000081068 */
[----:B----4-:R-:W-:-:S15]  /*2ddd0*/  HMMA.1688.F32.TF32 R100, R76, R24, R100 ;  /* 0x000000184c64723c */ /* 0x010fde0000081064 */
[----:B------:R-:W-:-:S02]  /*2dde0*/  NOP ;  /* 0x0000000000007918 */ /* 0x000fc40000000000 */
[----:B------:R-:W-:Y:S04]  /*2ddf0*/  STL.64 [R1+0x1f0], R104 ;  /* 0x0001f06801007387 */ /* 0x000fe80000100a00 */
[----:B------:R-:W-:Y:S01]  /*2de00*/  STL.64 [R1+0x1f8], R106 ;  /* 0x0001f86a01007387 */ /* 0x000fe20000100a00 */
[C---:B------:R-:W-:Y:S03]  /*2de10*/  HMMA.1688.F32.TF32 R88, R76.reuse, R20, R88 ;  /* 0x000000144c58723c */ /* 0x040fe60000081058 */
[----:B------:R-:W3:Y:S04]  /*2de20*/  LDL.LU.64 R120, [R1+0x1200] ;  /* 0x0012000001787983 */ /* 0x000ee80000300a00 */
[----:B------:R-:W-:Y:S04]  /*2de30*/  STL.64 [R1+0x1e0], R100 ;  /* 0x0001e06401007387 */ /* 0x000fe80000100a00 */
[----:B------:R-:W-:Y:S04]  /*2de40*/  STL.64 [R1+0x1e8], R102 ;  /* 0x0001e86601007387 */ /* 0x000fe80000100a00 */
[----:B------:R-:W3:Y:S08]  /*2de50*/  LDL.LU.64 R122, [R1+0x1208] ;  /* 0x00120800017a7983 */ /* 0x000ef00000300a00 */
[----:B------:R4:W-:Y:S04]  /*2de60*/  STL.64 [R1+0x1d0], R88 ;  /* 0x0001d05801007387 */ /* 0x0009e80000100a00 */
[----:B------:R1:W-:Y:S04]  /*2de70*/  STL.64 [R1+0x1d8], R90 ;  /* 0x0001d85a01007387 */ /* 0x0003e80000100a00 */
[----:B----4-:R-:W4:Y:S04]  /*2de80*/  LDL.LU.64 R88, [R1+0x11f0] ;  /* 0x0011f00001587983 */ /* 0x010f280000300a00 */
[----:B-1----:R-:W4:Y:S01]  /*2de90*/  LDL.LU.64 R90, [R1+0x11f8] ;  /* 0x0011f800015a7983 */ /* 0x002f220000300a00 */
[C---:B------:R-:W-:Y:S03]  /*2dea0*/  HMMA.1688.F32.TF32 R96, R76.reuse, R16, R96 ;  /* 0x000000104c60723c */ /* 0x040fe60000081060 */
[----:B------:R-:W4:Y:S04]  /*2deb0*/  LDL.LU.64 R116, [R1+0x11e0] ;  /* 0x0011e00001747983 */ /* 0x000f280000300a00 */
[----:B------:R-:W4:Y:S01]  /*2dec0*/  LDL.LU.64 R118, [R1+0x11e8] ;  /* 0x0011e80001767983 */ /* 0x000f220000300a00 */
[----:B------:R-:W-:-:S15]  /*2ded0*/  HMMA.1688.F32.TF32 R92, R76, R12, R92 ;  /* 0x0000000c4c5c723c */ /* 0x000fde000008105c */
        /* <DEDUP_REMOVED lines=8> */
[----:B--2---:R-:W-:Y:S03]  /*2df60*/  HMMA.1688.F32.TF32 R76, R76, R8, R80 ;  /* 0x000000084c4c723c */ /* 0x004fe60000081050 */
[----:B------:R-:W-:Y:S04]  /*2df70*/  LDS R80, [R5+UR10+0x500] ;  /* 0x0005000a05507984 */ /* 0x000fe80008000800 */
[----:B------:R-:W-:Y:S04]  /*2df80*/  LDS R82, [R5+UR10+0x2500] ;  /* 0x0025000a05527984 */ /* 0x000fe80008000800 */
[----:B------:R-:W-:Y:S04]  /*2df90*/  LDS R81, [R2+UR10+0x500] ;  /* 0x0005000a02517984 */ /* 0x000fe80008000800 */
[----:B------:R-:W2:Y:S08]  /*2dfa0*/  LDS R83, [R2+UR10+0x2500] ;  /* 0x0025000a02537984 */ /* 0x000eb00008000800 */
[----:B------:R1:W-:Y:S04]  /*2dfb0*/  STL.64 [R1+0x1a0], R76 ;  /* 0x0001a04c01007387 */ /* 0x0003e80000100a00 */
[----:B------:R2:W-:Y:S04]  /*2dfc0*/  STL.64 [R1+0x1a8], R78 ;  /* 0x0001a84e01007387 */ /* 0x0005e80000100a00 */
[----:B------:R-:W4:Y:S04]  /*2dfd0*/  LDL.LU.64 R104, [R1+0x11b0] ;  /* 0x0011b00001687983 */ /* 0x000f280000300a00 */
[----:B------:R-:W4:Y:S04]  /*2dfe0*/  LDL.LU.64 R106, [R1+0x11b8] ;  /* 0x0011b800016a7983 */ /* 0x000f280000300a00 */
[----:B------:R-:W4:Y:S04]  /*2dff0*/  LDL.LU.64 R100, [R1+0x11a0] ;  /* 0x0011a00001647983 */ /* 0x000f280000300a00 */
[----:B------:R-:W4:Y:S04]  /*2e000*/  LDL.LU.64 R102, [R1+0x11a8] ;  /* 0x0011a80001667983 */ /* 0x000f280000300a00 */
[----:B-1----:R-:W4:Y:S04]  /*2e010*/  LDL.LU.64 R96, [R1+0x1190] ;  /* 0x0011900001607983 */ /* 0x002f280000300a00 */
[----:B------:R-:W4:Y:S04]  /*2e020*/  LDL.LU.64 R98, [R1+0x1198] ;  /* 0x0011980001627983 */ /* 0x000f280000300a00 */
[----:B------:R-:W4:Y:S04]  /*2e030*/  LDL.LU.64 R92, [R1+0x1180] ;  /* 0x00118000015c7983 */ /* 0x000f280000300a00 */
[----:B------:R-:W4:Y:S04]  /*2e040*/  LDL.LU.64 R94, [R1+0x1188] ;  /* 0x00118800015e7983 */ /* 0x000f280000300a00 */
[----:B------:R-:W4:Y:S04]  /*2e050*/  LDL.LU.64 R76, [R1+0x1170] ;  /* 0x00117000014c7983 */ /* 0x000f280000300a00 */
[----:B--2---:R-:W2:Y:S01]  /*2e060*/  LDL.LU.64 R78, [R1+0x1178] ;  /* 0x00117800014e7983 */ /* 0x004ea20000300a00 */
[----:B---3--:R-:W-:-:S15]  /*2e070*/  HMMA.1688.F32.TF32 R120, R84, R68, R120 ;  /* 0x000000445478723c */ /* 0x008fde0000081078 */
[----:B------:R-:W-:-:S08]  /*2e080*/  NOP ;  /* 0x0000000000007918 */ /* 0x000fd00000000000 */
        /* <DEDUP_REMOVED lines=17> */
[C---:B------:R-:W-:Y:S06]  /*2e1a0*/  HMMA.1688.F32.TF32 R108, R84.reuse, R48, R104 ;  /* 0x00000030546c723c */ /* 0x040fec0000081068 */
[----:B------:R-:W-:Y:S01]  /*2e1b0*/  HMMA.1688.F32.TF32 R104, R84, R44, R100 ;  /* 0x0000002c5468723c */ /* 0x000fe20000081064 */
[----:B------:R-:W4:-:S15]  /*2e1c0*/  LDL.LU.64 R100, [R1+0x12e0] ;  /* 0x0012e00001647983 */ /* 0x000f1e0000300a00 */
[----:B------:R-:W-:-:S01]  /*2e1d0*/  NOP ;  /* 0x0000000000007918 */ /* 0x000fc20000000000 */
[----:B------:R-:W-:Y:S04]  /*2e1e0*/  STL.64 [R1+0x140], R108 ;  /* 0x0001406c01007387 */ /* 0x000fe80000100a00 */
[----:B------:R-:W-:Y:S04]  /*2e1f0*/  STL.64 [R1+0x148], R110 ;  /* 0x0001486e01007387 */ /* 0x000fe80000100a00 */
[----:B------:R-:W4:Y:S04]  /*2e200*/  LDL.LU.64 R102, [R1+0x12e8] ;  /* 0x0012e80001667983 */ /* 0x000f280000300a00 */
[----:B------:R-:W-:Y:S04]  /*2e210*/  STL.64 [R1+0x130], R104 ;  /* 0x0001306801007387 */ /* 0x000fe80000100a00 */
[----:B------:R1:W-:Y:S02]  /*2e220*/  STL.64 [R1+0x138], R106 ;  /* 0x0001386a01007387 */ /* 0x0003e40000100a00 */
[----:B-1----:R-:W-:Y:S02]  /*2e230*/  HMMA.1688.F32.TF32 R104, R84, R40, R96 ;  /* 0x000000285468723c */ /* 0x002fe40000081060 */
[----:B------:R-:W4:Y:S04]  /*2e240*/  LDL.LU.64 R96, [R1+0x12d0] ;  /* 0x0012d00001607983 */ /* 0x000f280000300a00 */
[----:B------:R-:W4:-:S15]  /*2e250*/  LDL.LU.64 R98, [R1+0x12d8] ;  /* 0x0012d80001627983 */ /* 0x000f1e0000300a00 */
[----:B------:R-:W-:-:S02]  /*2e260*/  NOP ;  /* 0x0000000000007918 */ /* 0x000fc40000000000 */
        /* <DEDUP_REMOVED lines=8> */
[C---:B--2---:R-:W-:Y:S02]  /*2e2f0*/  HMMA.1688.F32.TF32 R104, R84.reuse, R32, R76 ;  /* 0x000000205468723c */ /* 0x044fe4000008104c */
[----:B------:R-:W2:Y:S04]  /*2e300*/  LDL.LU.64 R76, [R1+0x1140] ;  /* 0x00114000014c7983 */ /* 0x000ea80000300a00 */
[----:B------:R-:W2:Y:S01]  /*2e310*/  LDL.LU.64 R78, [R1+0x1148] ;  /* 0x00114800014e7983 */ /* 0x000ea20000300a00 */
[----:B---3--:R-:W-:-:S15]  /*2e320*/  HMMA.1688.F32.TF32 R88, R84, R28, R88 ;  /* 0x0000001c5458723c */ /* 0x008fde0000081058 */
[----:B------:R-:W-:-:S01]  /*2e330*/  NOP ;  /* 0x0000000000007918 */ /* 0x000fc20000000000 */
[----:B------:R1:W-:Y:S04]  /*2e340*/  STL.64 [R1+0x100], R104 ;  /* 0x0001006801007387 */ /* 0x0003e80000100a00 */
[----:B------:R3:W-:Y:S04]  /*2e350*/  STL.64 [R1+0x108], R106 ;  /* 0x0001086a01007387 */ /* 0x0007e80000100a00 */
[----:B------:R-:W2:Y:S04]  /*2e360*/  LDL.LU.64 R116, [R1+0xeb0] ;  /* 0x000eb00001747983 */ /* 0x000ea80000300a00 */
[----:B------:R-:W2:Y:S04]  /*2e370*/  LDL.LU.64 R118, [R1+0xeb8] ;  /* 0x000eb80001767983 */ /* 0x000ea80000300a00 */
[----:B------:R3:W-:Y:S04]  /*2e380*/  STL.64 [R1+0xf0], R88 ;  /* 0x0000f05801007387 */ /* 0x0007e80000100a00 */
[----:B------:R3:W-:Y:S04]  /*2e390*/  STL.64 [R1+0xf8], R90 ;  /* 0x0000f85a01007387 */ /* 0x0007e80000100a00 */
[----:B------:R-:W2:Y:S04]  /*2e3a0*/  LDL.LU.64 R112, [R1+0xea0] ;  /* 0x000ea00001707983 */ /* 0x000ea80000300a00 */
[----:B------:R-:W2:Y:S04]  /*2e3b0*/  LDL.LU.64 R114, [R1+0xea8] ;  /* 0x000ea80001727983 */ /* 0x000ea80000300a00 */
[----:B------:R-:W2:Y:S04]  /*2e3c0*/  LDL.LU.64 R108, [R1+0xe90] ;  /* 0x000e9000016c7983 */ /* 0x000ea80000300a00 */
[----:B------:R-:W2:Y:S04]  /*2e3d0*/  LDL.LU.64 R110, [R1+0xe98] ;  /* 0x000e9800016e7983 */ /* 0x000ea80000300a00 */
[----:B-1----:R-:W2:Y:S04]  /*2e3e0*/  LDL.LU.64 R104, [R1+0xe80] ;  /* 0x000e800001687983 */ /* 0x002ea80000300a00 */
[----:B---3--:R-:W3:Y:S04]  /*2e3f0*/  LDL.LU.64 R106, [R1+0xe88] ;  /* 0x000e8800016a7983 */ /* 0x008ee80000300a00 */
[----:B------:R-:W3:Y:S04]  /*2e400*/  LDL.LU.64 R88, [R1+0xe70] ;  /* 0x000e700001587983 */ /* 0x000ee80000300a00 */
[----:B------:R-:W3:Y:S01]  /*2e410*/  LDL.LU.64 R90, [R1+0xe78] ;  /* 0x000e7800015a7983 */ /* 0x000ee20000300a00 */
[----:B----4-:R-:W-:Y:S03]  /*2e420*/  HMMA.1688.F32.TF32 R120, R84, R24, R100 ;  /* 0x000000185478723c */ /* 0x010fe60000081064 */
[----:B------:R-:W4:Y:S04]  /*2e430*/  LDL.LU.64 R100, [R1+0xe60] ;  /* 0x000e600001647983 */ /* 0x000f280000300a00 */
[----:B------:R-:W4:-:S15]  /*2e440*/  LDL.LU.64 R102, [R1+0xe68] ;  /* 0x000e680001667983 */ /* 0x000f1e0000300a00 */
[----:B------:R-:W-:-:S01]  /*2e450*/  NOP ;  /* 0x0000000000007918 */ /* 0x000fc20000000000 */
        /* <DEDUP_REMOVED lines=17> */
[----:B------:R-:W-:Y:S06]  /*2e570*/  HMMA.1688.F32.TF32 R116, R84, R8, R116 ;  /* 0x000000085474723c */ /* 0x000fec0000081074 */
[C---:B------:R-:W-:Y:S06]  /*2e580*/  HMMA.1688.F32.TF32 R84, R72.reuse, R68, R112 ;  /* 0x000000444854723c */ /* 0x040fec0000081070 */
[C---:B------:R-:W-:Y:S06]  /*2e590*/  HMMA.1688.F32.TF32 R108, R72.reuse, R64, R108 ;  /* 0x00000040486c723c */ /* 0x040fec000008106c */
[C---:B---3--:R-:W-:Y:S01]  /*2e5a0*/  HMMA.1688.F32.TF32 R104, R72.reuse, R60, R104 ;  /* 0x0000003c4868723c */ /* 0x048fe20000081068 */
        /* <DEDUP_REMOVED lines=9> */
[----:B------:R-:W3:Y:S04]  /*2e640*/  LDL.LU.64 R88, [R1+0xe20] ;  /* 0x000e200001587983 */ /* 0x000ee80000300a00 */
[----:B------:R-:W-:Y:S04]  /*2e650*/  STL.64 [R1+0x70], R104 ;  /* 0x0000706801007387 */ /* 0x000fe80000100a00 */
[----:B------:R-:W-:Y:S04]  /*2e660*/  STL.64 [R1+0x78], R106 ;  /* 0x0000786a01007387 */ /* 0x000fe80000100a00 */
[----:B------:R-:W3:Y:S08]  /*2e670*/  LDL.LU.64 R90, [R1+0xe28] ;  /* 0x000e2800015a7983 */ /* 0x000ef00000300a00 */
[----:B------:R-:W-:Y:S04]  /*2e680*/  STL.64 [R1+0x60], R84 ;  /* 0x0000605401007387 */ /* 0x000fe80000100a00 */
[----:B------:R4:W-:Y:S04]  /*2e690*/  STL.64 [R1+0x68], R86 ;  /* 0x0000685601007387 */ /* 0x0009e80000100a00 */
[----:B------:R-:W3:Y:S04]  /*2e6a0*/  LDL.LU.64 R112, [R1+0xe10] ;  /* 0x000e100001707983 */ /* 0x000ee80000300a00 */
[----:B------:R-:W3:Y:S01]  /*2e6b0*/  LDL.LU.64 R114, [R1+0xe18] ;  /* 0x000e180001727983 */ /* 0x000ee20000300a00 */
[----:B----4-:R-:W-:-:S15]  /*2e6c0*/  HMMA.1688.F32.TF32 R84, R72, R52, R100 ;  /* 0x000000344854723c */ /* 0x010fde0000081064 */
[----:B------:R-:W-:-:S08]  /*2e6d0*/  NOP ;  /* 0x0000000000007918 */ /* 0x000fd00000000000 */
[----:B------:R-:W-:Y:S04]  /*2e6e0*/  STL.64 [R1+0x460], R84 ;  /* 0x0004605401007387 */ /* 0x000fe80000100a00 */
[----:B------:R1:W-:Y:S04]  /*2e6f0*/  STL.64 [R1+0x468], R86 ;  /* 0x0004685601007387 */ /* 0x0003e80000100a00 */
[----:B------:R-:W4:Y:S04]  /*2e700*/  LDL.LU.64 R108, [R1+0xe00] ;  /* 0x000e0000016c7983 */ /* 0x000f280000300a00 */
[----:B------:R-:W4:Y:S01]  /*2e710*/  LDL.LU.64 R110, [R1+0xe08] ;  /* 0x000e0800016e7983 */ /* 0x000f220000300a00 */
[----:B-1----:R-:W-:-:S15]  /*2e720*/  HMMA.1688.F32.TF32 R84, R72, R48, R96 ;  /* 0x000000304854723c */ /* 0x002fde0000081060 */
[----:B------:R-:W-:-:S08]  /*2e730*/  NOP ;  /* 0x0000000000007918 */ /* 0x000fd00000000000 */
[----:B------:R1:W-:Y:S04]  /*2e740*/  STL.64 [R1+0x450], R84 ;  /* 0x0004505401007387 */ /* 0x0003e80000100a00 */
[----:B------:R1:W-:Y:S04]  /*2e750*/  STL.64 [R1+0x458], R86 ;  /* 0x0004585601007387 */ /* 0x0003e80000100a00 */
[----:B-1----:R-:W4:Y:S01]  /*2e760*/  LDL.LU.64 R84, [R1+0xdf0] ;  /* 0x000df00001547983 */ /* 0x002f220000300a00 */
[----:B------:R-:W-:Y:S03]  /*2e770*/  HMMA.1688.F32.TF32 R92, R72, R44, R92 ;  /* 0x0000002c485c723c */ /* 0x000fe6000008105c */
[----:B------:R-:W4:-:S15]  /*2e780*/  LDL.LU.64 R86, [R1+0xdf8] ;  /* 0x000df80001567983 */ /* 0x000f1e0000300a00 */
[----:B------:R-:W-:-:S05]  /*2e790*/  NOP ;  /* 0x0000000000007918 */ /* 0x000fca0000000000 */
[----:B------:R-:W-:Y:S04]  /*2e7a0*/  STL.64 [R1+0x440], R92 ;  /* 0x0004405c01007387 */ /* 0x000fe80000100a00 */
[----:B------:R2:W-:Y:S02]  /*2e7b0*/  STL.64 [R1+0x448], R94 ;  /* 0x0004485e01007387 */ /* 0x0005e40000100a00 */
[----:B--2---:R-:W-:Y:S02]  /*2e7c0*/  HMMA.1688.F32.TF32 R92, R72, R40, R76 ;  /* 0x00000028485c723c */ /* 0x004fe4000008104c */
[----:B------:R-:W2:Y:S04]  /*2e7d0*/  LDL.LU.64 R76, [R1+0xde0] ;  /* 0x000de000014c7983 */ /* 0x000ea80000300a00 */
[----:B------:R-:W2:-:S15]  /*2e7e0*/  LDL.LU.64 R78, [R1+0xde8] ;  /* 0x000de800014e7983 */ /* 0x000e9e0000300a00 */
[----:B------:R-:W-:-:S02]  /*2e7f0*/  NOP ;  /* 0x0000000000007918 */ /* 0x000fc40000000000 */
[----:B------:R-:W-:Y:S04]  /*2e800*/  STL.64 [R1+0x430], R92 ;  /* 0x0004305c01007387 */ /* 0x000fe80000100a00 */
[----:B------:R3:W-:Y:S04]  /*2e810*/  STL.64 [R1+0x438], R94 ;  /* 0x0004385e01007387 */ /* 0x0007e80000100a00 */
[----:B------:R-:W2:Y:S04]  /*2e820*/  LDL.LU.64 R104, [R1+0xdd0] ;  /* 0x000dd00001687983 */ /* 0x000ea80000300a00 */
[----:B------:R-:W2:Y:S04]  /*2e830*/  LDL.LU.64 R106, [R1+0xdd8] ;  /* 0x000dd800016a7983 */ /* 0x000ea80000300a00 */
[----:B------:R-:W2:Y:S04]  /*2e840*/  LDL.LU.64 R100, [R1+0xdc0] ;  /* 0x000dc00001647983 */ /* 0x000ea80000300a00 */
[----:B------:R-:W2:Y:S01]  /*2e850*/  LDL.LU.64 R102, [R1+0xdc8] ;  /* 0x000dc80001667983 */ /* 0x000ea20000300a00 */
[C---:B---3--:R-:W-:Y:S03]  /*2e860*/  HMMA.1688.F32.TF32 R92, R72.reuse, R36, R88 ;  /* 0x00000024485c723c */ /* 0x048fe60000081058 */
[----:B------:R-:W3:Y:S04]  /*2e870*/  LDL.LU.64 R88, [R1+0x9e0] ;  /* 0x0009e00001587983 */ /* 0x000ee80000300a00 */
[----:B------:R-:W3:Y:S01]  /*2e880*/  LDL.LU.64 R90, [R1+0x9e8] ;  /* 0x0009e800015a7983 */ /* 0x000ee20000300a00 */
[----:B------:R-:W-:-:S15]  /*2e890*/  HMMA.1688.F32.TF32 R116, R72, R32, R112 ;  /* 0x000000204874723c */ /* 0x000fde0000081070 */
[----:B------:R1:W-:Y:S04]  /*2e8a0*/  STL.64 [R1+0x420], R92 ;  /* 0x0004205c01007387 */ /* 0x0003e80000100a00 */
[----:B------:R1:W-:Y:S04]  /*2e8b0*/  STL.64 [R1+0x428], R94 ;  /* 0x0004285e01007387 */ /* 0x0003e80000100a00 */
[----:B------:R-:W3:Y:S04]  /*2e8c0*/  LDL.LU.64 R96, [R1+0x9a0] ;  /* 0x0009a00001607983 */ /* 0x000ee80000300a00 */
[----:B------:R-:W3:Y:S04]  /*2e8d0*/  LDL.LU.64 R98, [R1+0x9a8] ;  /* 0x0009a80001627983 */ /* 0x000ee80000300a00 */
[----:B-1----:R-:W3:Y:S04]  /*2e8e0*/  LDL.LU.64 R92, [R1+0x970] ;  /* 0x00097000015c7983 */ /* 0x002ee80000300a00 */
[----:B------:R-:W3:Y:S04]  /*2e8f0*/  LDL.LU.64 R94, [R1+0x978] ;  /* 0x00097800015e7983 */ /* 0x000ee80000300a00 */
[----:B------:R-:W-:Y:S04]  /*2e900*/  STL.64 [R1+0x410], R116 ;  /* 0x0004107401007387 */ /* 0x000fe80000100a00 */
[----:B------:R-:W-:Y:S01]  /*2e910*/  STL.64 [R1+0x418], R118 ;  /* 0x0004187601007387 */ /* 0x000fe20000100a00 */
[C---:B----4-:R-:W-:Y:S06]  /*2e920*/  HMMA.1688.F32.TF32 R112, R72.reuse, R28, R108 ;  /* 0x0000001c4870723c */ /* 0x050fec000008106c */
        /* <DEDUP_REMOVED lines=14> */
[C---:B-1----:R-:W-:Y:S06]  /*2ea10*/  HMMA.1688.F32.TF32 R108, R72.reuse, R16, R104 ;  /* 0x00000010486c723c */ /* 0x042fec0000081068 */
[----:B------:R-:W-:Y:S01]  /*2ea20*/  HMMA.1688.F32.TF32 R104, R72, R12, R100 ;  /* 0x0000000c4868723c */ /* 0x000fe20000081064 */
[----:B------:R-:W2:-:S15]  /*2ea30*/  LDL.LU.64 R100, [R1+0xdb0] ;  /* 0x000db00001647983 */ /* 0x000e9e0000300a00 */
[----:B------:R-:W-:-:S01]  /*2ea40*/  NOP ;  /* 0x0000000000007918 */ /* 0x000fc20000000000 */
[----:B------:R-:W-:Y:S04]  /*2ea50*/  STL.64 [R1+0x680], R108 ;  /* 0x0006806c01007387 */ /* 0x000fe80000100a00 */
[----:B------:R-:W-:Y:S04]  /*2ea60*/  STL.64 [R1+0x688], R110 ;  /* 0x0006886e01007387 */ /* 0x000fe80000100a00 */
[----:B------:R-:W2:Y:S04]  /*2ea70*/  LDL.LU.64 R102, [R1+0xdb8] ;  /* 0x000db80001667983 */ /* 0x000ea80000300a00 */
[----:B------:R-:W-:Y:S04]  /*2ea80*/  STL.64 [R1+0x670], R104 ;  /* 0x0006706801007387 */ /* 0x000fe80000100a00 */
[----:B------:R1:W-:Y:S01]  /*2ea90*/  STL.64 [R1+0x678], R106 ;  /* 0x0006786a01007387 */ /* 0x0003e20000100a00 */
[----:B---3--:R-:W-:Y:S03]  /*2eaa0*/  HMMA.1688.F32.TF32 R72, R72, R8, R88 ;  /* 0x000000084848723c */ /* 0x008fe60000081058 */
[----:B------:R-:W3:Y:S04]  /*2eab0*/  LDL.LU.64 R88, [R1+0xda0] ;  /* 0x000da00001587983 */ /* 0x000ee80000300a00 */
[----:B------:R-:W3:-:S15]  /*2eac0*/  LDL.LU.64 R90, [R1+0xda8] ;  /* 0x000da800015a7983 */ /* 0x000ede0000300a00 */
[----:B------:R-:W-:-:S01]  /*2ead0*/  NOP ;  /* 0x0000000000007918 */ /* 0x000fc20000000000 */
[----:B------:R-:W-:Y:S04]  /*2eae0*/  STL.64 [R1+0x400], R72 ;  /* 0x0004004801007387 */ /* 0x000fe80000100a00 */
[----:B------:R1:W-:Y:S02]  /*2eaf0*/  STL.64 [R1+0x408], R74 ;  /* 0x0004084a01007387 */ /* 0x0003e40000100a00 */
[C---:B-1----:R-:W-:Y:S02]  /*2eb00*/  HMMA.1688.F32.TF32 R104, R80.reuse, R68, R96 ;  /* 0x000000445068723c */ /* 0x042fe40000081060 */
[----:B------:R-:W3:Y:S04]  /*2eb10*/  LDL.LU.64 R96, [R1+0xd90] ;  /* 0x000d900001607983 */ /* 0x000ee80000300a00 */
[----:B------:R-:W-:-:S15]  /*2eb20*/  HMMA.1688.F32.TF32 R72, R80, R64, R92 ;  /* 0x000000405048723c */ /* 0x000fde000008105c */
[----:B------:R-:W-:-:S02]  /*2eb30*/  NOP ;  /* 0x0000000000007918 */ /* 0x000fc40000000000 */
[----:B------:R-:W-:Y:S04]  /*2eb40*/  STL.64 [R1+0x660], R104 ;  /* 0x0006606801007387 */ /* 0x000fe80000100a00 */
[----:B------:R-:W-:Y:S04]  /*2eb50*/  STL.64 [R1+0x668], R106 ;  /* 0x0006686a01007387 */ /* 0x000fe80000100a00 */
[----:B------:R-:W3:Y:S04]  /*2eb60*/  LDL.LU.64 R98, [R1+0xd98] ;  /* 0x000d980001627983 */ /* 0x000ee80000300a00 */
[----:B------:R-:W-:Y:S04]  /*2eb70*/  STL.64 [R1+0x650], R72 ;  /* 0x0006504801007387 */ /* 0x000fe80000100a00 */
[----:B------:R4:W-:Y:S04]  /*2eb80*/  STL.64 [R1+0x658], R74 ;  /* 0x0006584a01007387 */ /* 0x0009e80000100a00 */
        /* <DEDUP_REMOVED lines=13> */
[----:B------:R-:W-:Y:S04]  /*2ec60*/  STL.64 [R1+0x638], R74 ;  /* 0x0006384a01007387 */ /* 0x000fe80000100a00 */
[----:B------:R-:W2:Y:S04]  /*2ec70*/  LDL.LU.64 R104, [R1+0x1130] ;  /* 0x0011300001687983 */ /* 0x000ea80000300a00 */
[----:B------:R-:W-:Y:S04]  /*2ec80*/  LDS R72, [R5+UR10+0x580] ;  /* 0x0005800a05487984 */ /* 0x000fe80008000800 */
[----:B------:R-:W-:Y:S04]  /*2ec90*/  LDS R74, [R5+UR10+0x2580] ;  /* 0x0025800a054a7984 */ /* 0x000fe80008000800 */
[----:B------:R-:W-:Y:S04]  /*2eca0*/  LDS R73, [R2+UR10+0x580] ;  /* 0x0005800a02497984 */ /* 0x000fe80008000800 */
[----:B------:R-:W1:Y:S01]  /*2ecb0*/  LDS R75, [R2+UR10+0x2580] ;  /* 0x0025800a024b7984 */ /* 0x000e620008000800 */
[C---:B------:R-:W-:Y:S06]  /*2ecc0*/  HMMA.1688.F32.TF32 R100, R80.reuse, R52, R100 ;  /* 0x000000345064723c */ /* 0x040fec0000081064 */
[----:B---3--:R-:W-:-:S15]  /*2ecd0*/  HMMA.1688.F32.TF32 R88, R80, R48, R88 ;  /* 0x000000305058723c */ /* 0x008fde0000081058 */
[----:B------:R-:W-:-:S02]  /*2ece0*/  NOP ;  /* 0x0000000000007918 */ /* 0x000fc40000000000 */
[----:B------:R3:W-:Y:S04]  /*2ecf0*/  STL.64 [R1+0x620], R100 ;  /* 0x0006206401007387 */ /* 0x0007e80000100a00 */
[----:B------:R1:W-:Y:S04]  /*2ed00*/  STL.64 [R1+0x628], R102 ;  /* 0x0006286601007387 */ /* 0x0003e80000100a00 */
[----:B------:R-:W2:Y:S04]  /*2ed10*/  LDL.LU.64 R106, [R1+0x1138] ;  /* 0x00113800016a7983 */ /* 0x000ea80000300a00 */
[----:B------:R1:W-:Y:S04]  /*2ed20*/  STL.64 [R1+0x610], R88 ;  /* 0x0006105801007387 */ /* 0x0003e80000100a00 */
[----:B------:R1:W-:Y:S04]  /*2ed30*/  STL.64 [R1+0x618], R90 ;  /* 0x0006185a01007387 */ /* 0x0003e80000100a00 */
[----:B---3--:R-:W3:Y:S04]  /*2ed40*/  LDL.LU.64 R100, [R1+0x1120] ;  /* 0x0011200001647983 */ /* 0x008ee80000300a00 */
[----:B-1----:R-:W3:Y:S04]  /*2ed50*/  LDL.LU.64 R102, [R1+0x1128] ;  /* 0x0011280001667983 */ /* 0x002ee80000300a00 */
[----:B------:R-:W3:Y:S04]  /*2ed60*/  LDL.LU.64 R88, [R1+0x1110] ;  /* 0x0011100001587983 */ /* 0x000ee80000300a00 */
[----:B------:R-:W3:Y:S01]  /*2ed70*/  LDL.LU.64 R90, [R1+0x1118] ;  /* 0x00111800015a7983 */ /* 0x000ee20000300a00 */
[C---:B------:R-:W-:Y:S03]  /*2ed80*/  HMMA.1688.F32.TF32 R108, R80.reuse, R44, R96 ;  /* 0x0000002c506c723c */ /* 0x040fe60000081060 */
[----:B------:R-:W3:Y:S03]  /*2ed90*/  LDL.LU.64 R96, [R1+0x1100] ;  /* 0x0011000001607983 */ /* 0x000ee60000300a00 */
[----:B------:R-:W-:-:S15]  /*2eda0*/  HMMA.1688.F32.TF32 R92, R80, R40, R92 ;  /* 0x00000028505c723c */ /* 0x000fde000008105c */
[----:B------:R-:W-:-:S02]  /*2edb0*/  NOP ;  /* 0x0000000000007918 */ /* 0x000fc40000000000 */
[----:B------:R-:W-:Y:S04]  /*2edc0*/  STL.64 [R1+0x600], R108 ;  /* 0x0006006c01007387 */ /* 0x000fe80000100a00 */
[----:B------:R-:W-:Y:S04]  /*2edd0*/  STL.64 [R1+0x608], R110 ;  /* 0x0006086e01007387 */ /* 0x000fe80000100a00 */
[----:B------:R-:W3:Y:S04]  /*2ede0*/  LDL.LU.64 R98, [R1+0x1108] ;  /* 0x0011080001627983 */ /* 0x000ee80000300a00 */
[----:B------:R1:W-:Y:S04]  /*2edf0*/  STL.64 [R1+0x5f0], R92 ;  /* 0x0005f05c01007387 */ /* 0x0003e80000100a00 */
[----:B------:R1:W-:Y:S04]  /*2ee00*/  STL.64 [R1+0x5f8], R94 ;  /* 0x0005f85e01007387 */ /* 0x0003e80000100a00 */
[----:B-1----:R-:W3:Y:S04]  /*2ee10*/  LDL.LU.64 R92, [R1+0x10f0] ;  /* 0x0010f000015c7983 */ /* 0x002ee80000300a00 */
[----:B------:R-:W3:Y:S01]  /*2ee20*/  LDL.LU.64 R94, [R1+0x10f8] ;  /* 0x0010f800015e7983 */ /* 0x000ee20000300a00 */
[----:B----4-:R-:W-:-:S15]  /*2ee30*/  HMMA.1688.F32.TF32 R84, R80, R36, R84 ;  /* 0x000000245054723c */ /* 0x010fde0000081054 */
[----:B------:R-:W-:-:S08]  /*2ee40*/  NOP ;  /* 0x0000000000007918 */ /* 0x000fd00000000000 */
[----:B------:R1:W-:Y:S04]  /*2ee50*/  STL.64 [R1+0x5e0], R84 ;  /* 0x0005e05401007387 */ /* 0x0003e80000100a00 */
[----:B------:R4:W-:Y:S04]  /*2ee60*/  STL.64 [R1+0x5e8], R86 ;  /* 0x0005e85601007387 */ /* 0x0009e80000100a00 */
[----:B-1----:R-:W3:Y:S04]  /*2ee70*/  LDL.LU.64 R84, [R1+0xd50] ;  /* 0x000d500001547983 */ /* 0x002ee80000300a00 */
[----:B----4-:R-:W4:Y:S01]  /*2ee80*/  LDL.LU.64 R86, [R1+0xd58] ;  /* 0x000d580001567983 */ /* 0x010f220000300a00 */
[----:B--2---:R-:W-:-:S15]  /*2ee90*/  HMMA.1688.F32.TF32 R76, R80, R32, R76 ;  /* 0x00000020504c723c */ /* 0x004fde000008104c */
        /* <DEDUP_REMOVED lines=8> */
[----:B---3--:R-:W-:-:S15]  /*2ef20*/  HMMA.1688.F32.TF32 R100, R80, R24, R100 ;  /* 0x000000185064723c */ /* 0x008fde0000081064 */
[----:B------:R-:W-:-:S02]  /*2ef30*/  NOP ;  /* 0x0000000000007918 */ /* 0x000fc40000000000 */
[----:B------:R-:W-:Y:S04]  /*2ef40*/  STL.64 [R1+0x5c0], R104 ;  /* 0x0005c06801007387 */ /* 0x000fe80000100a00 */
[----:B------:R-:W-:Y:S04]  /*2ef50*/  STL.64 [R1+0x5c8], R106 ;  /* 0x0005c86a01007387 */ /* 0x000fe80000100a00 */
[----:B------:R-:W2:Y:S01]  /*2ef60*/  LDL.LU.64 R120, [R1+0x10e0] ;  /* 0x0010e00001787983 */ /* 0x000ea20000300a00 */
[----:B------:R-:W-:Y:S03]  /*2ef70*/  HMMA.1688.F32.TF32 R88, R80, R20, R88 ;  /* 0x000000145058723c */ /* 0x000fe60000081058 */
[----:B------:R-:W-:Y:S04]  /*2ef80*/  STL.64 [R1+0x5b0], R100 ;  /* 0x0005b06401007387 */ /* 0x000fe80000100a00 */
[----:B------:R-:W-:Y:S04]  /*2ef90*/  STL.64 [R1+0x5b8], R102 ;  /* 0x0005b86601007387 */ /* 0x000fe80000100a00 */
[----:B------:R-:W2:-:S12]  /*2efa0*/  LDL.LU.64 R122, [R1+0x10e8] ;  /* 0x0010e800017a7983 */ /* 0x000e980000300a00 */
[----:B------:R3:W-:Y:S04]  /*2efb0*/  STL.64 [R1+0x5a0], R88 ;  /* 0x0005a05801007387 */ /* 0x0007e80000100a00 */
[----:B------:R1:W-:Y:S04]  /*2efc0*/  STL.64 [R1+0x5a8], R90 ;  /* 0x0005a85a01007387 */ /* 0x0003e80000100a00 */
[----:B---3--:R-:W3:Y:S04]  /*2efd0*/  LDL.LU.64 R88, [R1+0x10d0] ;  /* 0x0010d00001587983 */ /* 0x008ee80000300a00 */
[----:B-1----:R-:W3:Y:S01]  /*2efe0*/  LDL.LU.64 R90, [R1+0x10d8] ;  /* 0x0010d800015a7983 */ /* 0x002ee20000300a00 */
[C---:B------:R-:W-:Y:S03]  /*2eff0*/  HMMA.1688.F32.TF32 R96, R80.reuse, R16, R96 ;  /* 0x000000105060723c */ /* 0x040fe60000081060 */
[----:B------:R-:W3:Y:S04]  /*2f000*/  LDL.LU.64 R116, [R1+0x10c0] ;  /* 0x0010c00001747983 */ /* 0x000ee80000300a00 */
[----:B------:R-:W3:Y:S01]  /*2f010*/  LDL.LU.64 R118, [R1+0x10c8] ;  /* 0x0010c80001767983 */ /* 0x000ee20000300a00 */
[----:B------:R-:W-:-:S15]  /*2f020*/  HMMA.1688.F32.TF32 R92, R80, R12, R92 ;  /* 0x0000000c505c723c */ /* 0x000fde000008105c */
[----:B------:R1:W-:Y:S04]  /*2f030*/  STL.64 [R1+0x590], R96 ;  /* 0x0005906001007387 */ /* 0x0003e80000100a00 */
[----:B------:R1:W-:Y:S04]  /*2f040*/  STL.64 [R1+0x598], R98 ;  /* 0x0005986201007387 */ /* 0x0003e80000100a00 */
[----:B------:R-:W3:Y:S04]  /*2f050*/  LDL.LU.64 R112, [R1+0x10b0] ;  /* 0x0010b00001707983 */ /* 0x000ee80000300a00 */
[----:B------:R-:W3:Y:S04]  /*2f060*/  LDL.LU.64 R114, [R1+0x10b8] ;  /* 0x0010b80001727983 */ /* 0x000ee80000300a00 */
[----:B------:R-:W-:Y:S04]  /*2f070*/  STL.64 [R1+0x580], R92 ;  /* 0x0005805c01007387 */ /* 0x000fe80000100a00 */
[----:B------:R-:W-:Y:S04]  /*2f080*/  STL.64 [R1+0x588], R94 ;  /* 0x0005885e01007387 */ /* 0x000fe80000100a00 */
[----:B------:R-:W3:Y:S04]  /*2f090*/  LDL.LU.64 R108, [R1+0x10a0] ;  /* 0x0010a000016c7983 */ /* 0x000ee80000300a00 */
[----:B------:R-:W3:Y:S04]  /*2f0a0*/  LDL.LU.64 R110, [R1+0x10a8] ;  /* 0x0010a800016e7983 */ /* 0x000ee80000300a00 */
[----:B------:R-:W-:Y:S04]  /*2f0b0*/  LDS R92, [R5+UR10+0x680] ;  /* 0x0006800a055c7984 */ /* 0x000fe80008000800 */
[----:B------:R-:W-:Y:S04]  /*2f0c0*/  LDS R94, [R5+UR10+0x2680] ;  /* 0x0026800a055e7984 */ /* 0x000fe80008000800 */
[----:B------:R-:W-:Y:S04]  /*2f0d0*/  LDS R93, [R2+UR10+0x680] ;  /* 0x0006800a025d7984 */ /* 0x000fe80008000800 */
[----:B------:R-:W3:Y:S01]  /*2f0e0*/  LDS R95, [R2+UR10+0x2680] ;  /* 0x0026800a025f7984 */ /* 0x000ee20008000800 */
[----:B----4-:R-:W-:-:S15]  /*2f0f0*/  HMMA.1688.F32.TF32 R80, R80, R8, R84 ;  /* 0x000000085050723c */ /* 0x010fde0000081054 */
[----:B------:R-:W-:-:S08]  /*2f100*/  NOP ;  /* 0x0000000000007918 */ /* 0x000fd00000000000 */
[----:B------:R4:W-:Y:S04]  /*2f110*/  STL.64 [R1+0x3f0], R80 ;  /* 0x0003f05001007387 */ /* 0x0009e80000100a00 */
[----:B------:R4:W-:Y:S04]  /*2f120*/  STL.64 [R1+0x3f8], R82 ;  /* 0x0003f85201007387 */ /* 0x0009e80000100a00 */
[----:B------:R-:W3:Y:S04]  /*2f130*/  LDL.LU.64 R104, [R1+0x1090] ;  /* 0x0010900001687983 */ /* 0x000ee80000300a00 */
[----:B------:R-:W3:Y:S04]  /*2f140*/  LDL.LU.64 R106, [R1+0x1098] ;  /* 0x00109800016a7983 */ /* 0x000ee80000300a00 */
[----:B------:R-:W3:Y:S04]  /*2f150*/  LDL.LU.64 R100, [R1+0x1080] ;  /* 0x0010800001647983 */ /* 0x000ee80000300a00 */
[----:B------:R-:W3:Y:S04]  /*2f160*/  LDL.LU.64 R102, [R1+0x1088] ;  /* 0x0010880001667983 */ /* 0x000ee80000300a00 */
[----:B-1----:R-:W3:Y:S04]  /*2f170*/  LDL.LU.64 R96, [R1+0x1070] ;  /* 0x0010700001607983 */ /* 0x002ee80000300a00 */
[----:B------:R-:W3:Y:S04]  /*2f180*/  LDL.LU.64 R98, [R1+0x1078] ;  /* 0x0010780001627983 */ /* 0x000ee80000300a00 */
[----:B------:R-:W3:Y:S04]  /*2f190*/  LDL.LU.64 R84, [R1+0x1060] ;  /* 0x0010600001547983 */ /* 0x000ee80000300a00 */
[----:B------:R-:W3:Y:S04]  /*2f1a0*/  LDL.LU.64 R86, [R1+0x1068] ;  /* 0x0010680001567983 */ /* 0x000ee80000300a00 */
[----:B----4-:R-:W4:Y:S04]  /*2f1b0*/  LDL.LU.64 R80, [R1+0x1050] ;  /* 0x0010500001507983 */ /* 0x010f280000300a00 */
[----:B------:R-:W4:Y:S01]  /*2f1c0*/  LDL.LU.64 R82, [R1+0x1058] ;  /* 0x0010580001527983 */ /* 0x000f220000300a00 */
[----:B--2---:R-:W-:-:S15]  /*2f1d0*/  HMMA.1688.F32.TF32 R120, R72, R68, R120 ;  /* 0x000000444878723c */ /* 0x004fde0000081078 */
[----:B------:R-:W-:-:S08]  /*2f1e0*/  NOP ;  /* 0x0000000000007918 */ /* 0x000fd00000000000 */
[----:B------:R-:W-:Y:S04]  /*2f1f0*/  STL.64 [R1+0x3e0], R120 ;  /* 0x0003e07801007387 */ /* 0x000fe80000100a00 */
[----:B------:R3:W-:Y:S02]  /*2f200*/  STL.64 [R1+0x3e8], R122 ;  /* 0x0003e87a01007387 */ /* 0x0007e40000100a00 */
[----:B---3--:R-:W-:Y:S02]  /*2f210*/  HMMA.1688.F32.TF32 R120, R72, R64, R88 ;  /* 0x000000404878723c */ /* 0x008fe40000081058 */
[----:B------:R-:W2:Y:S04]  /*2f220*/  LDL.LU.64 R88, [R1+0x1040] ;  /* 0x0010400001587983 */ /* 0x000ea80000300a00 */
[----:B------:R-:W2:-:S15]  /*2f230*/  LDL.LU.64 R90, [R1+0x1048] ;  /* 0x00104800015a7983 */ /* 0x000e9e0000300a00 */
        /* <DEDUP_REMOVED lines=12> */
[C---:B------:R-:W-:Y:S03]  /*2f300*/  HMMA.1688.F32.TF32 R108, R72.reuse, R48, R104 ;  /* 0x00000030486c723c */ /* 0x040fe60000081068 */
[----:B------:R-:W3:Y:S03]  /*2f310*/  LDL.LU.64 R104, [R1+0x1030] ;  /* 0x0010300001687983 */ /* 0x000ee60000300a00 */
[C---:B------:R-:W-:Y:S06]  /*2f320*/  HMMA.1688.F32.TF32 R100, R72.reuse, R44, R100 ;  /* 0x0000002c4864723c */ /* 0x040fec0000081064 */
[C---:B------:R-:W-:Y:S11]  /*2f330*/  HMMA.1688.F32.TF32 R96, R72.reuse, R40, R96 ;  /* 0x000000284860723c */ /* 0x040ff60000081060 */
[----:B------:R-:W-:Y:S04]  /*2f340*/  STL.64 [R1+0x390], R108 ;  /* 0x0003906c01007387 */ /* 0x000fe80000100a00 */
[----:B------:R-:W-:Y:S04]  /*2f350*/  STL.64 [R1+0x398], R110 ;  /* 0x0003986e01007387 */ /* 0x000fe80000100a00 */
[----:B------:R-:W3:Y:S04]  /*2f360*/  LDL.LU.64 R106, [R1+0x1038] ;  /* 0x00103800016a7983 */ /* 0x000ee80000300a00 */
[----:B------:R1:W-:Y:S04]  /*2f370*/  STL.64 [R1+0x380], R100 ;  /* 0x0003806401007387 */ /* 0x0003e80000100a00 */
[----:B------:R4:W-:Y:S04]  /*2f380*/  STL.64 [R1+0x388], R102 ;  /* 0x0003886601007387 */ /* 0x0009e80000100a00 */
[----:B-1----:R-:W3:Y:S04]  /*2f390*/  LDL.LU.64 R100, [R1+0x1020] ;  /* 0x0010200001647983 */ /* 0x002ee80000300a00 */
[----:B----4-:R-:W4:Y:S04]  /*2f3a0*/  LDL.LU.64 R102, [R1+0x1028] ;  /* 0x0010280001667983 */ /* 0x010f280000300a00 */
        /* <DEDUP_REMOVED lines=12> */
[----:B------:R1:W-:Y:S01]  /*2f470*/  STL.64 [R1+0x350], R96 ;  /* 0x0003506001007387 */ /* 0x0003e20000100a00 */
[----:B--2---:R-:W-:Y:S03]  /*2f480*/  HMMA.1688.F32.TF32 R88, R72, R28, R88 ;  /* 0x0000001c4858723c */ /* 0x004fe60000081058 */
[----:B------:R2:W-:Y:S04]  /*2f490*/  STL.64 [R1+0x358], R98 ;  /* 0x0003586201007387 */ /* 0x0005e80000100a00 */
[----:B------:R-:W4:Y:S04]  /*2f4a0*/  LDL.LU.64 R116, [R1+0xd40] ;  /* 0x000d400001747983 */ /* 0x000f280000300a00 */
[----:B------:R-:W4:-:S12]  /*2f4b0*/  LDL.LU.64 R118, [R1+0xd48] ;  /* 0x000d480001767983 */ /* 0x000f180000300a00 */
[----:B------:R2:W-:Y:S04]  /*2f4c0*/  STL.64 [R1+0x340], R88 ;  /* 0x0003405801007387 */ /* 0x0005e80000100a00 */
[----:B------:R2:W-:Y:S04]  /*2f4d0*/  STL.64 [R1+0x348], R90 ;  /* 0x0003485a01007387 */ /* 0x0005e80000100a00 */
[----:B------:R-:W4:Y:S04]  /*2f4e0*/  LDL.LU.64 R112, [R1+0xd30] ;  /* 0x000d300001707983 */ /* 0x000f280000300a00 */
[----:B------:R-:W4:Y:S04]  /*2f4f0*/  LDL.LU.64 R114, [R1+0xd38] ;  /* 0x000d380001727983 */ /* 0x000f280000300a00 */
[----:B------:R-:W4:Y:S04]  /*2f500*/  LDL.LU.64 R108, [R1+0xd20] ;  /* 0x000d2000016c7983 */ /* 0x000f280000300a00 */
[----:B------:R-:W4:Y:S04]  /*2f510*/  LDL.LU.64 R110, [R1+0xd28] ;  /* 0x000d2800016e7983 */ /* 0x000f280000300a00 */
[----:B-1----:R-:W4:Y:S04]  /*2f520*/  LDL.LU.64 R96, [R1+0xd10] ;  /* 0x000d100001607983 */ /* 0x002f280000300a00 */
[----:B--2---:R-:W2:Y:S04]  /*2f530*/  LDL.LU.64 R98, [R1+0xd18] ;  /* 0x000d180001627983 */ /* 0x004ea80000300a00 */
[----:B------:R-:W2:Y:S04]  /*2f540*/  LDL.LU.64 R88, [R1+0xd00] ;  /* 0x000d000001587983 */ /* 0x000ea80000300a00 */
[----:B------:R-:W2:Y:S01]  /*2f550*/  LDL.LU.64 R90, [R1+0xd08] ;  /* 0x000d0800015a7983 */ /* 0x000ea20000300a00 */
[C---:B---3--:R-:W-:Y:S06]  /*2f560*/  HMMA.1688.F32.TF32 R104, R72.reuse, R24, R104 ;  /* 0x000000184868723c */ /* 0x048fec0000081068 */
[----:B----4-:R-:W-:-:S15]  /*2f570*/  HMMA.1688.F32.TF32 R100, R72, R20, R100 ;  /* 0x000000144864723c */ /* 0x010fde0000081064 */
[----:B------:R-:W-:-:S02]  /*2f580*/  NOP ;  /* 0x0000000000007918 */ /* 0x000fc40000000000 */
[----:B------:R1:W-:Y:S04]  /*2f590*/  STL.64 [R1+0x330], R104 ;  /* 0x0003306801007387 */ /* 0x0003e80000100a00 */
[----:B------:R3:W-:Y:S04]  /*2f5a0*/  STL.64 [R1+0x338], R106 ;  /* 0x0003386a01007387 */ /* 0x0007e80000100a00 */
[----:B-1----:R-:W4:Y:S01]  /*2f5b0*/  LDL.LU.64 R104, [R1+0xcf0] ;  /* 0x000cf00001687983 */ /* 0x002f220000300a00 */
[----:B------:R-:W-:Y:S03]  /*2f5c0*/  HMMA.1688.F32.TF32 R84, R72, R16, R84 ;  /* 0x000000104854723c */ /* 0x000fe60000081054 */
[----:B------:R1:W-:Y:S04]  /*2f5d0*/  STL.64 [R1+0x320], R100 ;  /* 0x0003206401007387 */ /* 0x0003e80000100a00 */
[----:B------:R1:W-:Y:S04]  /*2f5e0*/  STL.64 [R1+0x328], R102 ;  /* 0x0003286601007387 */ /* 0x0003e80000100a00 */
[----:B---3--:R-:W4:-:S12]  /*2f5f0*/  LDL.LU.64 R106, [R1+0xcf8] ;  /* 0x000cf800016a7983 */ /* 0x008f180000300a00 */
[----:B------:R3:W-:Y:S04]  /*2f600*/  STL.64 [R1+0x310], R84 ;  /* 0x0003105401007387 */ /* 0x0007e80000100a00 */
[----:B------:R3:W-:Y:S04]  /*2f610*/  STL.64 [R1+0x318], R86 ;  /* 0x0003185601007387 */ /* 0x0007e80000100a00 */
[----:B-1----:R-:W4:Y:S04]  /*2f620*/  LDL.LU.64 R100, [R1+0xce0] ;  /* 0x000ce00001647983 */ /* 0x002f280000300a00 */
[----:B------:R-:W4:Y:S04]  /*2f630*/  LDL.LU.64 R102, [R1+0xce8] ;  /* 0x000ce80001667983 */ /* 0x000f280000300a00 */
[----:B---3--:R-:W3:Y:S01]  /*2f640*/  LDL.LU.64 R84, [R1+0xcd0] ;  /* 0x000cd00001547983 */ /* 0x008ee20000300a00 */
[----:B------:R-:W-:Y:S03]  /*2f650*/  HMMA.1688.F32.TF32 R120, R72, R12, R80 ;  /* 0x0000000c4878723c */ /* 0x000fe60000081050 */
[----:B------:R-:W3:Y:S04]  /*2f660*/  LDL.LU.64 R86, [R1+0xcd8] ;  /* 0x000cd80001567983 */ /* 0x000ee80000300a00 */
[----:B------:R-:W3:Y:S04]  /*2f670*/  LDL.LU.64 R80, [R1+0xcc0] ;  /* 0x000cc00001507983 */ /* 0x000ee80000300a00 */
[----:B------:R-:W3:-:S12]  /*2f680*/  LDL.LU.64 R82, [R1+0xcc8] ;  /* 0x000cc80001527983 */ /* 0x000ed80000300a00 */
[----:B------:R-:W-:Y:S01]  /*2f690*/  STL.64 [R1+0x300], R120 ;  /* 0x0003007801007387 */ /* 0x000fe20000100a00 */
[----:B------:R-:W-:Y:S03]  /*2f6a0*/  HMMA.1688.F32.TF32 R116, R72, R8, R116 ;  /* 0x000000084874723c */ /* 0x000fe60000081074 */
[----:B------:R-:W-:Y:S03]  /*2f6b0*/  STL.64 [R1+0x308], R122 ;  /* 0x0003087a01007387 */ /* 0x000fe60000100a00 */
[C---:B------:R-:W-:Y:S06]  /*2f6c0*/  HMMA.1688.F32.TF32 R112, R76.reuse, R68, R112 ;  /* 0x000000444c70723c */ /* 0x040fec0000081070 */
[C---:B------:R-:W-:Y:S06]  /*2f6d0*/  HMMA.1688.F32.TF32 R72, R76.reuse, R64, R108 ;  /* 0x000000404c48723c */ /* 0x040fec000008106c */
[C---:B--2---:R-:W-:Y:S05]  /*2f6e0*/  HMMA.1688.F32.TF32 R96, R76.reuse, R60, R96 ;  /* 0x0000003c4c60723c */ /* 0x044fea0000081060 */
[----:B------:R-:W-:Y:S01]  /*2f6f0*/  STL.64 [R1+0x270], R116 ;  /* 0x0002707401007387 */ /* 0x000fe20000100a00 */
[C---:B------:R-:W-:Y:S03]  /*2f700*/  HMMA.1688.F32.TF32 R88, R76.reuse, R56, R88 ;  /* 0x000000384c58723c */ /* 0x040fe60000081058 */
[----:B------:R-:W-:Y:S04]  /*2f710*/  STL.64 [R1+0x278], R118 ;  /* 0x0002787601007387 */ /* 0x000fe80000100a00 */
[----:B------:R-:W-:Y:S04]  /*2f720*/  STL.64 [R1+0x260], R112 ;  /* 0x0002607001007387 */ /* 0x000fe80000100a00 */
[----:B------:R-:W-:Y:S04]  /*2f730*/  STL.64 [R1+0x268], R114 ;  /* 0x0002687201007387 */ /* 0x000fe80000100a00 */
[----:B------:R1:W-:Y:S04]  /*2f740*/  STL.64 [R1+0x250], R72 ;  /* 0x0002504801007387 */ /* 0x0003e80000100a00 */
[----:B------:R2:W-:Y:S04]  /*2f750*/  STL.64 [R1+0x258], R74 ;  /* 0x0002584a01007387 */ /* 0x0005e80000100a00 */
[----:B-1----:R-:W3:Y:S04]  /*2f760*/  LDL.LU.64 R72, [R1+0xcb0] ;  /* 0x000cb00001487983 */ /* 0x002ee80000300a00 */
[----:B------:R1:W-:Y:S04]  /*2f770*/  STL.64 [R1+0x240], R96 ;  /* 0x0002406001007387 */ /* 0x0003e80000100a00 */
[----:B------:R1:W-:Y:S04]  /*2f780*/  STL.64 [R1+0x248], R98 ;  /* 0x0002486201007387 */ /* 0x0003e80000100a00 */
[----:B--2---:R-:W2:Y:S04]  /*2f790*/  LDL.LU.64 R74, [R1+0xcb8] ;  /* 0x000cb800014a7983 */ /* 0x004ea80000300a00 */
[----:B------:R1:W-:Y:S04]  /*2f7a0*/  STL.64 [R1+0x230], R88 ;  /* 0x0002305801007387 */ /* 0x0003e80000100a00 */
[----:B------:R1:W-:Y:S04]  /*2f7b0*/  STL.64 [R1+0x238], R90 ;  /* 0x0002385a01007387 */ /* 0x0003e80000100a00 */
[----:B-1----:R-:W2:Y:S04]  /*2f7c0*/  LDL.LU.64 R96, [R1+0xca0] ;  /* 0x000ca00001607983 */ /* 0x002ea80000300a00 */
[----:B------:R-:W2:Y:S04]  /*2f7d0*/  LDL.LU.64 R98, [R1+0xca8] ;  /* 0x000ca80001627983 */ /* 0x000ea80000300a00 */
[----:B------:R-:W2:Y:S04]  /*2f7e0*/  LDL.LU.64 R88, [R1+0xc90] ;  /* 0x000c900001587983 */ /* 0x000ea80000300a00 */
[----:B------:R-:W2:Y:S01]  /*2f7f0*/  LDL.LU.64 R90, [R1+0xc98] ;  /* 0x000c9800015a7983 */ /* 0x000ea20000300a00 */
[C---:B----4-:R-:W-:Y:S06]  /*2f800*/  HMMA.1688.F32.TF32 R104, R76.reuse, R52, R104 ;  /* 0x000000344c68723c */ /* 0x050fec0000081068 */
[C---:B------:R-:W-:Y:S06]  /*2f810*/  HMMA.1688.F32.TF32 R100, R76.reuse, R48, R100 ;  /* 0x000000304c64723c */ /* 0x040fec0000081064 */
[C---:B---3--:R-:W-:Y:S06]  /*2f820*/  HMMA.1688.F32.TF32 R84, R76.reuse, R44, R84 ;  /* 0x0000002c4c54723c */ /* 0x048fec0000081054 */
[C---:B------:R-:W-:Y:S05]  /*2f830*/  HMMA.1688.F32.TF32 R80, R76.reuse, R40, R80 ;  /* 0x000000284c50723c */ /* 0x040fea0000081050 */
[----:B------:R-:W-:Y:S04]  /*2f840*/  STL.64 [R1+0x2f0], R104 ;  /* 0x0002f06801007387 */ /* 0x000fe80000100a00 */
[----:B------:R-:W-:Y:S04]  /*2f850*/  STL.64 [R1+0x2f8], R106 ;  /* 0x0002f86a01007387 */ /* 0x000fe80000100a00 */
[----:B------:R-:W3:Y:S04]  /*2f860*/  LDL.LU.64 R112, [R1+0xc80] ;  /* 0x000c800001707983 */ /* 0x000ee80000300a00 */
[----:B------:R-:W-:Y:S04]  /*2f870*/  STL.64 [R1+0x2e0], R100 ;  /* 0x0002e06401007387 */ /* 0x000fe80000100a00 */
[----:B------:R-:W-:Y:S04]  /*2f880*/  STL.64 [R1+0x2e8], R102 ;  /* 0x0002e86601007387 */ /* 0x000fe80000100a00 */
[----:B------:R-:W3:Y:S04]  /*2f890*/  LDL.LU.64 R114, [R1+0xc88] ;  /* 0x000c880001727983 */ /* 0x000ee80000300a00 */
[----:B------:R1:W-:Y:S04]  /*2f8a0*/  STL.64 [R1+0x2d0], R84 ;  /* 0x0002d05401007387 */ /* 0x0003e80000100a00 */
[----:B------:R4:W-:Y:S04]  /*2f8b0*/  STL.64 [R1+0x2d8], R86 ;  /* 0x0002d85601007387 */ /* 0x0009e80000100a00 */
[----:B------:R-:W3:Y:S04]  /*2f8c0*/  LDL.LU.64 R108, [R1+0xc70] ;  /* 0x000c7000016c7983 */ /* 0x000ee80000300a00 */
[----:B------:R-:W3:Y:S04]  /*2f8d0*/  LDL.LU.64 R110, [R1+0xc78] ;  /* 0x000c7800016e7983 */ /* 0x000ee80000300a00 */
[----:B------:R4:W-:Y:S04]  /*2f8e0*/  STL.64 [R1+0x2c0], R80 ;  /* 0x0002c05001007387 */ /* 0x0009e80000100a00 */
[----:B------:R4:W-:Y:S04]  /*2f8f0*/  STL.64 [R1+0x2c8], R82 ;  /* 0x0002c85201007387 */ /* 0x0009e80000100a00 */
[----:B-1----:R-:W3:Y:S04]  /*2f900*/  LDL.LU.64 R84, [R1+0xc60] ;  /* 0x000c600001547983 */ /* 0x002ee80000300a00 */
[----:B----4-:R-:W4:Y:S04]  /*2f910*/  LDL.LU.64 R86, [R1+0xc68] ;  /* 0x000c680001567983 */ /* 0x010f280000300a00 */
[----:B------:R-:W4:Y:S04]  /*2f920*/  LDL.LU.64 R80, [R1+0xc50] ;  /* 0x000c500001507983 */ /* 0x000f280000300a00 */
[----:B------:R-:W4:Y:S01]  /*2f930*/  LDL.LU.64 R82, [R1+0xc58] ;  /* 0x000c580001527983 */ /* 0x000f220000300a00 */
[C---:B--2---:R-:W-:Y:S03]  /*2f940*/  HMMA.1688.F32.TF32 R100, R76.reuse, R36, R72 ;  /* 0x000000244c64723c */ /* 0x044fe60000081048 */
[----:B------:R-:W2:Y:S04]  /*2f950*/  LDL.LU.64 R72, [R1+0x810] ;  /* 0x0008100001487983 */ /* 0x000ea80000300a00 */
[----:B------:R-:W2:Y:S01]  /*2f960*/  LDL.LU.64 R74, [R1+0x818] ;  /* 0x00081800014a7983 */ /* 0x000ea20000300a00 */
[----:B------:R-:W-:-:S15]  /*2f970*/  HMMA.1688.F32.TF32 R96, R76, R32, R96 ;  /* 0x000000204c60723c */ /* 0x000fde0000081060 */
[----:B------:R1:W-:Y:S04]  /*2f980*/  STL.64 [R1+0x2b0], R100 ;  /* 0x0002b06401007387 */ /* 0x0003e80000100a00 */
[----:B------:R1:W-:Y:S04]  /*2f990*/  STL.64 [R1+0x2b8], R102 ;  /* 0x0002b86601007387 */ /* 0x0003e80000100a00 */
[----:B------:R-:W2:Y:S04]  /*2f9a0*/  LDL.LU.64 R104, [R1+0x800] ;  /* 0x0008000001687983 */ /* 0x000ea80000300a00 */
[----:B------:R1:W-:Y:S04]  /*2f9b0*/  STL.64 [R1+0x2a0], R96 ;  /* 0x0002a06001007387 */ /* 0x0003e80000100a00 */
[----:B------:R1:W-:Y:S04]  /*2f9c0*/  STL.64 [R1+0x2a8], R98 ;  /* 0x0002a86201007387 */ /* 0x0003e80000100a00 */
[----:B------:R-:W2:Y:S01]  /*2f9d0*/  LDL.LU.64 R106, [R1+0x808] ;  /* 0x00080800016a7983 */ /* 0x000ea20000300a00 */
[----:B------:R-:W-:-:S15]  /*2f9e0*/  HMMA.1688.F32.TF32 R88, R76, R28, R88 ;  /* 0x0000001c4c58723c */ /* 0x000fde0000081058 */
[----:B------:R-:W-:-:S08]  /*2f9f0*/  NOP ;  /* 0x0000000000007918 */ /* 0x000fd00000000000 */
[----:B------:R1:W-:Y:S04]  /*2fa00*/  STL.64 [R1+0x570], R88 ;  /* 0x0005705801007387 */ /* 0x0003e80000100a00 */
[----:B------:R1:W-:Y:S04]  /*2fa10*/  STL.64 [R1+0x578], R90 ;  /* 0x0005785a01007387 */ /* 0x0003e80000100a00 */
[----:B-1----:R-:W2:Y:S04]  /*2fa20*/  LDL.LU.64 R100, [R1+0x7f0] ;  /* 0x0007f00001647983 */ /* 0x002ea80000300a00 */
[----:B------:R-:W2:Y:S04]  /*2fa30*/  LDL.LU.64 R102, [R1+0x7f8] ;  /* 0x0007f80001667983 */ /* 0x000ea80000300a00 */
[----:B------:R-:W2:Y:S04]  /*2fa40*/  LDL.LU.64 R96, [R1+0x7e0] ;  /* 0x0007e00001607983 */ /* 0x000ea80000300a00 */
[----:B------:R-:W2:Y:S04]  /*2fa50*/  LDL.LU.64 R98, [R1+0x7e8] ;  /* 0x0007e80001627983 */ /* 0x000ea80000300a00 */
[----:B------:R-:W2:Y:S04]  /*2fa60*/  LDL.LU.64 R88, [R1+0x7c0] ;  /* 0x0007c00001587983 */ /* 0x000ea80000300a00 */
[----:B------:R-:W2:Y:S01]  /*2fa70*/  LDL.LU.64 R90, [R1+0x7c8] ;  /* 0x0007c800015a7983 */ /* 0x000ea20000300a00 */
[C---:B---3--:R-:W-:Y:S06]  /*2fa80*/  HMMA.1688.F32.TF32 R116, R76.reuse, R24, R112 ;  /* 0x000000184c74723c */ /* 0x048fec0000081070 */
[C---:B------:R-:W-:Y:S06]  /*2fa90*/  HMMA.1688.F32.TF32 R112, R76.reuse, R20, R108 ;  /* 0x000000144c70723c */ /* 0x040fec000008106c */
[C---:B----4-:R-:W-:Y:S06]  /*2faa0*/  HMMA.1688.F32.TF32 R108, R76.reuse, R16, R84 ;  /* 0x000000104c6c723c */ /* 0x050fec0000081054 */
[C---:B------:R-:W-:Y:S05]  /*2fab0*/  HMMA.1688.F32.TF32 R84, R76.reuse, R12, R80 ;  /* 0x0000000c4c54723c */ /* 0x040fea0000081050 */
[----:B------:R-:W-:Y:S04]  /*2fac0*/  STL.64 [R1+0x560], R116 ;  /* 0x0005607401007387 */ /* 0x000fe80000100a00 */
[----:B------:R-:W-:Y:S04]  /*2fad0*/  STL.64 [R1+0x568], R118 ;  /* 0x0005687601007387 */ /* 0x000fe80000100a00 */
        /* <DEDUP_REMOVED lines=8> */
[----:B-1----:R-:W3:Y:S04]  /*2fb60*/  LDL.LU.64 R84, [R1+0xc30] ;  /* 0x000c300001547983 */ /* 0x002ee80000300a00 */
[----:B----4-:R-:W4:Y:S01]  /*2fb70*/  LDL.LU.64 R86, [R1+0xc38] ;  /* 0x000c380001567983 */ /* 0x010f220000300a00 */
[----:B--2---:R-:W-:-:S15]  /*2fb80*/  HMMA.1688.F32.TF32 R72, R76, R8, R72 ;  /* 0x000000084c48723c */ /* 0x004fde0000081048 */
[----:B------:R-:W-:-:S08]  /*2fb90*/  NOP ;  /* 0x0000000000007918 */ /* 0x000fd00000000000 */
[----:B------:R1:W-:Y:S04]  /*2fba0*/  STL.64 [R1+0x290], R72 ;  /* 0x0002904801007387 */ /* 0x0003e80000100a00 */
[----:B------:R2:W-:Y:S04]  /*2fbb0*/  STL.64 [R1+0x298], R74 ;  /* 0x0002984a01007387 */ /* 0x0005e80000100a00 */
[----:B-1----:R-:W4:Y:S04]  /*2fbc0*/  LDL.LU.64 R72, [R1+0xc20] ;  /* 0x000c200001487983 */ /* 0x002f280000300a00 */
[----:B--2---:R-:W2:Y:S01]  /*2fbd0*/  LDL.LU.64 R74, [R1+0xc28] ;  /* 0x000c2800014a7983 */ /* 0x004ea20000300a00 */
[----:B------:R-:W-:Y:S03]  /*2fbe0*/  HMMA.1688.F32.TF32 R104, R92, R68, R104 ;  /* 0x000000445c68723c */ /* 0x000fe60000081068 */
[----:B------:R-:W2:-:S15]  /*2fbf0*/  LDL.LU.64 R76, [R1+0xc10] ;  /* 0x000c1000014c7983 */ /* 0x000e9e0000300a00 */
[----:B------:R-:W-:-:S05]  /*2fc00*/  NOP ;  /* 0x0000000000007918 */ /* 0x000fca0000000000 */
[----:B------:R-:W-:Y:S04]  /*2fc10*/  STL.64 [R1+0x520], R104 ;  /* 0x0005206801007387 */ /* 0x000fe80000100a00 */
[----:B------:R-:W-:Y:S04]  /*2fc20*/  STL.64 [R1+0x528], R106 ;  /* 0x0005286a01007387 */ /* 0x000fe80000100a00 */
[----:B------:R-:W2:Y:S01]  /*2fc30*/  LDL.LU.64 R78, [R1+0xc18] ;  /* 0x000c1800014e7983 */ /* 0x000ea20000300a00 */
[----:B------:R-:W-:-:S15]  /*2fc40*/  HMMA.1688.F32.TF32 R100, R92, R64, R100 ;  /* 0x000000405c64723c */ /* 0x000fde0000081064 */
[----:B------:R-:W-:-:S08]  /*2fc50*/  NOP ;  /* 0x0000000000007918 */ /* 0x000fd00000000000 */
[----:B------:R-:W-:Y:S04]  /*2fc60*/  STL.64 [R1+0x510], R100 ;  /* 0x0005106401007387 */ /* 0x000fe80000100a00 */
[----:B------:R1:W-:Y:S02]  /*2fc70*/  STL.64 [R1+0x518], R102 ;  /* 0x0005186601007387 */ /* 0x0003e40000100a00 */
[C---:B-1----:R-:W-:Y:S02]  /*2fc80*/  HMMA.1688.F32.TF32 R100, R92.reuse, R60, R96 ;  /* 0x0000003c5c64723c */ /* 0x042fe40000081060 */
[----:B------:R-:W2:Y:S04]  /*2fc90*/  LDL.LU.64 R96, [R1+0xb10] ;  /* 0x000b100001607983 */ /* 0x000ea80000300a00 */
[----:B------:R-:W-:-:S15]  /*2fca0*/  HMMA.1688.F32.TF32 R88, R92, R56, R88 ;  /* 0x000000385c58723c */ /* 0x000fde0000081058 */
[----:B------:R-:W-:-:S02]  /*2fcb0*/  NOP ;  /* 0x0000000000007918 */ /* 0x000fc40000000000 */
[----:B------:R-:W-:Y:S04]  /*2fcc0*/  STL.64 [R1+0x500], R100 ;  /* 0x0005006401007387 */ /* 0x000fe80000100a00 */
[----:B------:R-:W-:Y:S04]  /*2fcd0*/  STL.64 [R1+0x508], R102 ;  /* 0x0005086601007387 */ /* 0x000fe80000100a00 */
[----:B------:R-:W2:Y:S04]  /*2fce0*/  LDL.LU.64 R98, [R1+0xb18] ;  /* 0x000b180001627983 */ /* 0x000ea80000300a00 */
[----:B------:R-:W-:Y:S04]  /*2fcf0*/  STL.64 [R1+0x4f0], R88 ;  /* 0x0004f05801007387 */ /* 0x000fe80000100a00 */
[----:B------:R3:W-:Y:S02]  /*2fd00*/  STL.64 [R1+0x4f8], R90 ;  /* 0x0004f85a01007387 */ /* 0x0007e40000100a00 */
[C---:B---3--:R-:W-:Y:S02]  /*2fd10*/  HMMA.1688.F32.TF32 R88, R92.reuse, R52, R80 ;  /* 0x000000345c58723c */ /* 0x048fe40000081050 */
[----:B------:R-:W3:Y:S04]  /*2fd20*/  LDL.LU.64 R80, [R1+0xa80] ;  /* 0x000a800001507983 */ /* 0x000ee80000300a00 */
[----:B------:R-:W3:Y:S01]  /*2fd30*/  LDL.LU.64 R82, [R1+0xa88] ;  /* 0x000a880001527983 */ /* 0x000ee20000300a00 */
[----:B----4-:R-:W-:-:S15]  /*2fd40*/  HMMA.1688.F32.TF32 R84, R92, R48, R84 ;  /* 0x000000305c54723c */ /* 0x010fde0000081054 */
[----:B------:R-:W-:-:S01]  /*2fd50*/  NOP ;  /* 0x0000000000007918 */ /* 0x000fc20000000000 */
[----:B------:R-:W-:Y:S04]  /*2fd60*/  STL.64 [R1+0x4e0], R88 ;  /* 0x0004e05801007387 */ /* 0x000fe80000100a00 */
[----:B------:R-:W-:Y:S04]  /*2fd70*/  STL.64 [R1+0x4e8], R90 ;  /* 0x0004e85a01007387 */ /* 0x000fe80000100a00 */
[----:B------:R1:W-:Y:S04]  /*2fd80*/  STL.64 [R1+0x4d0], R84 ;  /* 0x0004d05401007387 */ /* 0x0003e80000100a00 */
[----:B------:R4:W-:Y:S01]  /*2fd90*/  STL.64 [R1+0x4d8], R86 ;  /* 0x0004d85601007387 */ /* 0x0009e20000100a00 */
[----:B--2---:R-:W-:-:S15]  /*2fda0*/  HMMA.1688.F32.TF32 R72, R92, R44, R72 ;  /* 0x0000002c5c48723c */ /* 0x004fde0000081048 */
[----:B------:R-:W-:-:S09]  /*2fdb0*/  NOP ;  /* 0x0000000000007918 */ /* 0x000fd20000000000 */
[----:B------:R-:W-:Y:S01]  /*2fdc0*/  IMAD.MOV.U32 R252, RZ, RZ, R72 ;  /* 0x000000fffffc7224 */ /* 0x000fe200078e0048 */
[----:B------:R-:W-:Y:S01]  /*2fdd0*/  MOV R4, R73 ;  /* 0x0000004900047202 */ /* 0x000fe20000000f00 */
[----:B------:R-:W-:Y:S01]  /*2fde0*/  IMAD.MOV.U32 R3, RZ, RZ, R74 ;  /* 0x000000ffff037224 */ /* 0x000fe200078e004a */
[----:B------:R-:W2:Y:S01]  /*2fdf0*/  LDL.LU.64 R72, [R1+0xff0] ;  /* 0x000ff00001487983 */ /* 0x000ea20000300a00 */
[----:B------:R-:W-:-:S03]  /*2fe00*/  IMAD.MOV.U32 R0, RZ, RZ, R75 ;  /* 0x000000ffff007224 */ /* 0x000fc600078e004b */
[----:B------:R-:W2:Y:S04]  /*2fe10*/  LDL.LU.64 R74, [R1+0xff8] ;  /* 0x000ff800014a7983 */ /* 0x000ea80000300a00 */
[----:B-1----:R-:W2:Y:S04]  /*2fe20*/  LDL.LU.64 R84, [R1+0xfe0] ;  /* 0x000fe00001547983 */ /* 0x002ea80000300a00 */
[----:B----4-:R-:W4:Y:S04]  /*2fe30*/  LDL.LU.64 R86, [R1+0xfe8] ;  /* 0x000fe80001567983 */ /* 0x010f280000300a00 */
[----:B------:R-:W4:Y:S04]  /*2fe40*/  LDL.LU.64 R100, [R1+0xfd0] ;  /* 0x000fd00001647983 */ /* 0x000f280000300a00 */
[----:B------:R-:W4:Y:S01]  /*2fe50*/  LDL.LU.64 R102, [R1+0xfd8] ;  /* 0x000fd80001667983 */ /* 0x000f220000300a00 */
[C---:B------:R-:W-:Y:S03]  /*2fe60*/  HMMA.1688.F32.TF32 R76, R92.reuse, R40, R76 ;  /* 0x000000285c4c723c */ /* 0x040fe6000008104c */
[----:B------:R-:W-:Y:S04]  /*2fe70*/  STL [R1+0x3ca4], R0 ;  /* 0x003ca40001007387 */ /* 0x000fe80000100800 */
[----:B------:R-:W-:Y:S04]  /*2fe80*/  STL [R1+0x3ca0], R3 ;  /* 0x003ca00301007387 */ /* 0x000fe80000100800 */
[----:B------:R-:W-:Y:S04]  /*2fe90*/  STL [R1+0x3c9c], R4 ;  /* 0x003c9c0401007387 */ /* 0x000fe80000100800 */
[----:B------:R-:W-:Y:S04]  /*2fea0*/  STL [R1+0x3c98], R252 ;  /* 0x003c98fc01007387 */ /* 0x000fe80000100800 */
[----:B------:R-:W4:Y:S04]  /*2feb0*/  LDL.LU.64 R88, [R1+0xfc0] ;  /* 0x000fc00001587983 */ /* 0x000f280000300a00 */
[----:B------:R-:W4:Y:S04]  /*2fec0*/  LDL.LU.64 R90, [R1+0xfc8] ;  /* 0x000fc800015a7983 */ /* 0x000f280000300a00 */
[----:B------:R1:W-:Y:S04]  /*2fed0*/  STL.64 [R1+0x4b0], R76 ;  /* 0x0004b04c01007387 */ /* 0x0003e80000100a00 */
[----:B------:R1:W-:Y:S04]  /*2fee0*/  STL.64 [R1+0x4b8], R78 ;  /* 0x0004b84e01007387 */ /* 0x0003e80000100a00 */
[----:B-1----:R-:W4:Y:S04]  /*2fef0*/  LDL.LU.64 R76, [R1+0xfb0] ;  /* 0x000fb000014c7983 */ /* 0x002f280000300a00 */
[----:B------:R-:W4:Y:S04]  /*2ff00*/  LDL.LU.64 R78, [R1+0xfb8] ;  /* 0x000fb800014e7983 */ /* 0x000f280000300a00 */
[----:B------:R-:W4:Y:S04]  /*2ff10*/  LDL.LU.64 R108, [R1+0xa60] ;  /* 0x000a6000016c7983 */ /* 0x000f280000300a00 */
[----:B------:R-:W4:Y:S01]  /*2ff20*/  LDL.LU.64 R110, [R1+0xa68] ;  /* 0x000a6800016e7983 */ /* 0x000f220000300a00 */
[----:B------:R-:W-:-:S15]  /*2ff30*/  HMMA.1688.F32.TF32 R96, R92, R36, R96 ;  /* 0x000000245c60723c */ /* 0x000fde0000081060 */
[----:B------:R-:W-:-:S09]  /*2ff40*/  NOP ;  /* 0x0000000000007918 */ /* 0x000fd20000000000 */
[----:B------:R-:W-:Y:S02]  /*2ff50*/  IMAD.MOV.U32 R0, RZ, RZ, R96 ;  /* 0x000000ffff007224 */ /* 0x000fe400078e0060 */
[----:B------:R-:W-:Y:S02]  /*2ff60*/  IMAD.MOV.U32 R3, RZ, RZ, R97 ;  /* 0x000000ffff037224 */ /* 0x000fe400078e0061 */
[----:B------:R-:W-:Y:S02]  /*2ff70*/  IMAD.MOV.U32 R4, RZ, RZ, R98 ;  /* 0x000000ffff047224 */ /* 0x000fe400078e0062 */
[----:B------:R-:W-:Y:S02]  /*2ff80*/  IMAD.MOV.U32 R252, RZ, RZ, R99 ;  /* 0x000000fffffc7224 */ /* 0x000fe400078e0063 */
[----:B---3--:R-:W-:Y:S01]  /*2ff90*/  HMMA.1688.F32.TF32 R96, R92, R32, R80 ;  /* 0x000000205c60723c */ /* 0x008fe20000081050 */
[----:B------:R-:W3:Y:S04]  /*2ffa0*/  LDL.LU.64 R80, [R1+0xfa0] ;  /* 0x000fa00001507983 */ /* 0x000ee80000300a00 */
[----:B------:R-:W3:-:S15]  /*2ffb0*/  LDL.LU.64 R82, [R1+0xfa8] ;  /* 0x000fa80001527983 */ /* 0x000ede0000300a00 */
[----:B------:R-:W-:-:S03]  /*2ffc0*/  NOP ;  /* 0x0000000000007918 */ /* 0x000fc60000000000 */
[----:B------:R-:W-:Y:S04]  /*2ffd0*/  STL.64 [R1+0x490], R96 ;  /* 0x0004906001007387 */ /* 0x000fe80000100a00 */
[----:B------:R2:W-:Y:S02]  /*2ffe0*/  STL.64 [R1+0x498], R98 ;  /* 0x0004986201007387 */ /* 0x0005e40000100a00 */
[C---:B--2---:R-:W-:Y:S02]  /*2fff0*/  HMMA.1688.F32.TF32 R96, R92.reuse, R28, R72 ;  /* 0x0000001c5c60723c */ /* 0x044fe40000081048 */
[----:B------:R-:W2:Y:S04]  /*30000*/  LDL.LU.64 R72, [R1+0xf90] ;  /* 0x000f900001487983 */ /* 0x000ea80000300a00 */
[----:B------:R-:W2:Y:S01]  /*30010*/  LDL.LU.64 R74, [R1+0xf98] ;  /* 0x000f9800014a7983 */ /* 0x000ea20000300a00 */
[C---:B----4-:R-:W-:Y:S06]  /*30020*/  HMMA.1688.F32.TF32 R84, R92.reuse, R24, R84 ;  /* 0x000000185c54723c */ /* 0x050fec0000081054 */
[C---:B------:R-:W-:Y:S10]  /*30030*/  HMMA.1688.F32.TF32 R100, R92.reuse, R20, R100 ;  /* 0x000000145c64723c */ /* 0x040ff40000081064 */
[----:B------:R-:W-:Y:S01]  /*30040*/  STL.64 [R1+0x3b90], R98 ;  /* 0x003b906201007387 */ /* 0x000fe20000100a00 */
[C---:B------:R-:W-:Y:S03]  /*30050*/  HMMA.1688.F32.TF32 R88, R92.reuse, R16, R88 ;  /* 0x000000105c58723c */ /* 0x040fe60000081058 */
[----:B------:R1:W-:Y:S04]  /*30060*/  STL.64 [R1+0x3b88], R96 ;  /* 0x003b886001007387 */ /* 0x0003e80000100a00 */
[----:B-1----:R-:W4:Y:S04]  /*30070*/  LDL.LU.64 R96, [R1+0xf80] ;  /* 0x000f800001607983 */ /* 0x002f280000300a00 */
[----:B------:R-:W4:Y:S04]  /*30080*/  LDL.LU.64 R98, [R1+0xf88] ;  /* 0x000f880001627983 */ /* 0x000f280000300a00 */
[----:B------:R-:W-:Y:S04]  /*30090*/  STL.64 [R1+0x3ba0], R86 ;  /* 0x003ba05601007387 */ /* 0x000fe80000100a00 */
[----:B------:R1:W-:Y:S01]  /*300a0*/  STL.64 [R1+0x3b98], R84 ;  /* 0x003b985401007387 */ /* 0x0003e20000100a00 */
[C---:B------:R-:W-:Y:S03]  /*300b0*/  HMMA.1688.F32.TF32 R104, R92.reuse, R12, R76 ;  /* 0x0000000c5c68723c */ /* 0x040fe6000008104c */
[----:B------:R-:W-:Y:S04]  /*300c0*/  STL.64 [R1+0x3bb0], R102 ;  /* 0x003bb06601007387 */ /* 0x000fe80000100a00 */
[----:B------:R-:W-:Y:S04]  /*300d0*/  STL.64 [R1+0x3ba8], R100 ;  /* 0x003ba86401007387 */ /* 0x000fe80000100a00 */
[----:B------:R-:W-:Y:S04]  /*300e0*/  STL.64 [R1+0x3bc0], R90 ;  /* 0x003bc05a01007387 */ /* 0x000fe80000100a00 */
[----:B------:R-:W-:Y:S04]  /*300f0*/  STL.64 [R1+0x3bb8], R88 ;  /* 0x003bb85801007387 */ /* 0x000fe80000100a00 */
[----:B------:R-:W4:Y:S04]  /*30100*/  LDL.LU.64 R76, [R1+0xf70] ;  /* 0x000f7000014c7983 */ /* 0x000f280000300a00 */
[----:B------:R-:W4:Y:S04]  /*30110*/  LDL.LU.64 R78, [R1+0xf78] ;  /* 0x000f7800014e7983 */ /* 0x000f280000300a00 */
[----:B------:R-:W-:Y:S04]  /*30120*/  STL.64 [R1+0x3bd0], R106 ;  /* 0x003bd06a01007387 */ /* 0x000fe80000100a00 */
[----:B------:R-:W-:Y:S04]  /*30130*/  STL.64 [R1+0x3bc8], R104 ;  /* 0x003bc86801007387 */ /* 0x000fe80000100a00 */
[----:B-1----:R-:W4:Y:S04]  /*30140*/  LDL.LU.64 R84, [R1+0xf60] ;  /* 0x000f600001547983 */ /* 0x002f280000300a00 */
[----:B------:R-:W4:Y:S01]  /*30150*/  LDL.LU.64 R86, [R1+0xf68] ;  /* 0x000f680001567983 */ /* 0x000f220000300a00 */
[----:B------:R-:W-:-:S15]  /*30160*/  HMMA.1688.F32.TF32 R92, R92, R8, R108 ;  /* 0x000000085c5c723c */ /* 0x000fde000008106c */
[----:B------:R-:W-:-:S08]  /*30170*/  NOP ;  /* 0x0000000000007918 */ /* 0x000fd00000000000 */
[----:B------:R-:W-:Y:S04]  /*30180*/  STL.64 [R1+0x3be0], R94 ;  /* 0x003be05e01007387 */ /* 0x000fe80000100a00 */
[----:B------:R-:W-:Y:S01]  /*30190*/  STL.64 [R1+0x3bd8], R92 ;  /* 0x003bd85c01007387 */ /* 0x000fe20000100a00 */
[----:B---3--:R-:W-:-:S15]  /*301a0*/  HMMA.1688.F32.TF32 R108, R156, R68, R80 ;  /* 0x000000449c6c723c */ /* 0x008fde0000081050 */
[----:B------:R-:W-:-:S08]  /*301b0*/  NOP ;  /* 0x0000000000007918 */ /* 0x000fd00000000000 */
        /* <DEDUP_REMOVED lines=15> */
[----:B------:R-:W2:Y:S01]  /*302b0*/  LDL.LU.64 R102, [R1+0xf18] ;  /* 0x000f180001667983 */ /* 0x000ea20000300a00 */
[C---:B----4-:R-:W-:Y:S06]  /*302c0*/  HMMA.1688.F32.TF32 R112, R156.reuse, R60, R96 ;  /* 0x0000003c9c70723c */ /* 0x050fec0000081060 */
[----:B------:R-:W-:-:S15]  /*302d0*/  HMMA.1688.F32.TF32 R76, R156, R56, R76 ;  /* 0x000000389c4c723c */ /* 0x000fde000008104c */
[----:B------:R-:W-:-:S02]  /*302e0*/  NOP ;  /* 0x0000000000007918 */ /* 0x000fc40000000000 */
[----:B------:R-:W-:Y:S04]  /*302f0*/  STL.64 [R1+0x3c10], R114 ;  /* 0x003c107201007387 */ /* 0x000fe80000100a00 */
[----:B------:R-:W-:Y:S04]  /*30300*/  STL.64 [R1+0x3c08], R112 ;  /* 0x003c087001007387 */ /* 0x000fe80000100a00 */
[----:B------:R-:W4:Y:S04]  /*30310*/  LDL.LU.64 R96, [R1+0xf00] ;  /* 0x000f000001607983 */ /* 0x000f280000300a00 */
[----:B------:R-:W4:Y:S04]  /*30320*/  LDL.LU.64 R98, [R1+0xf08] ;  /* 0x000f080001627983 */ /* 0x000f280000300a00 */
[----:B------:R-:W4:Y:S04]  /*30330*/  LDL.LU.64 R92, [R1+0xef0] ;  /* 0x000ef000015c7983 */ /* 0x000f280000300a00 */
[----:B------:R-:W4:Y:S01]  /*30340*/  LDL.LU.64 R94, [R1+0xef8] ;  /* 0x000ef800015e7983 */ /* 0x000f220000300a00 */
[C---:B------:R-:W-:Y:S03]  /*30350*/  HMMA.1688.F32.TF32 R116, R156.reuse, R52, R84 ;  /* 0x000000349c74723c */ /* 0x040fe60000081054 */
[----:B------:R-:W4:Y:S04]  /*30360*/  LDL.LU.64 R88, [R1+0xee0] ;  /* 0x000ee00001587983 */ /* 0x000f280000300a00 */
[----:B------:R-:W4:Y:S04]  /*30370*/  LDL.LU.64 R90, [R1+0xee8] ;  /* 0x000ee800015a7983 */ /* 0x000f280000300a00 */
[----:B------:R-:W-:Y:S04]  /*30380*/  STL.64 [R1+0x3c20], R78 ;  /* 0x003c204e01007387 */ /* 0x000fe80000100a00 */
[----:B------:R1:W-:Y:S04]  /*30390*/  STL.64 [R1+0x3c18], R76 ;  /* 0x003c184c01007387 */ /* 0x0003e80000100a00 */
[----:B------:R-:W4:Y:S04]  /*303a0*/  LDL.LU.64 R84, [R1+0xed0] ;  /* 0x000ed00001547983 */ /* 0x000f280000300a00 */
[----:B------:R-:W4:Y:S04]  /*303b0*/  LDL.LU.64 R86, [R1+0xed8] ;  /* 0x000ed80001567983 */ /* 0x000f280000300a00 */
[----:B-1----:R-:W4:Y:S04]  /*303c0*/  LDL.LU.64 R76, [R1+0xec0] ;  /* 0x000ec000014c7983 */ /* 0x002f280000300a00 */
[----:B------:R-:W4:Y:S04]  /*303d0*/  LDL.LU.64 R78, [R1+0xec8] ;  /* 0x000ec800014e7983 */ /* 0x000f280000300a00 */
[----:B------:R-:W4:Y:S04]  /*303e0*/  LDL.LU.64 R72, [R1+0x9d0] ;  /* 0x0009d00001487983 */ /* 0x000f280000300a00 */
[----:B------:R-:W4:Y:S04]  /*303f0*/  LDL.LU.64 R74, [R1+0x9d8] ;  /* 0x0009d800014a7983 */ /* 0x000f280000300a00 */
[----:B------:R1:W-:Y:S04]  /*30400*/  STL.64 [R1+0x3c30], R118 ;  /* 0x003c307601007387 */ /* 0x0003e80000100a00 */
[----:B------:R1:W-:Y:S01]  /*30410*/  STL.64 [R1+0x3c28], R116 ;  /* 0x003c287401007387 */ /* 0x0003e20000100a00 */
[----:B------:R-:W-:Y:S01]  /*30420*/  IMAD.MOV.U32 R248, RZ, RZ, R213 ;  /* 0x000000fffff87224 */ /* 0x000fe200078e00d5 */
[----:B------:R-:W-:Y:S01]  /*30430*/  MOV R249, R214 ;  /* 0x000000d600f97202 */ /* 0x000fe20000000f00 */
[----:B------:R-:W-:Y:S01]  /*30440*/  IMAD.MOV.U32 R250, RZ, RZ, R215 ;  /* 0x000000fffffa7224 */ /* 0x000fe200078e00d7 */
[C---:B---3--:R-:W-:Y:S06]  /*30450*/  HMMA.1688.F32.TF32 R80, R156.reuse, R48, R80 ;  /* 0x000000309c50723c */ /* 0x048fec0000081050 */
[----:B------:R-:W-:-:S15]  /*30460*/  HMMA.1688.F32.TF32 R120, R156, R44, R120 ;  /* 0x0000002c9c78723c */ /* 0x000fde0000081078 */
[----:B------:R-:W-:-:S02]  /*30470*/  NOP ;  /* 0x0000000000007918 */ /* 0x000fc40000000000 */
[----:B------:R-:W-:Y:S04]  /*30480*/  STL.64 [R1+0x3c40], R82 ;  /* 0x003c405201007387 */ /* 0x000fe80000100a00 */
[----:B------:R3:W-:Y:S04]  /*30490*/  STL.64 [R1+0x3c38], R80 ;  /* 0x003c385001007387 */ /* 0x0007e80000100a00 */
[----:B------:R-:W-:Y:S04]  /*304a0*/  STL.64 [R1+0x3c50], R122 ;  /* 0x003c507a01007387 */ /* 0x000fe80000100a00 */
[----:B------:R-:W-:Y:S01]  /*304b0*/  STL.64 [R1+0x3c48], R120 ;  /* 0x003c487801007387 */ /* 0x000fe20000100a00 */
[C---:B--2---:R-:W-:Y:S06]  /*304c0*/  HMMA.1688.F32.TF32 R124, R156.reuse, R40, R108 ;  /* 0x000000289c7c723c */ /* 0x044fec000008106c */
[C---:B------:R-:W-:Y:S06]  /*304d0*/  HMMA.1688.F32.TF32 R128, R156.reuse, R36, R104 ;  /* 0x000000249c80723c */ /* 0x040fec0000081068 */
[C---:B------:R-:W-:Y:S11]  /*304e0*/  HMMA.1688.F32.TF32 R132, R156.reuse, R32, R100 ;  /* 0x000000209c84723c */ /* 0x040ff60000081064 */
[----:B------:R-:W-:Y:S04]  /*304f0*/  STL.64 [R1+0x3c60], R126 ;  /* 0x003c607e01007387 */ /* 0x000fe80000100a00 */
[----:B------:R-:W-:Y:S04]  /*30500*/  STL.64 [R1+0x3c58], R124 ;  /* 0x003c587c01007387 */ /* 0x000fe80000100a00 */
[----:B------:R-:W-:Y:S04]  /*30510*/  STL.64 [R1+0x3c70], R130 ;  /* 0x003c708201007387 */ /* 0x000fe80000100a00 */
[----:B------:R2:W-:Y:S04]  /*30520*/  STL.64 [R1+0x3c68], R128 ;  /* 0x003c688001007387 */ /* 0x0005e80000100a00 */
[----:B------:R-:W-:Y:S01]  /*30530*/  STL.64 [R1+0x3c80], R134 ;  /* 0x003c808601007387 */ /* 0x000fe20000100a00 */
[C---:B----4-:R-:W-:Y:S06]  /*30540*/  HMMA.1688.F32.TF32 R136, R156.reuse, R28, R96 ;  /* 0x0000001c9c88723c */ /* 0x050fec0000081060 */
[C---:B------:R-:W-:Y:S06]  /*30550*/  HMMA.1688.F32.TF32 R140, R156.reuse, R24, R92 ;  /* 0x000000189c8c723c */ /* 0x040fec000008105c */
[C---:B------:R-:W-:Y:S06]  /*30560*/  HMMA.1688.F32.TF32 R144, R156.reuse, R20, R88 ;  /* 0x000000149c90723c */ /* 0x040fec0000081058 */
[C---:B------:R-:W-:Y:S06]  /*30570*/  HMMA.1688.F32.TF32 R148, R156.reuse, R16, R84 ;  /* 0x000000109c94723c */ /* 0x040fec0000081054 */
[C---:B------:R-:W-:Y:S01]  /*30580*/  HMMA.1688.F32.TF32 R152, R156.reuse, R12, R76 ;  /* 0x0000000c9c98723c */ /* 0x040fe2000008104c */
[----:B------:R-:W-:Y:S04]  /*30590*/  STL.64 [R1+0x3c78], R132 ;  /* 0x003c788401007387 */ /* 0x000fe80000100a00 */
        /* <DEDUP_REMOVED lines=10> */
[----:B------:R-:W4:Y:S04]  /*30640*/  LDL.LU R240, [R1+0x1370] ;  /* 0x0013700001f07983 */ /* 0x000f280000300800 */
[----:B------:R-:W4:Y:S04]  /*30650*/  LDL.LU R241, [R1+0x1374] ;  /* 0x0013740001f17983 */ /* 0x000f280000300800 */
[----:B------:R-:W4:Y:S04]  /*30660*/  LDL.LU R242, [R1+0x1378] ;  /* 0x0013780001f27983 */ /* 0x000f280000300800 */
[----:B------:R-:W4:Y:S04]  /*30670*/  LDL.LU R243, [R1+0x137c] ;  /* 0x00137c0001f37983 */ /* 0x000f280000300800 */
[----:B------:R-:W3:Y:S04]  /*30680*/  LDL.LU R213, [R1+0x3e78] ;  /* 0x003e780001d57983 */ /* 0x000ee80000300800 */
[----:B------:R-:W3:Y:S04]  /*30690*/  LDL.LU R214, [R1+0x3e74] ;  /* 0x003e740001d67983 */ /* 0x000ee80000300800 */
[----:B------:R-:W3:Y:S01]  /*306a0*/  LDL.LU R215, [R1+0x3e70] ;  /* 0x003e700001d77983 */ /* 0x000ee20000300800 */
[----:B------:R-:W-:Y:S01]  /*306b0*/  HMMA.1688.F32.TF32 R156, R156, R8, R72 ;  /* 0x000000089c9c723c */ /* 0x000fe20000081048 */
[----:B------:R-:W-:-:S02]  /*306c0*/  IMAD.MOV.U32 R244, RZ, RZ, R229 ;  /* 0x000000fffff47224 */ /* 0x000fc400078e00e5 */
[----:B------:R-:W-:Y:S02]  /*306d0*/  IMAD.MOV.U32 R245, RZ, RZ, R230 ;  /* 0x000000fffff57224 */ /* 0x000fe400078e00e6 */
[----:B------:R-:W-:Y:S02]  /*306e0*/  IMAD.MOV.U32 R246, RZ, RZ, R231 ;  /* 0x000000fffff67224 */ /* 0x000fe400078e00e7 */
[----:B------:R-:W-:Y:S01]  /*306f0*/  IMAD.MOV.U32 R247, RZ, RZ, R7 ;  /* 0x000000fffff77224 */ /* 0x000fe200078e0007 */
[C---:B------:R-:W-:Y:S06]  /*30700*/  HMMA.1688.F32.TF32 R160, R216.reuse, R68, R160 ;  /* 0x00000044d8a0723c */ /* 0x040fec00000810a0 */
[C---:B------:R-:W-:Y:S06]  /*30710*/  HMMA.1688.F32.TF32 R164, R216.reuse, R64, R164 ;  /* 0x00000040d8a4723c */ /* 0x040fec00000810a4 */
[C---:B------:R-:W-:Y:S06]  /*30720*/  HMMA.1688.F32.TF32 R184, R216.reuse, R44, R184 ;  /* 0x0000002cd8b8723c */ /* 0x040fec00000810b8 */
[----:B------:R-:W-:Y:S01]  /*30730*/  HMMA.1688.F32.TF32 R168, R216, R60, R168 ;  /* 0x0000003cd8a8723c */ /* 0x000fe200000810a8 */
[----:B------:R-:W-:-:S02]  /*30740*/  IMAD.MOV.U32 R251, RZ, RZ, R228 ;  /* 0x000000fffffb7224 */ /* 0x000fc400078e00e4 */
[----:B------:R-:W2:Y:S04]  /*30750*/  LDL.LU R228, [R1+0x3e6c] ;  /* 0x003e6c0001e47983 */ /* 0x000ea80000300800 */
[----:B------:R-:W2:Y:S04]  /*30760*/  LDL.LU R229, [R1+0x3e68] ;  /* 0x003e680001e57983 */ /* 0x000ea80000300800 */
[----:B------:R-:W2:Y:S04]  /*30770*/  LDL.LU R230, [R1+0x3e64] ;  /* 0x003e640001e67983 */ /* 0x000ea80000300800 */
[----:B------:R-:W2:Y:S04]  /*30780*/  LDL.LU R231, [R1+0x3e60] ;  /* 0x003e600001e77983 */ /* 0x000ea80000300800 */
[----:B------:R-:W-:Y:S04]  /*30790*/  STL.64 [R1+0x3cf0], R158 ;  /* 0x003cf09e01007387 */ /* 0x000fe80000100a00 */
[----:B------:R-:W-:Y:S04]  /*307a0*/  STL.64 [R1+0x3ce8], R156 ;  /* 0x003ce89c01007387 */ /* 0x000fe80000100a00 */
[----:B------:R-:W-:Y:S01]  /*307b0*/  STL.64 [R1+0x3d40], R162 ;  /* 0x003d40a201007387 */ /* 0x000fe20000100a00 */
[C---:B------:R-:W-:Y:S03]  /*307c0*/  HMMA.1688.F32.TF32 R176, R216.reuse, R52, R176 ;  /* 0x00000034d8b0723c */ /* 0x040fe600000810b0 */
[----:B------:R-:W-:Y:S04]  /*307d0*/  STL.64 [R1+0x3d38], R160 ;  /* 0x003d38a001007387 */ /* 0x000fe80000100a00 */
[----:B------:R-:W-:Y:S01]  /*307e0*/  STL.64 [R1+0x3d50], R166 ;  /* 0x003d50a601007387 */ /* 0x000fe20000100a00 */
[----:B------:R-:W-:Y:S03]  /*307f0*/  HMMA.1688.F32.TF32 R180, R216, R48, R180 ;  /* 0x00000030d8b4723c */ /* 0x000fe600000810b4 */
[----:B------:R-:W-:Y:S04]  /*30800*/  STL.64 [R1+0x3d48], R164 ;  /* 0x003d48a401007387 */ /* 0x000fe80000100a00 */
[----:B------:R-:W-:Y:S04]  /*30810*/  STL.64 [R1+0x3d60], R170 ;  /* 0x003d60aa01007387 */ /* 0x000fe80000100a00 */
[----:B------:R-:W-:Y:S01]  /*30820*/  STL.64 [R1+0x3d58], R168 ;  /* 0x003d58a801007387 */ /* 0x000fe20000100a00 */
[----:B------:R-:W-:-:S02]  /*30830*/  IMAD.MOV.U32 R236, RZ, RZ, R27 ;  /* 0x000000ffffec7224 */ /* 0x000fc400078e001b */
[----:B------:R-:W-:Y:S02]  /*30840*/  IMAD.MOV.U32 R237, RZ, RZ, R30 ;  /* 0x000000ffffed7224 */ /* 0x000fe400078e001e */
[----:B------:R-:W-:Y:S01]  /*30850*/  IMAD.MOV.U32 R238, RZ, RZ, R31 ;  /* 0x000000ffffee7224 */ /* 0x000fe200078e001f */
[----:B----4-:R-:W-:Y:S06]  /*30860*/  HMMA.1688.F32.TF32 R72, R224, R70, R240 ;  /* 0x00000046e048723c */ /* 0x010fec00000810f0 */
[----:B---3--:R-:W-:-:S15]  /*30870*/  HMMA.1688.F32.TF32 R212, R216, R12, R212 ;  /* 0x0000000cd8d4723c */ /* 0x008fde00000810d4 */
[----:B------:R-:W-:-:S03]  /*30880*/  NOP ;  /* 0x0000000000007918 */ /* 0x000fc60000000000 */
[----:B------:R-:W-:Y:S01]  /*30890*/  IMAD.MOV.U32 R44, RZ, RZ, R72 ;  /* 0x000000ffff2c7224 */ /* 0x000fe200078e0048 */
[----:B------:R-:W-:Y:S01]  /*308a0*/  MOV R13, R73 ;  /* 0x00000049000d7202 */ /* 0x000fe20000000f00 */
[----:B------:R-:W-:Y:S02]  /*308b0*/  IMAD.MOV.U32 R12, RZ, RZ, R74 ;  /* 0x000000ffff0c7224 */ /* 0x000fe400078e004a */
[----:B------:R-:W-:Y:S02]  /*308c0*/  IMAD.MOV.U32 R7, RZ, RZ, R75 ;  /* 0x000000ffff077224 */ /* 0x000fe400078e004b */
[----:B------:R-:W-:Y:S01]  /*308d0*/  HMMA.1688.F32.TF32 R72, R224, R66, R244 ;  /* 0x00000042e048723c */ /* 0x000fe200000810f4 */
[----:B------:R3:W-:Y:S04]  /*308e0*/  STL [R1+0x3b84], R13 ;  /* 0x003b840d01007387 */ /* 0x0007e80000100800 */
[----:B------:R4:W-:Y:S02]  /*308f0*/  STL [R1+0x3b80], R44 ;  /* 0x003b802c01007387 */ /* 0x0009e40000100800 */
[----:B------:R-:W-:-:S02]  /*30900*/  IMAD.MOV.U32 R244, RZ, RZ, R19 ;  /* 0x000000fffff47224 */ /* 0x000fc400078e0013 */
[----:B------:R-:W-:Y:S02]  /*30910*/  IMAD.MOV.U32 R245, RZ, RZ, R22 ;  /* 0x000000fffff57224 */ /* 0x000fe400078e0016 */
[----:B------:R-:W-:Y:S02]  /*30920*/  IMAD.MOV.U32 R246, RZ, RZ, R23 ;  /* 0x000000fffff67224 */ /* 0x000fe400078e0017 */
[----:B------:R-:W-:-:S11]  /*30930*/  IMAD.MOV.U32 R247, RZ, RZ, R42 ;  /* 0x000000fffff77224 */ /* 0x000fd600078e002a */
[----:B------:R-:W-:Y:S02]  /*30940*/  IMAD.MOV.U32 R52, RZ, RZ, R72 ;  /* 0x000000ffff347224 */ /* 0x000fe400078e0048 */
[----:B------:R-:W-:Y:S02]  /*30950*/  IMAD.MOV.U32 R49, RZ, RZ, R73 ;  /* 0x000000ffff317224 */ /* 0x000fe400078e0049 */
[----:B------:R-:W-:Y:S02]  /*30960*/  IMAD.MOV.U32 R48, RZ, RZ, R74 ;  /* 0x000000ffff307224 */ /* 0x000fe400078e004a */
[----:B------:R-:W-:Y:S02]  /*30970*/  IMAD.MOV.U32 R45, RZ, RZ, R75 ;  /* 0x000000ffff2d7224 */ /* 0x000fe400078e004b */
[----:B------:R-:W-:Y:S07]  /*30980*/  HMMA.1688.F32.TF32 R72, R224, R62, R248 ;  /* 0x0000003ee048723c */ /* 0x000fee00000810f8 */
[----:B------:R-:W-:Y:S01]  /*30990*/  IMAD.MOV.U32 R248, RZ, RZ, R54 ;  /* 0x000000fffff87224 */ /* 0x000fe200078e0036 */
[----:B------:R-:W-:Y:S01]  /*309a0*/  MOV R249, R46 ;  /* 0x0000002e00f97202 */ /* 0x000fe20000000f00 */
[----:B------:R-:W3:Y:S01]  /*309b0*/  LDL.LU R54, [R1+0x3e5c] ;  /* 0x003e5c0001367983 */ /* 0x000ee20000300800 */
[----:B------:R-:W-:-:S02]  /*309c0*/  IMAD.MOV.U32 R250, RZ, RZ, R43 ;  /* 0x000000fffffa7224 */ /* 0x000fc400078e002b */
[----:B------:R-:W-:Y:S01]  /*309d0*/  IMAD.MOV.U32 R251, RZ, RZ, R34 ;  /* 0x000000fffffb7224 */ /* 0x000fe200078e0022 */
[----:B------:R-:W4:Y:S04]  /*309e0*/  LDL.LU R46, [R1+0x3e58] ;  /* 0x003e5800012e7983 */ /* 0x000f280000300800 */
[----:B------:R-:W4:Y:S04]  /*309f0*/  LDL.LU R43, [R1+0x3e54] ;  /* 0x003e5400012b7983 */ /* 0x000f280000300800 */
[----:B------:R-:W2:Y:S01]  /*30a00*/  LDL.LU R34, [R1+0x3e50] ;  /* 0x003e500001227983 */ /* 0x000ea20000300800 */
[----:B------:R-:W-:-:S03]  /*30a10*/  IMAD.MOV.U32 R240, RZ, RZ, R39 ;  /* 0x000000fffff07224 */ /* 0x000fc600078e0027 */
[----:B------:R-:W3:Y:S01]  /*30a20*/  LDL.LU R19, [R1+0x3e4c] ;  /* 0x003e4c0001137983 */ /* 0x000ee20000300800 */
[----:B------:R-:W-:-:S03]  /*30a30*/  MOV R241, R38 ;  /* 0x0000002600f17202 */ /* 0x000fc60000000f00 */
[----:B------:R-:W4:Y:S01]  /*30a40*/  LDL.LU R22, [R1+0x3e48] ;  /* 0x003e480001167983 */ /* 0x000f220000300800 */
[----:B------:R-:W-:-:S03]  /*30a50*/  IMAD.MOV.U32 R242, RZ, RZ, R35 ;  /* 0x000000fffff27224 */ /* 0x000fc600078e0023 */
[----:B------:R-:W4:Y:S01]  /*30a60*/  LDL.LU R23, [R1+0x3e44] ;  /* 0x003e440001177983 */ /* 0x000f220000300800 */
[----:B------:R-:W-:-:S03]  /*30a70*/  IMAD.MOV.U32 R243, RZ, RZ, R10 ;  /* 0x000000fffff37224 */ /* 0x000fc600078e000a */
[----:B------:R-:W4:Y:S04]  /*30a80*/  LDL.LU R42, [R1+0x3e40] ;  /* 0x003e4000012a7983 */ /* 0x000f280000300800 */
[----:B------:R-:W4:Y:S04]  /*30a90*/  LDL.LU R39, [R1+0x3e3c] ;  /* 0x003e3c0001277983 */ /* 0x000f280000300800 */
[----:B------:R-:W4:Y:S04]  /*30aa0*/  LDL.LU R38, [R1+0x3e38] ;  /* 0x003e380001267983 */ /* 0x000f280000300800 */
[----:B------:R-:W4:Y:S04]  /*30ab0*/  LDL.LU R35, [R1+0x3e34] ;  /* 0x003e340001237983 */ /* 0x000f280000300800 */
[----:B------:R-:W4:Y:S04]  /*30ac0*/  LDL.LU R10, [R1+0x3e30] ;  /* 0x003e3000010a7983 */ /* 0x000f280000300800 */
[----:B------:R-:W4:Y:S04]  /*30ad0*/  LDL.LU R27, [R1+0x3e2c] ;  /* 0x003e2c00011b7983 */ /* 0x000f280000300800 */
[----:B------:R-:W4:Y:S04]  /*30ae0*/  LDL.LU R30, [R1+0x3e28] ;  /* 0x003e2800011e7983 */ /* 0x000f280000300800 */
[----:B------:R-:W4:Y:S01]  /*30af0*/  LDL.LU R31, [R1+0x3e24] ;  /* 0x003e2400011f7983 */ /* 0x000f220000300800 */
[----:B------:R-:W-:Y:S01]  /*30b00*/  IMAD.MOV.U32 R239, RZ, RZ, R15 ;  /* 0x000000ffffef7224 */ /* 0x000fe200078e000f */
[----:B------:R-:W-:Y:S01]  /*30b10*/  MOV R85, R14 ;  /* 0x0000000e00557202 */ /* 0x000fe20000000f00 */
[----:B------:R-:W-:Y:S01]  /*30b20*/  IMAD.MOV.U32 R84, RZ, RZ, R18 ;  /* 0x000000ffff547224 */ /* 0x000fe200078e0012 */
[----:B------:R-:W4:Y:S01]  /*30b30*/  LDL.LU R15, [R1+0x3e20] ;  /* 0x003e2000010f7983 */ /* 0x000f220000300800 */
[----:B------:R-:W-:-:S03]  /*30b40*/  IMAD.MOV.U32 R86, RZ, RZ, R11 ;  /* 0x000000ffff567224 */ /* 0x000fc600078e000b */
[----:B------:R-:W4:Y:S01]  /*30b50*/  LDL.LU R18, [R1+0x3e1c] ;  /* 0x003e1c0001127983 */ /* 0x000f220000300800 */
[----:B------:R-:W-:-:S03]  /*30b60*/  IMAD.MOV.U32 R87, RZ, RZ, R26 ;  /* 0x000000ffff577224 */ /* 0x000fc600078e001a */
[----:B------:R-:W4:Y:S04]  /*30b70*/  LDL.LU R14, [R1+0x3e18] ;  /* 0x003e1800010e7983 */ /* 0x000f280000300800 */
[----:B------:R-:W4:Y:S04]  /*30b80*/  LDL.LU R11, [R1+0x3e14] ;  /* 0x003e1400010b7983 */ /* 0x000f280000300800 */
[----:B------:R-:W4:Y:S01]  /*30b90*/  LDL.LU R26, [R1+0x3e10] ;  /* 0x003e1000011a7983 */ /* 0x000f220000300800 */
[----:B--2---:R-:W-:Y:S02]  /*30ba0*/  IMAD.MOV.U32 R91, RZ, RZ, R34 ;  /* 0x000000ffff5b7224 */ /* 0x004fe400078e0022 */
[----:B---3--:R-:W-:-:S02]  /*30bb0*/  IMAD.MOV.U32 R90, RZ, RZ, R19 ;  /* 0x000000ffff5a7224 */ /* 0x008fc400078e0013 */
[----:B----4-:R-:W-:Y:S02]  /*30bc0*/  IMAD.MOV.U32 R89, RZ, RZ, R22 ;  /* 0x000000ffff597224 */ /* 0x010fe400078e0016 */
[----:B------:R-:W-:Y:S02]  /*30bd0*/  IMAD.MOV.U32 R88, RZ, RZ, R23 ;  /* 0x000000ffff587224 */ /* 0x000fe400078e0017 */
[----:B------:R-:W2:Y:S04]  /*30be0*/  LDL.LU R23, [R1+0x3e0c] ;  /* 0x003e0c0001177983 */ /* 0x000ea80000300800 */
[----:B------:R-:W3:Y:S04]  /*30bf0*/  LDL.LU R22, [R1+0x3e08] ;  /* 0x003e080001167983 */ /* 0x000ee80000300800 */
[----:B------:R-:W4:Y:S04]  /*30c00*/  LDL.LU R19, [R1+0x3e04] ;  /* 0x003e040001137983 */ /* 0x000f280000300800 */
[----:B------:R-:W2:Y:S01]  /*30c10*/  LDL.LU R34, [R1+0x3e00] ;  /* 0x003e000001227983 */ /* 0x000ea20000300800 */
[----:B------:R-:W-:-:S02]  /*30c20*/  IMAD.MOV.U32 R95, RZ, RZ, R10 ;  /* 0x000000ffff5f7224 */ /* 0x000fc400078e000a */
[----:B------:R-:W-:Y:S01]  /*30c30*/  IMAD.MOV.U32 R94, RZ, RZ, R27 ;  /* 0x000000ffff5e7224 */ /* 0x000fe200078e001b */
[----:B------:R-:W-:Y:S01]  /*30c40*/  MOV R93, R30 ;  /* 0x0000001e005d7202 */ /* 0x000fe20000000f00 */
[----:B------:R-:W-:Y:S02]  /*30c50*/  IMAD.MOV.U32 R92, RZ, RZ, R31 ;  /* 0x000000ffff5c7224 */ /* 0x000fe400078e001f */
[----:B------:R-:W3:Y:S04]  /*30c60*/  LDL.LU R31, [R1+0x3dfc] ;  /* 0x003dfc00011f7983 */ /* 0x000ee80000300800 */
[----:B------:R-:W2:Y:S04]  /*30c70*/  LDL.LU R30, [R1+0x3df8] ;  /* 0x003df800011e7983 */ /* 0x000ea80000300800 */
[----:B------:R-:W4:Y:S04]  /*30c80*/  LDL.LU R27, [R1+0x3df4] ;  /* 0x003df400011b7983 */ /* 0x000f280000300800 */
[----:B------:R-:W3:Y:S01]  /*30c90*/  LDL.LU R10, [R1+0x3df0] ;  /* 0x003df000010a7983 */ /* 0x000ee20000300800 */
[----:B------:R-:W-:-:S02]  /*30ca0*/  IMAD.MOV.U32 R109, RZ, RZ, R14 ;  /* 0x000000ffff6d7224 */ /* 0x000fc400078e000e */
[----:B------:R-:W-:Y:S02]  /*30cb0*/  IMAD.MOV.U32 R108, RZ, RZ, R11 ;  /* 0x000000ffff6c7224 */ /* 0x000fe400078e000b */
[----:B------:R-:W1:Y:S01]  /*30cc0*/  LDL.LU R11, [R1+0x3dec] ;  /* 0x003dec00010b7983 */ /* 0x000e620000300800 */
[----:B------:R-:W-:Y:S02]  /*30cd0*/  IMAD.MOV.U32 R110, RZ, RZ, R18 ;  /* 0x000000ffff6e7224 */ /* 0x000fe400078e0012 */
[----:B------:R-:W-:Y:S01]  /*30ce0*/  IMAD.MOV.U32 R111, RZ, RZ, R15 ;  /* 0x000000ffff6f7224 */ /* 0x000fe200078e000f */
[----:B------:R-:W2:Y:S04]  /*30cf0*/  LDL.LU R14, [R1+0x3de8] ;  /* 0x003de800010e7983 */ /* 0x000ea80000300800 */
[----:B------:R-:W4:Y:S04]  /*30d00*/  LDL.LU R18, [R1+0x3de4] ;  /* 0x003de40001127983 */ /* 0x000f280000300800 */
[----:B------:R-:W4:Y:S04]  /*30d10*/  LDL.LU R15, [R1+0x3de0] ;  /* 0x003de000010f7983 */ /* 0x000f280000300800 */
[----:B------:R-:W4:Y:S04]  /*30d20*/  LDL.LU R76, [R1+0x13d0] ;  /* 0x0013d000014c7983 */ /* 0x000f280000300800 */
[----:B------:R-:W4:Y:S04]  /*30d30*/  LDL.LU R77, [R1+0x13d4] ;  /* 0x0013d400014d7983 */ /* 0x000f280000300800 */
[----:B------:R-:W4:Y:S01]  /*30d40*/  LDL.LU R78, [R1+0x13d8] ;  /* 0x0013d800014e7983 */ /* 0x000f220000300800 */
[----:B---3--:R-:W-:-:S03]  /*30d50*/  IMAD.MOV.U32 R79, RZ, RZ, R10 ;  /* 0x000000ffff4f7224 */ /* 0x008fc600078e000a */
[----:B------:R-:W3:Y:S01]  /*30d60*/  LDL.LU R10, [R1+0x3ddc] ;  /* 0x003ddc00010a7983 */ /* 0x000ee20000300800 */
[----:B-1----:R-:W-:Y:S02]  /*30d70*/  IMAD.MOV.U32 R119, RZ, RZ, R11 ;  /* 0x000000ffff777224 */ /* 0x002fe400078e000b */
[----:B--2---:R-:W-:Y:S01]  /*30d80*/  IMAD.MOV.U32 R118, RZ, RZ, R14 ;  /* 0x000000ffff767224 */ /* 0x004fe200078e000e */
[----:B----4-:R-:W-:Y:S02]  /*30d90*/  MOV R116, R18 ;  /* 0x0000001200747202 */ /* 0x010fe40000000f00 */
[----:B------:R-:W2:Y:S01]  /*30da0*/  LDL.LU R18, [R1+0x3dd8] ;  /* 0x003dd80001127983 */ /* 0x000ea20000300800 */
[----:B------:R-:W-:-:S03]  /*30db0*/  IMAD.MOV.U32 R117, RZ, RZ, R15 ;  /* 0x000000ffff757224 */ /* 0x000fc600078e000f */
[----:B------:R-:W4:Y:S04]  /*30dc0*/  LDL.LU R15, [R1+0x3dd4] ;  /* 0x003dd400010f7983 */ /* 0x000f280000300800 */
[----:B------:R-:W2:Y:S04]  /*30dd0*/  LDL.LU R14, [R1+0x3dd0] ;  /* 0x003dd000010e7983 */ /* 0x000ea80000300800 */
[----:B------:R-:W4:Y:S04]  /*30de0*/  LDL.LU R11, [R1+0x3dcc] ;  /* 0x003dcc00010b7983 */ /* 0x000f280000300800 */
[----:B------:R-:W2:Y:S04]  /*30df0*/  LDL.LU R80, [R1+0x13f0] ;  /* 0x0013f00001507983 */ /* 0x000ea80000300800 */
[----:B------:R-:W2:Y:S04]  /*30e00*/  LDL.LU R81, [R1+0x13f4] ;  /* 0x0013f40001517983 */ /* 0x000ea80000300800 */
[----:B------:R-:W2:Y:S01]  /*30e10*/  LDL.LU R82, [R1+0x13f8] ;  /* 0x0013f80001527983 */ /* 0x000ea20000300800 */
[----:B---3--:R-:W-:-:S03]  /*30e20*/  IMAD.MOV.U32 R83, RZ, RZ, R10 ;  /* 0x000000ffff537224 */ /* 0x008fc600078e000a */
[----:B------:R-:W3:Y:S01]  /*30e30*/  LDL.LU R10, [R1+0x3dc8] ;  /* 0x003dc800010a7983 */ /* 0x000ee20000300800 */
[----:B------:R-:W-:Y:S01]  /*30e40*/  HMMA.1688.F32.TF32 R172, R216, R56, R172 ;  /* 0x00000038d8ac723c */ /* 0x000fe200000810ac */
[----:B------:R-:W-:Y:S02]  /*30e50*/  IMAD.MOV.U32 R60, RZ, RZ, R72 ;  /* 0x000000ffff3c7224 */ /* 0x000fe400078e0048 */
[----:B------:R-:W-:Y:S01]  /*30e60*/  IMAD.MOV.U32 R53, RZ, RZ, R75 ;  /* 0x000000ffff357224 */ /* 0x000fe200078e004b */
[----:B------:R-:W3:Y:S03]  /*30e70*/  LDL.LU R128, [R1+0x1420] ;  /* 0x0014200001807983 */ /* 0x000ee60000300800 */
[----:B------:R-:W-:Y:S01]  /*30e80*/  MOV R57, R73 ;  /* 0x0000004900397202 */ /* 0x000fe20000000f00 */
[----:B------:R-:W-:Y:S01]  /*30e90*/  IMAD.MOV.U32 R56, RZ, RZ, R74 ;  /* 0x000000ffff387224 */ /* 0x000fe200078e004a */
[----:B------:R-:W3:Y:S01]  /*30ea0*/  LDL.LU R129, [R1+0x1424] ;  /* 0x0014240001817983 */ /* 0x000ee20000300800 */
[----:B------:R-:W-:Y:S03]  /*30eb0*/  HMMA.1688.F32.TF32 R72, R224, R58, R232 ;  /* 0x0000003ae048723c */ /* 0x000fe600000810e8 */
[----:B------:R-:W3:Y:S04]  /*30ec0*/  LDL.LU R130, [R1+0x1428] ;  /* 0x0014280001827983 */ /* 0x000ee80000300800 */
[----:B------:R-:W3:Y:S04]  /*30ed0*/  LDL.LU R131, [R1+0x142c] ;  /* 0x00142c0001837983 */ /* 0x000ee80000300800 */
[----:B------:R-:W3:Y:S01]  /*30ee0*/  LDL.LU R124, [R1+0x1410] ;  /* 0x00141000017c7983 */ /* 0x000ee20000300800 */
[----:B----4-:R-:W-:-:S03]  /*30ef0*/  IMAD.MOV.U32 R120, RZ, RZ, R11 ;  /* 0x000000ffff787224 */ /* 0x010fc600078e000b */
[----:B------:R-:W4:Y:S01]  /*30f00*/  LDL.LU R125, [R1+0x1414] ;  /* 0x00141400017d7983 */ /* 0x000f220000300800 */
[----:B--2---:R-:W-:-:S03]  /*30f10*/  IMAD.MOV.U32 R121, RZ, RZ, R14 ;  /* 0x000000ffff797224 */ /* 0x004fc600078e000e */
[----:B------:R-:W4:Y:S01]  /*30f20*/  LDL.LU R126, [R1+0x1418] ;  /* 0x00141800017e7983 */ /* 0x000f220000300800 */
[----:B------:R-:W-:Y:S01]  /*30f30*/  MOV R122, R15 ;  /* 0x0000000f007a7202 */ /* 0x000fe20000000f00 */
[----:B------:R-:W-:Y:S02]  /*30f40*/  IMAD.MOV.U32 R123, RZ, RZ, R18 ;  /* 0x000000ffff7b7224 */ /* 0x000fe400078e0012 */
[----:B------:R-:W-:Y:S01]  /*30f50*/  IMAD.MOV.U32 R112, RZ, RZ, R27 ;  /* 0x000000ffff707224 */ /* 0x000fe200078e001b */
[----:B------:R-:W-:Y:S01]  /*30f60*/  MOV R114, R31 ;  /* 0x0000001f00727202 */ /* 0x000fe20000000f00 */
[----:B------:R-:W-:Y:S01]  /*30f70*/  IMAD.MOV.U32 R68, RZ, RZ, R72 ;  /* 0x000000ffff447224 */ /* 0x000fe200078e0048 */
[----:B------:R-:W-:Y:S01]  /*30f80*/  MOV R102, R54 ;  /* 0x0000003600667202 */ /* 0x000fe20000000f00 */
[----:B------:R-:W-:Y:S01]  /*30f90*/  IMAD.MOV.U32 R65, RZ, RZ, R73 ;  /* 0x000000ffff417224 */ /* 0x000fe200078e0049 */
[----:B------:R-:W-:Y:S01]  /*30fa0*/  HMMA.1688.F32.TF32 R188, R216, R40, R188 ;  /* 0x00000028d8bc723c */ /* 0x000fe200000810bc */
[----:B------:R-:W-:Y:S01]  /*30fb0*/  IMAD.MOV.U32 R72, RZ, RZ, R19 ;  /* 0x000000ffff487224 */ /* 0x000fe200078e0013 */
[----:B------:R-:W-:Y:S01]  /*30fc0*/  LDS R232, [R5+UR10+0x4100] ;  /* 0x0041000a05e87984 */ /* 0x000fe20008000800 */
[----:B------:R-:W-:-:S02]  /*30fd0*/  IMAD.MOV.U32 R64, RZ, RZ, R74 ;  /* 0x000000ffff407224 */ /* 0x000fc400078e004a */
[----:B------:R-:W-:Y:S01]  /*30fe0*/  IMAD.MOV.U32 R73, RZ, RZ, R22 ;  /* 0x000000ffff497224 */ /* 0x000fe200078e0016 */
[C---:B------:R-:W-:Y:S01]  /*30ff0*/  HMMA.1688.F32.TF32 R192, R216.reuse, R36, R192 ;  /* 0x00000024d8c0723c */ /* 0x040fe200000810c0 */
[----:B------:R-:W-:Y:S01]  /*31000*/  IMAD.MOV.U32 R61, RZ, RZ, R75 ;  /* 0x000000ffff3d7224 */ /* 0x000fe200078e004b */
[----:B------:R-:W-:Y:S01]  /*31010*/  LDS R234, [R5+UR10+0x6100] ;  /* 0x0061000a05ea7984 */ /* 0x000fe20008000800 */
[----:B------:R-:W-:Y:S02]  /*31020*/  IMAD.MOV.U32 R74, RZ, RZ, R23 ;  /* 0x000000ffff4a7224 */ /* 0x000fe400078e0017 */
[----:B------:R-:W-:Y:S01]  /*31030*/  IMAD.MOV.U32 R75, RZ, RZ, R26 ;  /* 0x000000ffff4b7224 */ /* 0x000fe200078e001a */
[----:B------:R-:W-:Y:S01]  /*31040*/  HMMA.1688.F32.TF32 R200, R216, R32, R200 ;  /* 0x00000020d8c8723c */ /* 0x000fe200000810c8 */
[----:B------:R-:W-:Y:S01]  /*31050*/  IMAD.MOV.U32 R113, RZ, RZ, R30 ;  /* 0x000000ffff717224 */ /* 0x000fe200078e001e */
[----:B------:R-:W-:Y:S01]  /*31060*/  LDS R233, [R2+UR10+0x4100] ;  /* 0x0041000a02e97984 */ /* 0x000fe20008000800 */
[----:B------:R-:W-:-:S02]  /*31070*/  IMAD.MOV.U32 R115, RZ, RZ, R34 ;  /* 0x000000ffff737224 */ /* 0x000fc400078e0022 */
[----:B------:R-:W-:Y:S01]  /*31080*/  IMAD.MOV.U32 R104, RZ, RZ, R35 ;  /* 0x000000ffff687224 */ /* 0x000fe200078e0023 */
[----:B------:R-:W-:Y:S01]  /*31090*/  HMMA.1688.F32.TF32 R196, R216, R28, R196 ;  /* 0x0000001cd8c4723c */ /* 0x000fe200000810c4 */
[----:B------:R-:W-:Y:S01]  /*310a0*/  IMAD.MOV.U32 R105, RZ, RZ, R38 ;  /* 0x000000ffff697224 */ /* 0x000fe200078e0026 */
[----:B------:R-:W-:Y:S01]  /*310b0*/  LDS R235, [R2+UR10+0x6100] ;  /* 0x0061000a02eb7984 */ /* 0x000fe20008000800 */
[----:B------:R-:W-:Y:S02]  /*310c0*/  IMAD.MOV.U32 R106, RZ, RZ, R39 ;  /* 0x000000ffff6a7224 */ /* 0x000fe400078e0027 */
[----:B------:R-:W-:Y:S02]  /*310d0*/  IMAD.MOV.U32 R107, RZ, RZ, R42 ;  /* 0x000000ffff6b7224 */ /* 0x000fe400078e002a */
[----:B------:R-:W-:Y:S02]  /*310e0*/  IMAD.MOV.U32 R100, RZ, RZ, R43 ;  /* 0x000000ffff647224 */ /* 0x000fe400078e002b */
[----:B------:R-:W-:-:S02]  /*310f0*/  IMAD.MOV.U32 R101, RZ, RZ, R46 ;  /* 0x000000ffff657224 */ /* 0x000fc400078e002e */
[----:B------:R-:W-:Y:S02]  /*31100*/  IMAD.MOV.U32 R103, RZ, RZ, R55 ;  /* 0x000000ffff677224 */ /* 0x000fe400078e0037 */
[----:B------:R-:W-:Y:S02]  /*31110*/  IMAD.MOV.U32 R96, RZ, RZ, R47 ;  /* 0x000000ffff607224 */ /* 0x000fe400078e002f */
[----:B------:R-:W-:Y:S02]  /*31120*/  IMAD.MOV.U32 R97, RZ, RZ, R50 ;  /* 0x000000ffff617224 */ /* 0x000fe400078e0032 */
[----:B------:R-:W-:Y:S02]  /*31130*/  IMAD.MOV.U32 R98, RZ, RZ, R51 ;  /* 0x000000ffff627224 */ /* 0x000fe400078e0033 */
[----:B---3--:R-:W-:Y:S02]  /*31140*/  IMAD.MOV.U32 R127, RZ, RZ, R10 ;  /* 0x000000ffff7f7224 */ /* 0x008fe400078e000a */
[----:B------:R-:W2:Y:S04]  /*31150*/  LDL.LU R10, [R1+0x3dc4] ;  /* 0x003dc400010a7983 */ /* 0x000ea80000300800 */
[----:B------:R-:W2:Y:S04]  /*31160*/  LDL.LU R11, [R1+0x3dc0] ;  /* 0x003dc000010b7983 */ /* 0x000ea80000300800 */
[----:B------:R-:W3:Y:S04]  /*31170*/  LDL.LU R14, [R1+0x3dbc] ;  /* 0x003dbc00010e7983 */ /* 0x000ee80000300800 */
[----:B------:R-:W3:Y:S04]  /*31180*/  LDL.LU R15, [R1+0x3db8] ;  /* 0x003db800010f7983 */ /* 0x000ee80000300800 */
        /* <DEDUP_REMOVED lines=8> */
[----:B------:R-:W4:Y:S04]  /*31210*/  LDL.LU R34, [R1+0x3d94] ;  /* 0x003d940001227983 */ /* 0x000f280000300800 */
[----:B------:R-:W4:Y:S04]  /*31220*/  LDL.LU R35, [R1+0x3d90] ;  /* 0x003d900001237983 */ /* 0x000f280000300800 */
[----:B------:R-:W2:Y:S04]  /*31230*/  LDL.LU R38, [R1+0x3d8c] ;  /* 0x003d8c0001267983 */ /* 0x000ea80000300800 */
[----:B------:R-:W2:Y:S04]  /*31240*/  LDL.LU R39, [R1+0x3d88] ;  /* 0x003d880001277983 */ /* 0x000ea80000300800 */
[----:B------:R-:W3:Y:S04]  /*31250*/  LDL.LU R42, [R1+0x3d84] ;  /* 0x003d8400012a7983 */ /* 0x000ee80000300800 */
[----:B------:R-:W3:Y:S04]  /*31260*/  LDL.LU R43, [R1+0x3d80] ;  /* 0x003d8000012b7983 */ /* 0x000ee80000300800 */
[----:B------:R-:W2:Y:S04]  /*31270*/  LDL.LU R46, [R1+0x3d7c] ;  /* 0x003d7c00012e7983 */ /* 0x000ea80000300800 */
[----:B------:R-:W4:Y:S04]  /*31280*/  LDL.LU R54, [R1+0x3d78] ;  /* 0x003d780001367983 */ /* 0x000f280000300800 */
[----:B------:R-:W4:Y:S04]  /*31290*/  LDL.LU R55, [R1+0x3d74] ;  /* 0x003d740001377983 */ /* 0x000f280000300800 */
[----:B------:R-:W2:Y:S04]  /*312a0*/  LDL.LU R47, [R1+0x3d70] ;  /* 0x003d7000012f7983 */ /* 0x000ea80000300800 */
[----:B------:R-:W3:Y:S04]  /*312b0*/  LDL.LU R50, [R1+0x3d6c] ;  /* 0x003d6c0001327983 */ /* 0x000ee80000300800 */
[----:B------:R-:W3:Y:S01]  /*312c0*/  LDL.LU R51, [R1+0x3d68] ;  /* 0x003d680001337983 */ /* 0x000ee20000300800 */
[----:B------:R-:W-:Y:S01]  /*312d0*/  IMAD.MOV.U32 R99, RZ, RZ, R6 ;  /* 0x000000ffff637224 */ /* 0x000fe200078e0006 */
[C---:B------:R-:W-:Y:S06]  /*312e0*/  HMMA.1688.F32.TF32 R220, R216.reuse, R24, R220 ;  /* 0x00000018d8dc723c */ /* 0x040fec00000810dc */
[C---:B------:R-:W-:Y:S06]  /*312f0*/  HMMA.1688.F32.TF32 R204, R216.reuse, R20, R204 ;  /* 0x00000014d8cc723c */ /* 0x040fec00000810cc */
[C---:B------:R-:W-:Y:S06]  /*31300*/  HMMA.1688.F32.TF32 R208, R216.reuse, R16, R208 ;  /* 0x00000010d8d0723c */ /* 0x040fec00000810d0 */
[----:B------:R-:W-:Y:S01]  /*31310*/  HMMA.1688.F32.TF32 R216, R216, R8, R228 ;  /* 0x00000008d8d8723c */ /* 0x000fe200000810e4 */
[----:B------:R-:W-:Y:S04]  /*31320*/  LDS R228, [R5+UR10+0x4080] ;  /* 0x0040800a05e47984 */ /* 0x000fe80008000800 */
[----:B------:R-:W-:Y:S04]  /*31330*/  LDS R230, [R5+UR10+0x6080] ;  /* 0x0060800a05e67984 */ /* 0x000fe80008000800 */
[----:B------:R-:W-:Y:S04]  /*31340*/  LDS R229, [R2+UR10+0x4080] ;  /* 0x0040800a02e57984 */ /* 0x000fe80008000800 */
[----:B------:R-:W1:Y:S01]  /*31350*/  LDS R231, [R2+UR10+0x6080] ;  /* 0x0060800a02e77984 */ /* 0x000e620008000800 */
[C---:B----4-:R-:W-:Y:S06]  /*31360*/  HMMA.1688.F32.TF32 R128, R224.reuse, R54, R128 ;  /* 0x00000036e080723c */ /* 0x050fec0000081080 */
[----:B------:R-:W-:-:S15]  /*31370*/  HMMA.1688.F32.TF32 R76, R224, R34, R76 ;  /* 0x00000022e04c723c */ /* 0x000fde000008104c */
[----:B------:R-:W-:-:S03]  /*31380*/  NOP ;  /* 0x0000000000007918 */ /* 0x000fc60000000000 */
[----:B------:R-:W-:Y:S01]  /*31390*/  IMAD.MOV.U32 R13, RZ, RZ, R128 ;  /* 0x000000ffff0d7224 */ /* 0x000fe200078e0080 */
[----:B------:R-:W-:Y:S01]  /*313a0*/  MOV R6, R130 ;  /* 0x0000008200067202 */ /* 0x000fe20000000f00 */
[----:B------:R-:W-:Y:S02]  /*313b0*/  IMAD.MOV.U32 R44, RZ, RZ, R129 ;  /* 0x000000ffff2c7224 */ /* 0x000fe400078e0081 */
[----:B------:R-:W-:Y:S02]  /*313c0*/  IMAD.MOV.U32 R69, RZ, RZ, R131 ;  /* 0x000000ffff457224 */ /* 0x000fe400078e0083 */
[C---:B---3--:R-:W-:Y:S06]  /*313d0*/  HMMA.1688.F32.TF32 R128, R224.reuse, R50, R124 ;  /* 0x00000032e080723c */ /* 0x048fec000008107c */
[C---:B--2---:R-:W-:Y:S06]  /*313e0*/  HMMA.1688.F32.TF32 R124, R224.reuse, R46, R120 ;  /* 0x0000002ee07c723c */ /* 0x044fec0000081078 */
[C---:B------:R-:W-:Y:S06]  /*313f0*/  HMMA.1688.F32.TF32 R120, R224.reuse, R42, R80 ;  /* 0x0000002ae078723c */ /* 0x040fec0000081050 */
[C---:B------:R-:W-:Y:S05]  /*31400*/  HMMA.1688.F32.TF32 R80, R224.reuse, R38, R116 ;  /* 0x00000026e050723c */ /* 0x040fea0000081074 */
[----:B------:R-:W-:Y:S04]  /*31410*/  STL.64 [R1+0x770], R128 ;  /* 0x0007708001007387 */ /* 0x000fe80000100a00 */
[----:B------:R-:W-:Y:S04]  /*31420*/  STL.64 [R1+0x778], R130 ;  /* 0x0007788201007387 */ /* 0x000fe80000100a00 */
[----:B------:R-:W-:Y:S04]  /*31430*/  STL.64 [R1+0x760], R124 ;  /* 0x0007607c01007387 */ /* 0x000fe80000100a00 */
[----:B------:R-:W-:Y:S04]  /*31440*/  STL.64 [R1+0x768], R126 ;  /* 0x0007687e01007387 */ /* 0x000fe80000100a00 */
[----:B------:R-:W-:Y:S04]  /*31450*/  STL.64 [R1+0x750], R120 ;  /* 0x0007507801007387 */ /* 0x000fe80000100a00 */
[----:B------:R-:W-:Y:S04]  /*31460*/  STL.64 [R1+0x758], R122 ;  /* 0x0007587a01007387 */ /* 0x000fe80000100a00 */
[----:B------:R-:W-:Y:S04]  /*31470*/  STL.64 [R1+0x740], R80 ;  /* 0x0007405001007387 */ /* 0x000fe80000100a00 */
[----:B------:R2:W-:Y:S04]  /*31480*/  STL.64 [R1+0x748], R82 ;  /* 0x0007485201007387 */ /* 0x0005e80000100a00 */
[----:B------:R-:W-:Y:S04]  /*31490*/  STL.64 [R1+0x730], R76 ;  /* 0x0007304c01007387 */ /* 0x000fe80000100a00 */
[----:B------:R3:W-:Y:S01]  /*314a0*/  STL.64 [R1+0x738], R78 ;  /* 0x0007384e01007387 */ /* 0x0007e20000100a00 */
[C---:B--2---:R-:W-:Y:S06]  /*314b0*/  HMMA.1688.F32.TF32 R80, R224.reuse, R30, R112 ;  /* 0x0000001ee050723c */ /* 0x044fec0000081070 */
[C---:B---3--:R-:W-:Y:S06]  /*314c0*/  HMMA.1688.F32.TF32 R76, R224.reuse, R26, R72 ;  /* 0x0000001ae04c723c */ /* 0x048fec0000081048 */
[C---:B------:R-:W-:Y:S11]  /*314d0*/  HMMA.1688.F32.TF32 R72, R224.reuse, R22, R108 ;  /* 0x00000016e048723c */ /* 0x040ff6000008106c */
[----:B------:R-:W-:Y:S04]  /*314e0*/  STL.64 [R1+0x7d0], R80 ;  /* 0x0007d05001007387 */ /* 0x000fe80000100a00 */
[----:B------:R2:W-:Y:S04]  /*314f0*/  STL.64 [R1+0x7d8], R82 ;  /* 0x0007d85201007387 */ /* 0x0005e80000100a00 */
[----:B------:R-:W-:Y:S04]  /*31500*/  STL.64 [R1+0x7e0], R76 ;  /* 0x0007e04c01007387 */ /* 0x000fe80000100a00 */
[----:B------:R3:W-:Y:S01]  /*31510*/  STL.64 [R1+0x7e8], R78 ;  /* 0x0007e84e01007387 */ /* 0x0007e20000100a00 */
[C---:B--2---:R-:W-:Y:S03]  /*31520*/  HMMA.1688.F32.TF32 R80, R224.reuse, R18, R92 ;  /* 0x00000012e050723c */ /* 0x044fe6000008105c */
[----:B------:R-:W-:Y:S04]  /*31530*/  STL.64 [R1+0x7f0], R72 ;  /* 0x0007f04801007387 */ /* 0x000fe80000100a00 */
[----:B------:R2:W-:Y:S01]  /*31540*/  STL.64 [R1+0x7f8], R74 ;  /* 0x0007f84a01007387 */ /* 0x0005e20000100a00 */
[C---:B---3--:R-:W-:Y:S06]  /*31550*/  HMMA.1688.F32.TF32 R76, R224.reuse, R14, R104 ;  /* 0x0000000ee04c723c */ /* 0x048fec0000081068 */
[----:B--2---:R-:W-:Y:S01]  /*31560*/  HMMA.1688.F32.TF32 R72, R224, R10, R88 ;  /* 0x0000000ae048723c */ /* 0x004fe20000081058 */
[----:B------:R-:W-:Y:S04]  /*31570*/  LDS R224, [R5+UR10+0x4180] ;  /* 0x0041800a05e07984 */ /* 0x000fe80008000800 */
[----:B------:R-:W-:Y:S04]  /*31580*/  LDS R226, [R5+UR10+0x6180] ;  /* 0x0061800a05e27984 */ /* 0x000fe80008000800 */
[----:B------:R-:W-:Y:S04]  /*31590*/  STL.64 [R1+0x800], R80 ;  /* 0x0008005001007387 */ /* 0x000fe80000100a00 */
[----:B------:R-:W-:Y:S04]  /*315a0*/  STL.64 [R1+0x808], R82 ;  /* 0x0008085201007387 */ /* 0x000fe80000100a00 */
[----:B------:R-:W-:Y:S04]  /*315b0*/  STL.64 [R1+0x820], R76 ;  /* 0x0008204c01007387 */ /* 0x000fe80000100a00 */
[----:B------:R-:W-:Y:S04]  /*315c0*/  STL.64 [R1+0x828], R78 ;  /* 0x0008284e01007387 */ /* 0x000fe80000100a00 */
[----:B------:R-:W-:Y:S04]  /*315d0*/  STL.64 [R1+0x810], R72 ;  /* 0x0008104801007387 */ /* 0x000fe80000100a00 */
[----:B------:R1:W-:Y:S04]  /*315e0*/  STL.64 [R1+0x818], R74 ;  /* 0x0008184a01007387 */ /* 0x0003e80000100a00 */
[----:B------:R-:W-:Y:S04]  /*315f0*/  LDS R225, [R2+UR10+0x4180] ;  /* 0x0041800a02e17984 */ /* 0x000fe80008000800 */
[----:B------:R-:W2:Y:S01]  /*31600*/  LDS R227, [R2+UR10+0x6180] ;  /* 0x0061800a02e37984 */ /* 0x000ea20008000800 */
[C---:B-1----:R-:W-:Y:S06]  /*31610*/  HMMA.1688.F32.TF32 R72, R228.reuse, R70, R100 ;  /* 0x00000046e448723c */ /* 0x042fec0000081064 */
[C---:B------:R-:W-:Y:S06]  /*31620*/  HMMA.1688.F32.TF32 R80, R228.reuse, R66, R84 ;  /* 0x00000042e450723c */ /* 0x040fec0000081054 */
[C---:B------:R-:W-:Y:S11]  /*31630*/  HMMA.1688.F32.TF32 R76, R228.reuse, R62, R96 ;  /* 0x0000003ee44c723c */ /* 0x040ff60000081060 */
[----:B------:R-:W-:Y:S04]  /*31640*/  STL.64 [R1+0x8c0], R72 ;  /* 0x0008c04801007387 */ /* 0x000fe80000100a00 */
[----:B------:R1:W-:Y:S02]  /*31650*/  STL.64 [R1+0x8c8], R74 ;  /* 0x0008c84a01007387 */ /* 0x0003e40000100a00 */
[C---:B-1----:R-:W-:Y:S02]  /*31660*/  HMMA.1688.F32.TF32 R72, R228.reuse, R58, R236 ;  /* 0x0000003ae448723c */ /* 0x042fe400000810ec */
[----:B------:R-:W-:Y:S04]  /*31670*/  STL.64 [R1+0x8d0], R80 ;  /* 0x0008d05001007387 */ /* 0x000fe80000100a00 */
[----:B------:R1:W-:Y:S04]  /*31680*/  STL.64 [R1+0x8d8], R82 ;  /* 0x0008d85201007387 */ /* 0x0003e80000100a00 */
[----:B------:R-:W-:Y:S04]  /*31690*/  STL.64 [R1+0x900], R76 ;  /* 0x0009004c01007387 */ /* 0x000fe80000100a00 */
[----:B------:R3:W-:Y:S01]  /*316a0*/  STL.64 [R1+0x908], R78 ;  /* 0x0009084e01007387 */ /* 0x0007e20000100a00 */
[C---:B-1----:R-:W-:Y:S08]  /*316b0*/  HMMA.1688.F32.TF32 R80, R228.reuse, R54, R240 ;  /* 0x00000036e450723c */ /* 0x042ff000000810f0 */
[----:B------:R-:W-:Y:S01]  /*316c0*/  STL.64 [R1+0x920], R72 ;  /* 0x0009204801007387 */ /* 0x000fe20000100a00 */
[C---:B---3--:R-:W-:Y:S03]  /*316d0*/  HMMA.1688.F32.TF32 R76, R228.reuse, R50, R244 ;  /* 0x00000032e44c723c */ /* 0x048fe600000810f4 */
[----:B------:R1:W-:Y:S03]  /*316e0*/  STL.64 [R1+0x928], R74 ;  /* 0x0009284a01007387 */ /* 0x0003e60000100a00 */
[----:B-1----:R-:W-:Y:S08]  /*316f0*/  HMMA.1688.F32.TF32 R72, R228, R46, R248 ;  /* 0x0000002ee448723c */ /* 0x002ff000000810f8 */
[----:B------:R-:W-:Y:S04]  /*31700*/  STL.64 [R1+0x970], R80 ;  /* 0x0009705001007387 */ /* 0x000fe80000100a00 */
[----:B------:R-:W-:Y:S05]  /*31710*/  STL.64 [R1+0x978], R82 ;  /* 0x0009785201007387 */ /* 0x000fea0000100a00 */
[----:B------:R-:W-:Y:S04]  /*31720*/  STL.64 [R1+0x9a0], R76 ;  /* 0x0009a04c01007387 */ /* 0x000fe80000100a00 */
[----:B------:R-:W-:Y:S04]  /*31730*/  STL.64 [R1+0x9a8], R78 ;  /* 0x0009a84e01007387 */ /* 0x000fe80000100a00 */
[----:B------:R1:W-:Y:S04]  /*31740*/  STL.64 [R1+0x9d0], R72 ;  /* 0x0009d04801007387 */ /* 0x0003e80000100a00 */
[----:B------:R-:W3:Y:S04]  /*31750*/  LDL.LU R244, [R1+0xbd0] ;  /* 0x000bd00001f47983 */ /* 0x000ee80000300800 */
[----:B------:R-:W3:Y:S04]  /*31760*/  LDL.LU R245, [R1+0xbd4] ;  /* 0x000bd40001f57983 */ /* 0x000ee80000300800 */
[----:B------:R-:W3:Y:S04]  /*31770*/  LDL.LU R246, [R1+0xbd8] ;  /* 0x000bd80001f67983 */ /* 0x000ee80000300800 */
[----:B------:R-:W3:Y:S04]  /*31780*/  LDL.LU R247, [R1+0xbdc] ;  /* 0x000bdc0001f77983 */ /* 0x000ee80000300800 */
[----:B------:R-:W4:Y:S04]  /*31790*/  LDL.LU R240, [R1+0xbe0] ;  /* 0x000be00001f07983 */ /* 0x000f280000300800 */
[----:B------:R-:W4:Y:S04]  /*317a0*/  LDL.LU R241, [R1+0xbe4] ;  /* 0x000be40001f17983 */ /* 0x000f280000300800 */
[----:B------:R-:W4:Y:S04]  /*317b0*/  LDL.LU R242, [R1+0xbe8] ;  /* 0x000be80001f27983 */ /* 0x000f280000300800 */
[----:B------:R-:W4:Y:S04]  /*317c0*/  LDL.LU R243, [R1+0xbec] ;  /* 0x000bec0001f37983 */ /* 0x000f280000300800 */
[----:B------:R-:W2:Y:S04]  /*317d0*/  LDL.LU R236, [R1+0xbf0] ;  /* 0x000bf00001ec7983 */ /* 0x000ea80000300800 */
[----:B------:R-:W2:Y:S04]  /*317e0*/  LDL.LU R237, [R1+0xbf4] ;  /* 0x000bf40001ed7983 */ /* 0x000ea80000300800 */
[----:B------:R-:W2:Y:S04]  /*317f0*/  LDL.LU R238, [R1+0xbf8] ;  /* 0x000bf80001ee7983 */ /* 0x000ea80000300800 */
[----:B------:R-:W2:Y:S04]  /*31800*/  LDL.LU R239, [R1+0xbfc] ;  /* 0x000bfc0001ef7983 */ /* 0x000ea80000300800 */
        /* <DEDUP_REMOVED lines=17> */
[----:B------:R-:W4:Y:S01]  /*31920*/  LDL.LU R109, [R1+0x1284] ;  /* 0x00128400016d7983 */ /* 0x000f220000300800 */
[----:B------:R-:W-:-:S03]  /*31930*/  IMAD.MOV.U32 R17, RZ, RZ, R74 ;  /* 0x000000ffff117224 */ /* 0x000fc600078e004a */
[----:B------:R-:W4:Y:S01]  /*31940*/  LDL.LU R110, [R1+0x1288] ;  /* 0x00128800016e7983 */ /* 0x000f220000300800 */
[----:B------:R-:W-:-:S03]  /*31950*/  IMAD.MOV.U32 R16, RZ, RZ, R75 ;  /* 0x000000ffff107224 */ /* 0x000fc600078e004b */
[----:B------:R-:W4:Y:S04]  /*31960*/  LDL.LU R111, [R1+0x128c] ;  /* 0x00128c00016f7983 */ /* 0x000f280000300800 */
[----:B-1----:R-:W2:Y:S04]  /*31970*/  LDL.LU R72, [R1+0x1290] ;  /* 0x0012900001487983 */ /* 0x002ea80000300800 */
        /* <DEDUP_REMOVED lines=83> */
[----:B---3--:R-:W-:Y:S06]  /*31eb0*/  HMMA.1688.F32.TF32 R76, R232, R46, R76 ;  /* 0x0000002ee84c723c */ /* 0x008fec000008104c */
[C---:B--2---:R-:W-:Y:S06]  /*31ec0*/  HMMA.1688.F32.TF32 R140, R228.reuse, R14, R140 ;  /* 0x0000000ee48c723c */ /* 0x044fec000008108c */
[C---:B----4-:R-:W-:Y:S06]  /*31ed0*/  HMMA.1688.F32.TF32 R148, R228.reuse, R22, R148 ;  /* 0x00000016e494723c */ /* 0x050fec0000081094 */
[C---:B------:R-:W-:Y:S06]  /*31ee0*/  HMMA.1688.F32.TF32 R152, R228.reuse, R26, R152 ;  /* 0x0000001ae498723c */ /* 0x040fec0000081098 */
[C---:B------:R-:W-:Y:S06]  /*31ef0*/  HMMA.1688.F32.TF32 R156, R228.reuse, R30, R156 ;  /* 0x0000001ee49c723c */ /* 0x040fec000008109c */
[C---:B------:R-:W-:Y:S06]  /*31f00*/  HMMA.1688.F32.TF32 R164, R228.reuse, R38, R164 ;  /* 0x00000026e4a4723c */ /* 0x040fec00000810a4 */
[C---:B------:R-:W-:Y:S06]  /*31f10*/  HMMA.1688.F32.TF32 R168, R228.reuse, R42, R168 ;  /* 0x0000002ae4a8723c */ /* 0x040fec00000810a8 */
[----:B------:R-:W-:-:S15]  /*31f20*/  HMMA.1688.F32.TF32 R160, R228, R34, R160 ;  /* 0x00000022e4a0723c */ /* 0x000fde00000810a0 */
[----:B------:R-:W-:-:S02]  /*31f30*/  NOP ;  /* 0x0000000000007918 */ /* 0x000fc40000000000 */
[----:B------:R-:W-:Y:S01]  /*31f40*/  STL.64 [R1+0x9e0], R168 ;  /* 0x0009e0a801007387 */ /* 0x000fe20000100a00 */
[----:B------:R-:W-:Y:S03]  /*31f50*/  HMMA.1688.F32.TF32 R144, R228, R18, R144 ;  /* 0x00000012e490723c */ /* 0x000fe60000081090 */
[----:B------:R1:W-:Y:S04]  /*31f60*/  STL.64 [R1+0x9e8], R170 ;  /* 0x0009e8aa01007387 */ /* 0x0003e80000100a00 */
[----:B-1----:R-:W2:Y:S04]  /*31f70*/  LDL.LU.64 R170, [R1+0x3d60] ;  /* 0x003d600001aa7983 */ /* 0x002ea80000300a00 */
[----:B------:R-:W2:Y:S04]  /*31f80*/  LDL.LU.64 R168, [R1+0x3d58] ;  /* 0x003d580001a87983 */ /* 0x000ea80000300a00 */
[----:B------:R-:W-:Y:S04]  /*31f90*/  STL.64 [R1+0xa60], R164 ;  /* 0x000a60a401007387 */ /* 0x000fe80000100a00 */
[----:B------:R1:W-:Y:S04]  /*31fa0*/  STL.64 [R1+0xa68], R166 ;  /* 0x000a68a601007387 */ /* 0x0003e80000100a00 */
[----:B-1----:R-:W3:Y:S04]  /*31fb0*/  LDL.LU.64 R166, [R1+0x3d50] ;  /* 0x003d500001a67983 */ /* 0x002ee80000300a00 */
[----:B------:R-:W3:Y:S04]  /*31fc0*/  LDL.LU.64 R164, [R1+0x3d48] ;  /* 0x003d480001a47983 */ /* 0x000ee80000300a00 */
[----:B------:R-:W-:Y:S04]  /*31fd0*/  STL.64 [R1+0xa80], R160 ;  /* 0x000a80a001007387 */ /* 0x000fe80000100a00 */
[----:B------:R-:W-:Y:S04]  /*31fe0*/  STL.64 [R1+0xa88], R162 ;  /* 0x000a88a201007387 */ /* 0x000fe80000100a00 */
[----:B------:R-:W-:Y:S04]  /*31ff0*/  STL.64 [R1+0x17d0], R156 ;  /* 0x0017d09c01007387 */ /* 0x000fe80000100a00 */
[----:B------:R-:W-:Y:S04]  /*32000*/  STL.64 [R1+0x17d8], R158 ;  /* 0x0017d89e01007387 */ /* 0x000fe80000100a00 */
[----:B------:R-:W-:Y:S04]  /*32010*/  STL.64 [R1+0x17c0], R152 ;  /* 0x0017c09801007387 */ /* 0x000fe80000100a00 */
[----:B------:R-:W-:Y:S04]  /*32020*/  STL.64 [R1+0x17c8], R154 ;  /* 0x0017c89a01007387 */ /* 0x000fe80000100a00 */
[----:B------:R-:W-:Y:S01]  /*32030*/  STL.64 [R1+0x17b0], R148 ;  /* 0x0017b09401007387 */ /* 0x000fe20000100a00 */
[----:B------:R-:W-:-:S03]  /*32040*/  IMAD.MOV.U32 R9, RZ, RZ, R142 ;  /* 0x000000ffff097224 */ /* 0x000fc600078e008e */
[----:B------:R-:W-:Y:S01]  /*32050*/  STL.64 [R1+0x17b8], R150 ;  /* 0x0017b89601007387 */ /* 0x000fe20000100a00 */
[----:B------:R-:W-:-:S03]  /*32060*/  IMAD.MOV.U32 R8, RZ, RZ, R143 ;  /* 0x000000ffff087224 */ /* 0x000fc600078e008f */
[----:B------:R-:W-:Y:S04]  /*32070*/  STL.64 [R1+0x17a0], R144 ;  /* 0x0017a09001007387 */ /* 0x000fe80000100a00 */
[----:B------:R-:W-:Y:S04]  /*32080*/  STL.64 [R1+0x17a8], R146 ;  /* 0x0017a89201007387 */ /* 0x000fe80000100a00 */
[----:B------:R1:W-:Y:S02]  /*32090*/  STL.64 [R1+0x1790], R140 ;  /* 0x0017908c01007387 */ /* 0x0003e40000100a00 */
[----:B-1----:R-:W-:Y:S02]  /*320a0*/  HMMA.1688.F32.TF32 R140, R228, R10, R136 ;  /* 0x0000000ae48c723c */ /* 0x002fe40000081088 */
[----:B------:R-:W-:Y:S04]  /*320b0*/  LDS R228, [R5+UR10+0x4280] ;  /* 0x0042800a05e47984 */ /* 0x000fe80008000800 */
[----:B------:R-:W-:Y:S01]  /*320c0*/  LDS R230, [R5+UR10+0x6280] ;  /* 0x0062800a05e67984 */ /* 0x000fe20008000800 */
[C---:B------:R-:W-:Y:S03]  /*320d0*/  HMMA.1688.F32.TF32 R136, R232.reuse, R70, R132 ;  /* 0x00000046e888723c */ /* 0x040fe60000081084 */
[----:B------:R-:W-:Y:S03]  /*320e0*/  LDS R229, [R2+UR10+0x4280] ;  /* 0x0042800a02e57984 */ /* 0x000fe60008000800 */
[C---:B------:R-:W-:Y:S01]  /*320f0*/  HMMA.1688.F32.TF32 R132, R232.reuse, R66, R128 ;  /* 0x00000042e884723c */ /* 0x040fe20000081080 */
[----:B------:R-:W-:Y:S05]  /*32100*/  LDS R231, [R2+UR10+0x6280] ;  /* 0x0062800a02e77984 */ /* 0x000fea0008000800 */
        /* <DEDUP_REMOVED lines=12> */
[----:B------:R-:W-:Y:S01]  /*321d0*/  STL.64 [R1+0x1750], R124 ;  /* 0x0017507c01007387 */ /* 0x000fe20000100a00 */
[C---:B------:R-:W-:Y:S03]  /*321e0*/  HMMA.1688.F32.TF32 R112, R232.reuse, R42, R112 ;  /* 0x0000002ae870723c */ /* 0x040fe60000081070 */
[----:B------:R-:W-:Y:S04]  /*321f0*/  STL.64 [R1+0x1758], R126 ;  /* 0x0017587e01007387 */ /* 0x000fe80000100a00 */
[----:B------:R-:W-:Y:S04]  /*32200*/  STL.64 [R1+0x1740], R120 ;  /* 0x0017407801007387 */ /* 0x000fe80000100a00 */
[----:B------:R-:W-:Y:S04]  /*32210*/  STL.64 [R1+0x1748], R122 ;  /* 0x0017487a01007387 */ /* 0x000fe80000100a00 */
[----:B------:R-:W-:Y:S04]  /*32220*/  STL.64 [R1+0x1730], R80 ;  /* 0x0017305001007387 */ /* 0x000fe80000100a00 */
[----:B------:R1:W-:Y:S04]  /*32230*/  STL.64 [R1+0x1738], R82 ;  /* 0x0017385201007387 */ /* 0x0003e80000100a00 */
[----:B------:R-:W-:Y:S04]  /*32240*/  STL.64 [R1+0x1720], R76 ;  /* 0x0017204c01007387 */ /* 0x000fe80000100a00 */
[----:B------:R4:W-:Y:S01]  /*32250*/  STL.64 [R1+0x1728], R78 ;  /* 0x0017284e01007387 */ /* 0x0009e20000100a00 */
[C---:B-1----:R-:W-:Y:S06]  /*32260*/  HMMA.1688.F32.TF32 R80, R232.reuse, R38, R72 ;  /* 0x00000026e850723c */ /* 0x042fec0000081048 */
[C---:B------:R-:W-:Y:S06]  /*32270*/  HMMA.1688.F32.TF32 R72, R232.reuse, R30, R92 ;  /* 0x0000001ee848723c */ /* 0x040fec000008105c */
[C---:B----4-:R-:W-:Y:S01]  /*32280*/  HMMA.1688.F32.TF32 R76, R232.reuse, R34, R108 ;  /* 0x00000022e84c723c */ /* 0x050fe2000008106c */
[----:B------:R-:W-:Y:S04]  /*32290*/  STL.64 [R1+0x1710], R112 ;  /* 0x0017107001007387 */ /* 0x000fe80000100a00 */
[----:B------:R-:W-:Y:S06]  /*322a0*/  STL.64 [R1+0x1718], R114 ;  /* 0x0017187201007387 */ /* 0x000fec0000100a00 */
[----:B------:R-:W-:Y:S04]  /*322b0*/  STL.64 [R1+0x1700], R80 ;  /* 0x0017005001007387 */ /* 0x000fe80000100a00 */
[----:B------:R1:W-:Y:S08]  /*322c0*/  STL.64 [R1+0x1708], R82 ;  /* 0x0017085201007387 */ /* 0x0003f00000100a00 */
[----:B------:R-:W-:Y:S01]  /*322d0*/  STL.64 [R1+0x16f0], R76 ;  /* 0x0016f04c01007387 */ /* 0x000fe20000100a00 */
[C---:B-1----:R-:W-:Y:S03]  /*322e0*/  HMMA.1688.F32.TF32 R80, R232.reuse, R26, R104 ;  /* 0x0000001ae850723c */ /* 0x042fe60000081068 */
[----:B------:R1:W-:Y:S04]  /*322f0*/  STL.64 [R1+0x16f8], R78 ;  /* 0x0016f84e01007387 */ /* 0x0003e80000100a00 */
[----:B------:R-:W-:Y:S04]  /*32300*/  STL.64 [R1+0x16e0], R72 ;  /* 0x0016e04801007387 */ /* 0x000fe80000100a00 */
[----:B------:R4:W-:Y:S01]  /*32310*/  STL.64 [R1+0x16e8], R74 ;  /* 0x0016e84a01007387 */ /* 0x0009e20000100a00 */
[C---:B-1----:R-:W-:Y:S06]  /*32320*/  HMMA.1688.F32.TF32 R76, R232.reuse, R22, R88 ;  /* 0x00000016e84c723c */ /* 0x042fec0000081058 */
[C---:B----4-:R-:W-:Y:S05]  /*32330*/  HMMA.1688.F32.TF32 R72, R232.reuse, R18, R100 ;  /* 0x00000012e848723c */ /* 0x050fea0000081064 */
[----:B------:R-:W-:Y:S04]  /*32340*/  STL.64 [R1+0x16d0], R80 ;  /* 0x0016d05001007387 */ /* 0x000fe80000100a00 */
[----:B------:R1:W-:Y:S08]  /*32350*/  STL.64 [R1+0x16d8], R82 ;  /* 0x0016d85201007387 */ /* 0x0003f00000100a00 */
[----:B------:R-:W-:Y:S01]  /*32360*/  STL.64 [R1+0x16c0], R76 ;  /* 0x0016c04c01007387 */ /* 0x000fe20000100a00 */
[C---:B-1----:R-:W-:Y:S03]  /*32370*/  HMMA.1688.F32.TF32 R80, R232.reuse, R14, R84 ;  /* 0x0000000ee850723c */ /* 0x042fe60000081054 */
[----:B------:R1:W-:Y:S04]  /*32380*/  STL.64 [R1+0x16c8], R78 ;  /* 0x0016c84e01007387 */ /* 0x0003e80000100a00 */
[----:B------:R-:W-:Y:S04]  /*32390*/  STL.64 [R1+0x16b0], R72 ;  /* 0x0016b04801007387 */ /* 0x000fe80000100a00 */
[----:B------:R4:W-:Y:S01]  /*323a0*/  STL.64 [R1+0x16b8], R74 ;  /* 0x0016b84a01007387 */ /* 0x0009e20000100a00 */
[----:B-1----:R-:W-:Y:S03]  /*323b0*/  HMMA.1688.F32.TF32 R76, R232, R10, R96 ;  /* 0x0000000ae84c723c */ /* 0x002fe60000081060 */
[----:B------:R-:W-:Y:S04]  /*323c0*/  LDS R232, [R5+UR10+0x4200] ;  /* 0x0042000a05e87984 */ /* 0x000fe80008000800 */
[----:B------:R-:W-:Y:S01]  /*323d0*/  LDS R234, [R5+UR10+0x6200] ;  /* 0x0062000a05ea7984 */ /* 0x000fe20008000800 */
[C---:B----4-:R-:W-:Y:S03]  /*323e0*/  HMMA.1688.F32.TF32 R72, R224.reuse, R70, R236 ;  /* 0x00000046e048723c */ /* 0x050fe600000810ec */
[----:B------:R-:W-:Y:S04]  /*323f0*/  LDS R233, [R2+UR10+0x4200] ;  /* 0x0042000a02e97984 */ /* 0x000fe80008000800 */
[----:B------:R-:W-:Y:S04]  /*32400*/  STL.64 [R1+0x16a0], R80 ;  /* 0x0016a05001007387 */ /* 0x000fe80000100a00 */
[----:B------:R1:W-:Y:S04]  /*32410*/  STL.64 [R1+0x16a8], R82 ;  /* 0x0016a85201007387 */ /* 0x0003e80000100a00 */
[----:B------:R-:W4:Y:S04]  /*32420*/  LDS R235, [R2+UR10+0x6200] ;  /* 0x0062000a02eb7984 */ /* 0x000f280008000800 */
[----:B------:R-:W-:Y:S01]  /*32430*/  STL.64 [R1+0xc40], R76 ;  /* 0x000c404c01007387 */ /* 0x000fe20000100a00 */
[C---:B-1----:R-:W-:Y:S03]  /*32440*/  HMMA.1688.F32.TF32 R80, R224.reuse, R66, R240 ;  /* 0x00000042e050723c */ /* 0x042fe600000810f0 */
[----:B------:R1:W-:Y:S04]  /*32450*/  STL.64 [R1+0xc48], R78 ;  /* 0x000c484e01007387 */ /* 0x0003e80000100a00 */
[----:B------:R-:W-:Y:S04]  /*32460*/  STL.64 [R1+0xc20], R72 ;  /* 0x000c204801007387 */ /* 0x000fe80000100a00 */
[----:B------:R2:W-:Y:S01]  /*32470*/  STL.64 [R1+0xc28], R74 ;  /* 0x000c284a01007387 */ /* 0x0005e20000100a00 */
[C---:B-1----:R-:W-:Y:S06]  /*32480*/  HMMA.1688.F32.TF32 R76, R224.reuse, R62, R244 ;  /* 0x0000003ee04c723c */ /* 0x042fec00000810f4 */
[C---:B--2---:R-:W-:Y:S05]  /*32490*/  HMMA.1688.F32.TF32 R72, R224.reuse, R58, R248 ;  /* 0x0000003ae048723c */ /* 0x044fea00000810f8 */
[----:B------:R-:W-:Y:S04]  /*324a0*/  STL.64 [R1+0xc10], R80 ;  /* 0x000c105001007387 */ /* 0x000fe80000100a00 */
[----:B------:R-:W-:Y:S04]  /*324b0*/  STL.64 [R1+0xc18], R82 ;  /* 0x000c185201007387 */ /* 0x000fe80000100a00 */
[----:B------:R-:W2:Y:S04]  /*324c0*/  LDL.LU R248, [R1+0xa30] ;  /* 0x000a300001f87983 */ /* 0x000ea80000300800 */
[----:B------:R-:W-:Y:S04]  /*324d0*/  STL.64 [R1+0xc00], R76 ;  /* 0x000c004c01007387 */ /* 0x000fe80000100a00 */
[----:B------:R-:W-:Y:S04]  /*324e0*/  STL.64 [R1+0xc08], R78 ;  /* 0x000c084e01007387 */ /* 0x000fe80000100a00 */
[----:B------:R1:W-:Y:S04]  /*324f0*/  STL.64 [R1+0xbe0], R72 ;  /* 0x000be04801007387 */ /* 0x0003e80000100a00 */
[----:B------:R3:W-:Y:S04]  /*32500*/  STL.64 [R1+0xbe8], R74 ;  /* 0x000be84a01007387 */ /* 0x0007e80000100a00 */
[----:B------:R-:W2:Y:S04]  /*32510*/  LDL.LU R249, [R1+0xa34] ;  /* 0x000a340001f97983 */ /* 0x000ea80000300800 */
        /* <DEDUP_REMOVED lines=30> */
[----:B-1----:R-:W4:Y:S04]  /*32700*/  LDL.LU R72, [R1+0xb00] ;  /* 0x000b000001487983 */ /* 0x002f280000300800 */
[----:B------:R-:W4:Y:S04]  /*32710*/  LDL.LU R73, [R1+0xb04] ;  /* 0x000b040001497983 */ /* 0x000f280000300800 */
[----:B---3--:R-:W4:Y:S04]  /*32720*/  LDL.LU R74, [R1+0xb08] ;  /* 0x000b0800014a7983 */ /* 0x008f280000300800 */
[----:B------:R-:W4:Y:S04]  /*32730*/  LDL.LU R75, [R1+0xb0c] ;  /* 0x000b0c00014b7983 */ /* 0x000f280000300800 */
[----:B------:R-:W3:Y:S04]  /*32740*/  LDL.LU R76, [R1+0xb30] ;  /* 0x000b3000014c7983 */ /* 0x000ee80000300800 */
[----:B------:R-:W3:Y:S04]  /*32750*/  LDL.LU R77, [R1+0xb34] ;  /* 0x000b3400014d7983 */ /* 0x000ee80000300800 */
[----:B------:R-:W3:Y:S04]  /*32760*/  LDL.LU R78, [R1+0xb38] ;  /* 0x000b3800014e7983 */ /* 0x000ee80000300800 */
[----:B------:R-:W3:Y:S04]  /*32770*/  LDL.LU R79, [R1+0xb3c] ;  /* 0x000b3c00014f7983 */ /* 0x000ee80000300800 */
        /* <DEDUP_REMOVED lines=51> */
[----:B------:R-:W2:Y:S01]  /*32ab0*/  LDL.LU R99, [R1+0xa9c] ;  /* 0x000a9c0001637983 */ /* 0x000ea20000300800 */
[C---:B----4-:R-:W-:Y:S06]  /*32ac0*/  HMMA.1688.F32.TF32 R72, R224.reuse, R10, R72 ;  /* 0x0000000ae048723c */ /* 0x050fec0000081048 */
[C---:B---3--:R-:W-:Y:S06]  /*32ad0*/  HMMA.1688.F32.TF32 R124, R224.reuse, R34, R124 ;  /* 0x00000022e07c723c */ /* 0x048fec000008107c */
[C---:B--2---:R-:W-:Y:S06]  /*32ae0*/  HMMA.1688.F32.TF32 R128, R224.reuse, R38, R128 ;  /* 0x00000026e080723c */ /* 0x044fec0000081080 */
[C---:B------:R-:W-:Y:S06]  /*32af0*/  HMMA.1688.F32.TF32 R132, R224.reuse, R42, R132 ;  /* 0x0000002ae084723c */ /* 0x040fec0000081084 */
[C---:B------:R-:W-:Y:S06]  /*32b00*/  HMMA.1688.F32.TF32 R140, R224.reuse, R50, R140 ;  /* 0x00000032e08c723c */ /* 0x040fec000008108c */
[C---:B------:R-:W-:Y:S06]  /*32b10*/  HMMA.1688.F32.TF32 R144, R224.reuse, R54, R144 ;  /* 0x00000036e090723c */ /* 0x040fec0000081090 */
[----:B------:R-:W-:-:S15]  /*32b20*/  HMMA.1688.F32.TF32 R136, R224, R46, R136 ;  /* 0x0000002ee088723c */ /* 0x000fde0000081088 */
[----:B------:R-:W-:-:S02]  /*32b30*/  NOP ;  /* 0x0000000000007918 */ /* 0x000fc40000000000 */
        /* <DEDUP_REMOVED lines=11> */
[----:B------:R1:W-:Y:S01]  /*32bf0*/  STL.64 [R1+0xb68], R126 ;  /* 0x000b687e01007387 */ /* 0x0003e20000100a00 */
[C---:B------:R-:W-:Y:S06]  /*32c00*/  HMMA.1688.F32.TF32 R116, R224.reuse, R22, R116 ;  /* 0x00000016e074723c */ /* 0x040fec0000081074 */
[C---:B-1----:R-:W-:Y:S06]  /*32c10*/  HMMA.1688.F32.TF32 R124, R224.reuse, R30, R120 ;  /* 0x0000001ee07c723c */ /* 0x042fec0000081078 */
[C---:B------:R-:W-:Y:S06]  /*32c20*/  HMMA.1688.F32.TF32 R120, R224.reuse, R26, R80 ;  /* 0x0000001ae078723c */ /* 0x040fec0000081050 */
[C---:B------:R-:W-:Y:S06]  /*32c30*/  HMMA.1688.F32.TF32 R80, R224.reuse, R18, R76 ;  /* 0x00000012e050723c */ /* 0x040fec000008104c */
[----:B------:R-:W-:Y:S01]  /*32c40*/  HMMA.1688.F32.TF32 R76, R224, R14, R112 ;  /* 0x0000000ee04c723c */ /* 0x000fe20000081070 */
[----:B------:R-:W-:Y:S04]  /*32c50*/  LDS R224, [R5+UR10+0x4300] ;  /* 0x0043000a05e07984 */ /* 0x000fe80008000800 */
        /* <DEDUP_REMOVED lines=12> */
[C---:B-1----:R-:W-:Y:S03]  /*32d20*/  HMMA.1688.F32.TF32 R76, R232.reuse, R70, R108 ;  /* 0x00000046e84c723c */ /* 0x042fe6000008106c */
[----:B------:R-:W-:Y:S04]  /*32d30*/  LDS R226, [R5+UR10+0x6300] ;  /* 0x0063000a05e27984 */ /* 0x000fe80008000800 */
[----:B------:R-:W-:Y:S01]  /*32d40*/  LDS R225, [R2+UR10+0x4300] ;  /* 0x0043000a02e17984 */ /* 0x000fe20008000800 */
[C---:B--2---:R-:W-:Y:S03]  /*32d50*/  HMMA.1688.F32.TF32 R72, R232.reuse, R66, R92 ;  /* 0x00000042e848723c */ /* 0x044fe6000008105c */
[----:B------:R-:W1:Y:S03]  /*32d60*/  LDS R227, [R2+UR10+0x6300] ;  /* 0x0063000a02e37984 */ /* 0x000e660008000800 */
[C---:B------:R-:W-:Y:S09]  /*32d70*/  HMMA.1688.F32.TF32 R80, R232.reuse, R62, R104 ;  /* 0x0000003ee850723c */ /* 0x040ff20000081068 */
[----:B------:R-:W-:Y:S04]  /*32d80*/  STL.64 [R1+0xb20], R76 ;  /* 0x000b204c01007387 */ /* 0x000fe80000100a00 */
[----:B------:R2:W-:Y:S04]  /*32d90*/  STL.64 [R1+0xb28], R78 ;  /* 0x000b284e01007387 */ /* 0x0005e80000100a00 */
[----:B------:R-:W-:Y:S04]  /*32da0*/  STL.64 [R1+0xaf0], R72 ;  /* 0x000af04801007387 */ /* 0x000fe80000100a00 */
[----:B------:R3:W-:Y:S01]  /*32db0*/  STL.64 [R1+0xaf8], R74 ;  /* 0x000af84a01007387 */ /* 0x0007e20000100a00 */
[C---:B--2---:R-:W-:Y:S06]  /*32dc0*/  HMMA.1688.F32.TF32 R76, R232.reuse, R58, R88 ;  /* 0x0000003ae84c723c */ /* 0x044fec0000081058 */
[----:B---3--:R-:W-:Y:S01]  /*32dd0*/  HMMA.1688.F32.TF32 R72, R232, R54, R100 ;  /* 0x00000036e848723c */ /* 0x008fe20000081064 */
[----:B------:R-:W-:Y:S04]  /*32de0*/  STL.64 [R1+0xae0], R80 ;  /* 0x000ae05001007387 */ /* 0x000fe80000100a00 */
[----:B------:R2:W-:-:S12]  /*32df0*/  STL.64 [R1+0xae8], R82 ;  /* 0x000ae85201007387 */ /* 0x0005d80000100a00 */
[----:B------:R-:W-:Y:S01]  /*32e00*/  STL.64 [R1+0xad0], R76 ;  /* 0x000ad04c01007387 */ /* 0x000fe20000100a00 */
[C---:B--2---:R-:W-:Y:S03]  /*32e10*/  HMMA.1688.F32.TF32 R80, R232.reuse, R50, R84 ;  /* 0x00000032e850723c */ /* 0x044fe60000081054 */
[----:B------:R2:W-:Y:S04]  /*32e20*/  STL.64 [R1+0xad8], R78 ;  /* 0x000ad84e01007387 */ /* 0x0005e80000100a00 */
[----:B------:R-:W-:Y:S04]  /*32e30*/  STL.64 [R1+0x1140], R72 ;  /* 0x0011404801007387 */ /* 0x000fe80000100a00 */
[----:B------:R3:W-:Y:S01]  /*32e40*/  STL.64 [R1+0x1148], R74 ;  /* 0x0011484a01007387 */ /* 0x0007e20000100a00 */
[C---:B--2---:R-:W-:Y:S06]  /*32e50*/  HMMA.1688.F32.TF32 R76, R232.reuse, R46, R96 ;  /* 0x0000002ee84c723c */ /* 0x044fec0000081060 */
[C---:B---3--:R-:W-:Y:S05]  /*32e60*/  HMMA.1688.F32.TF32 R72, R232.reuse, R42, R236 ;  /* 0x0000002ae848723c */ /* 0x048fea00000810ec */
[----:B------:R-:W-:Y:S04]  /*32e70*/  STL.64 [R1+0x1130], R80 ;  /* 0x0011305001007387 */ /* 0x000fe80000100a00 */
[----:B------:R2:W-:Y:S08]  /*32e80*/  STL.64 [R1+0x1138], R82 ;  /* 0x0011385201007387 */ /* 0x0005f00000100a00 */
        /* <DEDUP_REMOVED lines=21> */
[----:B------:R-:W1:Y:S04]  /*32fe0*/  LDL.LU R92, [R1+0x850] ;  /* 0x00085000015c7983 */ /* 0x000e680000300800 */
[----:B------:R-:W1:Y:S04]  /*32ff0*/  LDL.LU R93, [R1+0x854] ;  /* 0x00085400015d7983 */ /* 0x000e680000300800 */
[----:B------:R-:W1:Y:S04]  /*33000*/  LDL.LU R94, [R1+0x858] ;  /* 0x00085800015e7983 */ /* 0x000e680000300800 */
[----:B------:R-:W1:Y:S04]  /*33010*/  LDL.LU R95, [R1+0x85c] ;  /* 0x00085c00015f7983 */ /* 0x000e680000300800 */
[----:B------:R-:W2:Y:S04]  /*33020*/  LDL.LU R108, [R1+0x860] ;  /* 0x00086000016c7983 */ /* 0x000ea80000300800 */
[----:B------:R-:W2:Y:S04]  /*33030*/  LDL.LU R109, [R1+0x864] ;  /* 0x00086400016d7983 */ /* 0x000ea80000300800 */
[----:B------:R-:W2:Y:S04]  /*33040*/  LDL.LU R110, [R1+0x868] ;  /* 0x00086800016e7983 */ /* 0x000ea80000300800 */
[----:B------:R-:W2:Y:S04]  /*33050*/  LDL.LU R111, [R1+0x86c] ;  /* 0x00086c00016f7983 */ /* 0x000ea80000300800 */
[----:B---3--:R-:W3:Y:S04]  /*33060*/  LDL.LU R72, [R1+0x870] ;  /* 0x0008700001487983 */ /* 0x008ee80000300800 */
[----:B------:R-:W3:Y:S04]  /*33070*/  LDL.LU R73, [R1+0x874] ;  /* 0x0008740001497983 */ /* 0x000ee80000300800 */
[----:B----4-:R-:W3:Y:S04]  /*33080*/  LDL.LU R74, [R1+0x878] ;  /* 0x00087800014a7983 */ /* 0x010ee80000300800 */
        /* <DEDUP_REMOVED lines=89> */
[C---:B---3--:R-:W-:Y:S06]  /*33620*/  HMMA.1688.F32.TF32 R244, R232.reuse, R14, R244 ;  /* 0x0000000ee8f4723c */ /* 0x048fec00000810f4 */
[C---:B----4-:R-:W-:Y:S06]  /*33630*/  HMMA.1688.F32.TF32 R236, R232.reuse, R22, R236 ;  /* 0x00000016e8ec723c */ /* 0x050fec00000810ec */
[C---:B--2---:R-:W-:Y:S06]  /*33640*/  HMMA.1688.F32.TF32 R160, R232.reuse, R26, R160 ;  /* 0x0000001ae8a0723c */ /* 0x044fec00000810a0 */
[----:B------:R-:W-:-:S15]  /*33650*/  HMMA.1688.F32.TF32 R240, R232, R18, R240 ;  /* 0x00000012e8f0723c */ /* 0x000fde00000810f0 */
[----:B------:R-:W-:-:S02]  /*33660*/  NOP ;  /* 0x0000000000007918 */ /* 0x000fc40000000000 */
[----:B------:R-:W-:Y:S04]  /*33670*/  STL.64 [R1+0x1680], R160 ;  /* 0x001680a001007387 */ /* 0x000fe80000100a00 */
[----:B------:R2:W-:Y:S04]  /*33680*/  STL.64 [R1+0x1688], R162 ;  /* 0x001688a201007387 */ /* 0x0005e80000100a00 */
[----:B--2---:R-:W2:Y:S04]  /*33690*/  LDL.LU.64 R162, [R1+0x3d40] ;  /* 0x003d400001a27983 */ /* 0x004ea80000300a00 */
[----:B------:R-:W2:Y:S04]  /*336a0*/  LDL.LU.64 R160, [R1+0x3d38] ;  /* 0x003d380001a07983 */ /* 0x000ea80000300a00 */
[----:B------:R-:W-:Y:S04]  /*336b0*/  STL.64 [R1+0x1670], R236 ;  /* 0x001670ec01007387 */ /* 0x000fe80000100a00 */
[----:B------:R3:W-:Y:S01]  /*336c0*/  STL.64 [R1+0x1678], R238 ;  /* 0x001678ee01007387 */ /* 0x0007e20000100a00 */
[----:B------:R-:W-:Y:S03]  /*336d0*/  HMMA.1688.F32.TF32 R232, R232, R10, R248 ;  /* 0x0000000ae8e8723c */ /* 0x000fe600000810f8 */
[----:B---3--:R-:W3:Y:S04]  /*336e0*/  LDL.LU.64 R238, [R1+0x3d30] ;  /* 0x003d300001ee7983 */ /* 0x008ee80000300a00 */
[----:B------:R-:W3:Y:S04]  /*336f0*/  LDL.LU.64 R236, [R1+0x3d28] ;  /* 0x003d280001ec7983 */ /* 0x000ee80000300a00 */
[----:B------:R-:W-:Y:S04]  /*33700*/  STL.64 [R1+0x1660], R240 ;  /* 0x001660f001007387 */ /* 0x000fe80000100a00 */
[----:B------:R4:W-:Y:S04]  /*33710*/  STL.64 [R1+0x1668], R242 ;  /* 0x001668f201007387 */ /* 0x0009e80000100a00 */
[----:B----4-:R-:W4:Y:S04]  /*33720*/  LDL.LU.64 R242, [R1+0x3d20] ;  /* 0x003d200001f27983 */ /* 0x010f280000300a00 */
[----:B------:R-:W4:Y:S04]  /*33730*/  LDL.LU.64 R240, [R1+0x3d18] ;  /* 0x003d180001f07983 */ /* 0x000f280000300a00 */
[----:B------:R-:W-:Y:S04]  /*33740*/  STL.64 [R1+0x1650], R244 ;  /* 0x001650f401007387 */ /* 0x000fe80000100a00 */
[----:B------:R1:W-:Y:S04]  /*33750*/  STL.64 [R1+0x1658], R246 ;  /* 0x001658f601007387 */ /* 0x0003e80000100a00 */
[----:B-1----:R-:W2:Y:S04]  /*33760*/  LDL.LU.64 R246, [R1+0x3d10] ;  /* 0x003d100001f67983 */ /* 0x002ea80000300a00 */
[----:B------:R-:W2:Y:S04]  /*33770*/  LDL.LU.64 R244, [R1+0x3d08] ;  /* 0x003d080001f47983 */ /* 0x000ea80000300a00 */
[----:B------:R-:W3:Y:S04]  /*33780*/  LDL.LU.64 R250, [R1+0x3d00] ;  /* 0x003d000001fa7983 */ /* 0x000ee80000300a00 */
[----:B------:R-:W3:Y:S04]  /*33790*/  LDL.LU.64 R248, [R1+0x3cf8] ;  /* 0x003cf80001f87983 */ /* 0x000ee80000300a00 */
[----:B------:R-:W-:Y:S04]  /*337a0*/  STL.64 [R1+0x10e0], R232 ;  /* 0x0010e0e801007387 */ /* 0x000fe80000100a00 */
[----:B------:R1:W-:Y:S02]  /*337b0*/  STL.64 [R1+0x10e8], R234 ;  /* 0x0010e8ea01007387 */ /* 0x0003e40000100a00 */
[C---:B-1----:R-:W-:Y:S06]  /*337c0*/  HMMA.1688.F32.TF32 R232, R228.reuse, R70, R156 ;  /* 0x00000046e4e8723c */ /* 0x042fec000008109c */
[C---:B------:R-:W-:Y:S06]  /*337d0*/  HMMA.1688.F32.TF32 R156, R228.reuse, R66, R152 ;  /* 0x00000042e49c723c */ /* 0x040fec0000081098 */
[C---:B------:R-:W-:Y:S06]  /*337e0*/  HMMA.1688.F32.TF32 R152, R228.reuse, R62, R148 ;  /* 0x0000003ee498723c */ /* 0x040fec0000081094 */
[C---:B------:R-:W-:Y:S06]  /*337f0*/  HMMA.1688.F32.TF32 R148, R228.reuse, R58, R144 ;  /* 0x0000003ae494723c */ /* 0x040fec0000081090 */
[C---:B------:R-:W-:Y:S06]  /*33800*/  HMMA.1688.F32.TF32 R144, R228.reuse, R54, R140 ;  /* 0x00000036e490723c */ /* 0x040fec000008108c */
[C---:B------:R-:W-:Y:S06]  /*33810*/  HMMA.1688.F32.TF32 R140, R228.reuse, R50, R136 ;  /* 0x00000032e48c723c */ /* 0x040fec0000081088 */
[C---:B------:R-:W-:Y:S06]  /*33820*/  HMMA.1688.F32.TF32 R136, R228.reuse, R46, R132 ;  /* 0x0000002ee488723c */ /* 0x040fec0000081084 */
[C---:B------:R-:W-:Y:S06]  /*33830*/  HMMA.1688.F32.TF32 R132, R228.reuse, R42, R128 ;  /* 0x0000002ae484723c */ /* 0x040fec0000081080 */
[C---:B------:R-:W-:Y:S01]  /*33840*/  HMMA.1688.F32.TF32 R128, R228.reuse, R38, R124 ;  /* 0x00000026e480723c */ /* 0x040fe2000008107c */
[----:B------:R-:W-:Y:S05]  /*33850*/  STL.64 [R1+0x1640], R232 ;  /* 0x001640e801007387 */ /* 0x000fea0000100a00 */
[C---:B------:R-:W-:Y:S01]  /*33860*/  HMMA.1688.F32.TF32 R124, R228.reuse, R34, R120 ;  /* 0x00000022e47c723c */ /* 0x040fe20000081078 */
[----:B------:R-:W-:Y:S04]  /*33870*/  STL.64 [R1+0x1648], R234 ;  /* 0x001648ea01007387 */ /* 0x000fe80000100a00 */
[----:B------:R-:W-:Y:S01]  /*33880*/  LDS R232, [R5+UR10+0x4400] ;  /* 0x0044000a05e87984 */ /* 0x000fe20008000800 */
[C---:B------:R-:W-:Y:S03]  /*33890*/  HMMA.1688.F32.TF32 R120, R228.reuse, R30, R80 ;  /* 0x0000001ee478723c */ /* 0x040fe60000081050 */
[----:B------:R-:W-:Y:S03]  /*338a0*/  STL.64 [R1+0x1630], R156 ;  /* 0x0016309c01007387 */ /* 0x000fe60000100a00 */
[C---:B------:R-:W-:Y:S01]  /*338b0*/  HMMA.1688.F32.TF32 R80, R228.reuse, R26, R116 ;  /* 0x0000001ae450723c */ /* 0x040fe20000081074 */
[----:B------:R-:W-:Y:S05]  /*338c0*/  STL.64 [R1+0x1638], R158 ;  /* 0x0016389e01007387 */ /* 0x000fea0000100a00 */
        /* <DEDUP_REMOVED lines=23> */
[----:B------:R1:W-:Y:S02]  /*33a40*/  STL.64 [R1+0x1588], R78 ;  /* 0x0015884e01007387 */ /* 0x0003e40000100a00 */
[----:B-1----:R-:W-:Y:S02]  /*33a50*/  HMMA.1688.F32.TF32 R80, R228, R14, R72 ;  /* 0x0000000ee450723c */ /* 0x002fe40000081048 */
[----:B------:R-:W-:Y:S04]  /*33a60*/  LDS R234, [R5+UR10+0x6400] ;  /* 0x0064000a05ea7984 */ /* 0x000fe80008000800 */
[----:B------:R-:W-:Y:S01]  /*33a70*/  LDS R233, [R2+UR10+0x4400] ;  /* 0x0044000a02e97984 */ /* 0x000fe20008000800 */
[----:B------:R-:W-:Y:S03]  /*33a80*/  HMMA.1688.F32.TF32 R72, R224, R70, R92 ;  /* 0x00000046e048723c */ /* 0x000fe6000008105c */
[----:B------:R-:W-:Y:S03]  /*33a90*/  LDS R235, [R2+UR10+0x6400] ;  /* 0x0064000a02eb7984 */ /* 0x000fe60008000800 */
[----:B------:R-:W-:Y:S01]  /*33aa0*/  HMMA.1688.F32.TF32 R76, R228, R10, R108 ;  /* 0x0000000ae44c723c */ /* 0x000fe2000008106c */
[----:B------:R-:W-:Y:S04]  /*33ab0*/  STL.64 [R1+0x1570], R112 ;  /* 0x0015707001007387 */ /* 0x000fe80000100a00 */
[----:B------:R-:W-:Y:S04]  /*33ac0*/  STL.64 [R1+0x1578], R114 ;  /* 0x0015787201007387 */ /* 0x000fe80000100a00 */
[----:B------:R-:W-:Y:S04]  /*33ad0*/  LDS R228, [R5+UR10+0x4380] ;  /* 0x0043800a05e47984 */ /* 0x000fe80008000800 */
[----:B------:R-:W-:Y:S04]  /*33ae0*/  STL.64 [R1+0x1560], R80 ;  /* 0x0015605001007387 */ /* 0x000fe80000100a00 */
[----:B------:R1:W-:Y:S04]  /*33af0*/  STL.64 [R1+0x1568], R82 ;  /* 0x0015685201007387 */ /* 0x0003e80000100a00 */
[----:B------:R-:W-:Y:S04]  /*33b00*/  LDS R230, [R5+UR10+0x6380] ;  /* 0x0063800a05e67984 */ /* 0x000fe80008000800 */
[----:B------:R-:W-:Y:S01]  /*33b10*/  STL.64 [R1+0x10d0], R76 ;  /* 0x0010d04c01007387 */ /* 0x000fe20000100a00 */
[C---:B-1----:R-:W-:Y:S03]  /*33b20*/  HMMA.1688.F32.TF32 R80, R224.reuse, R66, R104 ;  /* 0x00000042e050723c */ /* 0x042fe60000081068 */
[----:B------:R1:W-:Y:S04]  /*33b30*/  STL.64 [R1+0x10d8], R78 ;  /* 0x0010d84e01007387 */ /* 0x0003e80000100a00 */
[----:B------:R-:W-:Y:S04]  /*33b40*/  STL.64 [R1+0x10c0], R72 ;  /* 0x0010c04801007387 */ /* 0x000fe80000100a00 */
[----:B------:R1:W-:Y:S02]  /*33b50*/  STL.64 [R1+0x10c8], R74 ;  /* 0x0010c84a01007387 */ /* 0x0003e40000100a00 */
[C---:B-1----:R-:W-:Y:S02]  /*33b60*/  HMMA.1688.F32.TF32 R76, R224.reuse, R62, R88 ;  /* 0x0000003ee04c723c */ /* 0x042fe40000081058 */
[----:B------:R-:W-:Y:S04]  /*33b70*/  LDS R229, [R2+UR10+0x4380] ;  /* 0x0043800a02e57984 */ /* 0x000fe80008000800 */
[----:B------:R-:W1:Y:S01]  /*33b80*/  LDS R231, [R2+UR10+0x6380] ;  /* 0x0063800a02e77984 */ /* 0x000e620008000800 */
[C---:B------:R-:W-:Y:S03]  /*33b90*/  HMMA.1688.F32.TF32 R72, R224.reuse, R58, R100 ;  /* 0x0000003ae048723c */ /* 0x040fe60000081064 */
[----:B------:R-:W-:Y:S04]  /*33ba0*/  STL.64 [R1+0x10b0], R80 ;  /* 0x0010b05001007387 */ /* 0x000fe80000100a00 */
[----:B------:R4:W-:Y:S09]  /*33bb0*/  STL.64 [R1+0x10b8], R82 ;  /* 0x0010b85201007387 */ /* 0x0009f20000100a00 */
[----:B------:R-:W-:Y:S01]  /*33bc0*/  STL.64 [R1+0x10a0], R76 ;  /* 0x0010a04c01007387 */ /* 0x000fe20000100a00 */
[C---:B----4-:R-:W-:Y:S03]  /*33bd0*/  HMMA.1688.F32.TF32 R80, R224.reuse, R54, R84 ;  /* 0x00000036e050723c */ /* 0x050fe60000081054 */
[----:B------:R4:W-:Y:S04]  /*33be0*/  STL.64 [R1+0x10a8], R78 ;  /* 0x0010a84e01007387 */ /* 0x0009e80000100a00 */
[----:B------:R-:W-:Y:S04]  /*33bf0*/  STL.64 [R1+0x1090], R72 ;  /* 0x0010904801007387 */ /* 0x000fe80000100a00 */
[----:B------:R3:W-:Y:S01]  /*33c00*/  STL.64 [R1+0x1098], R74 ;  /* 0x0010984a01007387 */ /* 0x0007e20000100a00 */
[C---:B----4-:R-:W-:Y:S06]  /*33c10*/  HMMA.1688.F32.TF32 R76, R224.reuse, R50, R96 ;  /* 0x00000032e04c723c */ /* 0x050fec0000081060 */
[C---:B---3--:R-:W-:Y:S05]  /*33c20*/  HMMA.1688.F32.TF32 R72, R224.reuse, R46, R248 ;  /* 0x0000002ee048723c */ /* 0x048fea00000810f8 */
[----:B------:R-:W-:Y:S04]  /*33c30*/  STL.64 [R1+0x1080], R80 ;  /* 0x0010805001007387 */ /* 0x000fe80000100a00 */
[----:B------:R2:W-:Y:S08]  /*33c40*/  STL.64 [R1+0x1088], R82 ;  /* 0x0010885201007387 */ /* 0x0005f00000100a00 */
[----:B------:R-:W-:Y:S04]  /*33c50*/  STL.64 [R1+0x1070], R76 ;  /* 0x0010704c01007387 */ /* 0x000fe80000100a00 */
[----:B------:R3:W-:Y:S01]  /*33c60*/  STL.64 [R1+0x1078], R78 ;  /* 0x0010784e01007387 */ /* 0x0007e20000100a00 */
[C---:B--2---:R-:W-:Y:S03]  /*33c70*/  HMMA.1688.F32.TF32 R80, R224.reuse, R42, R244 ;  /* 0x0000002ae050723c */ /* 0x044fe600000810f4 */
[----:B------:R-:W-:Y:S03]  /*33c80*/  STL.64 [R1+0x1060], R72 ;  /* 0x0010604801007387 */ /* 0x000fe60000100a00 */
[C---:B---3--:R-:W-:Y:S01]  /*33c90*/  HMMA.1688.F32.TF32 R76, R224.reuse, R38, R240 ;  /* 0x00000026e04c723c */ /* 0x048fe200000810f0 */
[----:B------:R2:W-:Y:S05]  /*33ca0*/  STL.64 [R1+0x1068], R74 ;  /* 0x0010684a01007387 */ /* 0x0005ea0000100a00 */
[----:B--2---:R-:W-:Y:S11]  /*33cb0*/  HMMA.1688.F32.TF32 R72, R224, R34, R236 ;  /* 0x00000022e048723c */ /* 0x004ff600000810ec */
        /* <DEDUP_REMOVED lines=22> */
[----:B---3--:R-:W1:Y:S04]  /*33e20*/  LDL.LU R72, [R1+0x220] ;  /* 0x0002200001487983 */ /* 0x008e680000300800 */
[----:B------:R-:W1:Y:S04]  /*33e30*/  LDL.LU R73, [R1+0x224] ;  /* 0x0002240001497983 */ /* 0x000e680000300800 */
[----:B----4-:R-:W1:Y:S04]  /*33e40*/  LDL.LU R74, [R1+0x228] ;  /* 0x00022800014a7983 */ /* 0x010e680000300800 */
[----:B------:R-:W1:Y:S04]  /*33e50*/  LDL.LU R75, [R1+0x22c] ;  /* 0x00022c00014b7983 */ /* 0x000e680000300800 */
        /* <DEDUP_REMOVED lines=16> */
[----:B------:R-:W4:Y:S04]  /*33f60*/  LDL.LU R132, [R1] ;  /* 0x0000000001847983 */ /* 0x000f280000300800 */
        /* <DEDUP_REMOVED lines=46> */
[----:B------:R-:W3:Y:S01]  /*34250*/  LDL.LU R99, [R1+0x1bc] ;  /* 0x0001bc0001637983 */ /* 0x000ee20000300800 */
[----:B-1----:R-:W-:Y:S06]  /*34260*/  HMMA.1688.F32.TF32 R72, R228, R42, R72 ;  /* 0x0000002ae448723c */ /* 0x002fec0000081048 */
[C---:B----4-:R-:W-:Y:S06]  /*34270*/  HMMA.1688.F32.TF32 R132, R224.reuse, R10, R132 ;  /* 0x0000000ae084723c */ /* 0x050fec0000081084 */
[C---:B--2---:R-:W-:Y:S06]  /*34280*/  HMMA.1688.F32.TF32 R136, R224.reuse, R14, R136 ;  /* 0x0000000ee088723c */ /* 0x044fec0000081088 */
[C---:B---3--:R-:W-:Y:S06]  /*34290*/  HMMA.1688.F32.TF32 R140, R224.reuse, R18, R140 ;  /* 0x00000012e08c723c */ /* 0x048fec000008108c */
[C---:B------:R-:W-:Y:S06]  /*342a0*/  HMMA.1688.F32.TF32 R148, R224.reuse, R26, R148 ;  /* 0x0000001ae094723c */ /* 0x040fec0000081094 */
[C---:B------:R-:W-:Y:S06]  /*342b0*/  HMMA.1688.F32.TF32 R152, R224.reuse, R30, R152 ;  /* 0x0000001ee098723c */ /* 0x040fec0000081098 */
[----:B------:R-:W-:Y:S01]  /*342c0*/  HMMA.1688.F32.TF32 R144, R224, R22, R144 ;  /* 0x00000016e090723c */ /* 0x000fe20000081090 */
[----:B------:R-:W-:Y:S04]  /*342d0*/  LDS R224, [R5+UR10+0x4480] ;  /* 0x0044800a05e07984 */ /* 0x000fe80008000800 */
[----:B------:R-:W-:-:S12]  /*342e0*/  LDS R226, [R5+UR10+0x6480] ;  /* 0x0064800a05e27984 */ /* 0x000fd80008000800 */
        /* <DEDUP_REMOVED lines=12> */
[C---:B------:R-:W-:Y:S03]  /*343b0*/  HMMA.1688.F32.TF32 R116, R228.reuse, R54, R116 ;  /* 0x00000036e474723c */ /* 0x040fe60000081074 */
[----:B------:R-:W-:Y:S04]  /*343c0*/  LDS R225, [R2+UR10+0x4480] ;  /* 0x0044800a02e17984 */ /* 0x000fe80008000800 */
[----:B------:R-:W2:Y:S01]  /*343d0*/  LDS R227, [R2+UR10+0x6480] ;  /* 0x0064800a02e37984 */ /* 0x000ea20008000800 */
[C---:B-1----:R-:W-:Y:S06]  /*343e0*/  HMMA.1688.F32.TF32 R132, R228.reuse, R70, R128 ;  /* 0x00000046e484723c */ /* 0x042fec0000081080 */
[C---:B------:R-:W-:Y:S06]  /*343f0*/  HMMA.1688.F32.TF32 R128, R228.reuse, R66, R124 ;  /* 0x00000042e480723c */ /* 0x040fec000008107c */
        /* <DEDUP_REMOVED lines=19> */
[----:B------:R-:W-:Y:S04]  /*34530*/  STL.64 [R1+0xfc0], R72 ;  /* 0x000fc04801007387 */ /* 0x000fe80000100a00 */
[----:B------:R1:W-:Y:S01]  /*34540*/  STL.64 [R1+0xfc8], R74 ;  /* 0x000fc84a01007387 */ /* 0x0003e20000100a00 */
[C---:B---3--:R-:W-:Y:S06]  /*34550*/  HMMA.1688.F32.TF32 R76, R228.reuse, R34, R92 ;  /* 0x00000022e44c723c */ /* 0x048fec000008105c */
[C---:B-1----:R-:W-:Y:S09]  /*34560*/  HMMA.1688.F32.TF32 R72, R228.reuse, R30, R104 ;  /* 0x0000001ee448723c */ /* 0x042ff20000081068 */
        /* <DEDUP_REMOVED lines=8> */
[----:B-1----:R-:W-:Y:S09]  /*345f0*/  HMMA.1688.F32.TF32 R72, R228, R18, R84 ;  /* 0x00000012e448723c */ /* 0x002ff20000081054 */
[----:B------:R-:W-:Y:S04]  /*34600*/  STL.64 [R1+0x1540], R80 ;  /* 0x0015405001007387 */ /* 0x000fe80000100a00 */
[----:B------:R-:W-:Y:S04]  /*34610*/  STL.64 [R1+0x1548], R82 ;  /* 0x0015485201007387 */ /* 0x000fe80000100a00 */
[----:B------:R-:W-:Y:S04]  /*34620*/  STL.64 [R1+0x1530], R76 ;  /* 0x0015304c01007387 */ /* 0x000fe80000100a00 */
[----:B------:R-:W-:Y:S04]  /*34630*/  STL.64 [R1+0x1538], R78 ;  /* 0x0015384e01007387 */ /* 0x000fe80000100a00 */
[----:B------:R1:W-:Y:S01]  /*34640*/  STL.64 [R1+0x1520], R72 ;  /* 0x0015204801007387 */ /* 0x0003e20000100a00 */
[----:B------:R-:W-:-:S02]  /*34650*/  IMAD.MOV.U32 R21, RZ, RZ, R74 ;  /* 0x000000ffff157224 */ /* 0x000fc400078e004a */
[----:B------:R-:W-:Y:S01]  /*34660*/  IMAD.MOV.U32 R20, RZ, RZ, R75 ;  /* 0x000000ffff147224 */ /* 0x000fe200078e004b */
[----:B------:R-:W3:Y:S01]  /*34670*/  LDL.LU R84, [R1+0x420] ;  /* 0x0004200001547983 */ /* 0x000ee20000300800 */
[----:B-1----:R-:W-:-:S15]  /*34680*/  HMMA.1688.F32.TF32 R72, R228, R14, R96 ;  /* 0x0000000ee448723c */ /* 0x002fde0000081060 */
[----:B------:R-:W-:-:S08]  /*34690*/  NOP ;  /* 0x0000000000007918 */ /* 0x000fd00000000000 */
[----:B------:R1:W-:Y:S04]  /*346a0*/  STL.64 [R1+0x1510], R72 ;  /* 0x0015104801007387 */ /* 0x0003e80000100a00 */
[----:B------:R4:W-:Y:S04]  /*346b0*/  STL.64 [R1+0x1518], R74 ;  /* 0x0015184a01007387 */ /* 0x0009e80000100a00 */
        /* <DEDUP_REMOVED lines=15> */
[----:B-1----:R-:W3:Y:S04]  /*347b0*/  LDL.LU R72, [R1+0x70] ;  /* 0x0000700001487983 */ /* 0x002ee80000300800 */
[----:B------:R-:W3:Y:S04]  /*347c0*/  LDL.LU R73, [R1+0x74] ;  /* 0x0000740001497983 */ /* 0x000ee80000300800 */
[----:B----4-:R-:W3:Y:S04]  /*347d0*/  LDL.LU R74, [R1+0x78] ;  /* 0x00007800014a7983 */ /* 0x010ee80000300800 */
[----:B------:R-:W3:Y:S04]  /*347e0*/  LDL.LU R75, [R1+0x7c] ;  /* 0x00007c00014b7983 */ /* 0x000ee80000300800 */
        /* <DEDUP_REMOVED lines=84> */
[----:B--2---:R-:W-:Y:S03]  /*34d30*/  HMMA.1688.F32.TF32 R228, R228, R10, R156 ;  /* 0x0000000ae4e4723c */ /* 0x004fe6000008109c */
[----:B------:R-:W2:Y:S04]  /*34d40*/  LDL.LU.64 R158, [R1+0x3cf0] ;  /* 0x003cf000019e7983 */ /* 0x000ea80000300a00 */
[----:B------:R-:W2:-:S15]  /*34d50*/  LDL.LU.64 R156, [R1+0x3ce8] ;  /* 0x003ce800019c7983 */ /* 0x000e9e0000300a00 */
[----:B------:R-:W-:-:S01]  /*34d60*/  NOP ;  /* 0x0000000000007918 */ /* 0x000fc20000000000 */
[----:B------:R1:W-:Y:S04]  /*34d70*/  STL.64 [R1+0xf90], R228 ;  /* 0x000f90e401007387 */ /* 0x0003e80000100a00 */
[----:B------:R4:W-:Y:S04]  /*34d80*/  STL.64 [R1+0xf98], R230 ;  /* 0x000f98e601007387 */ /* 0x0009e80000100a00 */
[----:B-1----:R-:W2:Y:S04]  /*34d90*/  LDL.LU R228, [R1+0x180] ;  /* 0x0001800001e47983 */ /* 0x002ea80000300800 */
[----:B------:R-:W2:Y:S04]  /*34da0*/  LDL.LU R229, [R1+0x184] ;  /* 0x0001840001e57983 */ /* 0x000ea80000300800 */
[----:B----4-:R-:W2:Y:S04]  /*34db0*/  LDL.LU R230, [R1+0x188] ;  /* 0x0001880001e67983 */ /* 0x010ea80000300800 */
[----:B------:R-:W2:Y:S01]  /*34dc0*/  LDL.LU R231, [R1+0x18c] ;  /* 0x00018c0001e77983 */ /* 0x000ea20000300800 */
[C---:B------:R-:W-:Y:S06]  /*34dd0*/  HMMA.1688.F32.TF32 R152, R232.reuse, R70, R152 ;  /* 0x00000046e898723c */ /* 0x040fec0000081098 */
[----:B---3--:R-:W-:-:S15]  /*34de0*/  HMMA.1688.F32.TF32 R236, R232, R62, R236 ;  /* 0x0000003ee8ec723c */ /* 0x008fde00000810ec */
[----:B------:R-:W-:-:S02]  /*34df0*/  NOP ;  /* 0x0000000000007918 */ /* 0x000fc40000000000 */
[----:B------:R-:W-:Y:S04]  /*34e00*/  STL.64 [R1+0x1500], R152 ;  /* 0x0015009801007387 */ /* 0x000fe80000100a00 */
[----:B------:R1:W-:Y:S04]  /*34e10*/  STL.64 [R1+0x1508], R154 ;  /* 0x0015089a01007387 */ /* 0x0003e80000100a00 */
[----:B-1----:R-:W3:Y:S04]  /*34e20*/  LDL.LU.64 R154, [R1+0x3ce0] ;  /* 0x003ce000019a7983 */ /* 0x002ee80000300a00 */
[----:B------:R-:W3:Y:S01]  /*34e30*/  LDL.LU.64 R152, [R1+0x3cd8] ;  /* 0x003cd80001987983 */ /* 0x000ee20000300a00 */
[C---:B------:R-:W-:Y:S06]  /*34e40*/  HMMA.1688.F32.TF32 R80, R232.reuse, R14, R80 ;  /* 0x0000000ee850723c */ /* 0x040fec0000081050 */
[----:B--2---:R-:W-:-:S15]  /*34e50*/  HMMA.1688.F32.TF32 R228, R232, R66, R228 ;  /* 0x00000042e8e4723c */ /* 0x004fde00000810e4 */
[----:B------:R-:W-:-:S08]  /*34e60*/  NOP ;  /* 0x0000000000007918 */ /* 0x000fd00000000000 */
[----:B------:R-:W-:Y:S04]  /*34e70*/  STL.64 [R1+0x14f0], R228 ;  /* 0x0014f0e401007387 */ /* 0x000fe80000100a00 */
[----:B------:R1:W-:Y:S02]  /*34e80*/  STL.64 [R1+0x14f8], R230 ;  /* 0x0014f8e601007387 */ /* 0x0003e40000100a00 */
[C---:B-1----:R-:W-:Y:S02]  /*34e90*/  HMMA.1688.F32.TF32 R228, R232.reuse, R58, R240 ;  /* 0x0000003ae8e4723c */ /* 0x042fe400000810f0 */
[----:B------:R-:W-:Y:S04]  /*34ea0*/  STL.64 [R1+0x14e0], R236 ;  /* 0x0014e0ec01007387 */ /* 0x000fe80000100a00 */
[----:B------:R1:W-:Y:S01]  /*34eb0*/  STL.64 [R1+0x14e8], R238 ;  /* 0x0014e8ee01007387 */ /* 0x0003e20000100a00 */
[C---:B------:R-:W-:Y:S06]  /*34ec0*/  HMMA.1688.F32.TF32 R240, R232.reuse, R54, R244 ;  /* 0x00000036e8f0723c */ /* 0x040fec00000810f4 */
[C---:B-1----:R-:W-:Y:S10]  /*34ed0*/  HMMA.1688.F32.TF32 R236, R232.reuse, R50, R248 ;  /* 0x00000032e8ec723c */ /* 0x042ff400000810f8 */
        /* <DEDUP_REMOVED lines=25> */
[----:B------:R-:W-:Y:S03]  /*35070*/  HMMA.1688.F32.TF32 R120, R232, R10, R116 ;  /* 0x0000000ae878723c */ /* 0x000fe60000081074 */
[----:B------:R-:W-:Y:S04]  /*35080*/  STL.64 [R1+0x1458], R134 ;  /* 0x0014588601007387 */ /* 0x000fe80000100a00 */
[----:B------:R-:W-:Y:S01]  /*35090*/  STL.64 [R1+0x1440], R128 ;  /* 0x0014408001007387 */ /* 0x000fe20000100a00 */
[C---:B------:R-:W-:Y:S03]  /*350a0*/  HMMA.1688.F32.TF32 R116, R224.reuse, R70, R76 ;  /* 0x00000046e074723c */ /* 0x040fe6000008104c */
[----:B------:R-:W-:Y:S04]  /*350b0*/  STL.64 [R1+0x1448], R130 ;  /* 0x0014488201007387 */ /* 0x000fe80000100a00 */
[----:B------:R-:W-:Y:S04]  /*350c0*/  STL.64 [R1+0x1430], R124 ;  /* 0x0014307c01007387 */ /* 0x000fe80000100a00 */
[----:B------:R-:W-:Y:S04]  /*350d0*/  STL.64 [R1+0x1438], R126 ;  /* 0x0014387e01007387 */ /* 0x000fe80000100a00 */
[----:B------:R-:W-:Y:S04]  /*350e0*/  STL.64 [R1+0x1420], R80 ;  /* 0x0014205001007387 */ /* 0x000fe80000100a00 */
[----:B------:R1:W-:Y:S01]  /*350f0*/  STL.64 [R1+0x1428], R82 ;  /* 0x0014285201007387 */ /* 0x0003e20000100a00 */
[C---:B------:R-:W-:Y:S03]  /*35100*/  HMMA.1688.F32.TF32 R76, R224.reuse, R62, R72 ;  /* 0x0000003ee04c723c */ /* 0x040fe60000081048 */
[----:B------:R-:W-:Y:S03]  /*35110*/  LDS R232, [R5+UR10+0x4500] ;  /* 0x0045000a05e87984 */ /* 0x000fe60008000800 */
[C---:B------:R-:W-:Y:S01]  /*35120*/  HMMA.1688.F32.TF32 R72, R224.reuse, R58, R108 ;  /* 0x0000003ae048723c */ /* 0x040fe2000008106c */
[----:B------:R-:W-:Y:S04]  /*35130*/  LDS R234, [R5+UR10+0x6500] ;  /* 0x0065000a05ea7984 */ /* 0x000fe80008000800 */
[----:B------:R-:W-:Y:S01]  /*35140*/  LDS R233, [R2+UR10+0x4500] ;  /* 0x0045000a02e97984 */ /* 0x000fe20008000800 */
[C---:B-1----:R-:W-:Y:S03]  /*35150*/  HMMA.1688.F32.TF32 R80, R224.reuse, R66, R112 ;  /* 0x00000042e050723c */ /* 0x042fe60000081070 */
[----:B------:R-:W-:Y:S04]  /*35160*/  STL.64 [R1+0x280], R120 ;  /* 0x0002807801007387 */ /* 0x000fe80000100a00 */
[----:B------:R-:W-:Y:S04]  /*35170*/  STL.64 [R1+0x288], R122 ;  /* 0x0002887a01007387 */ /* 0x000fe80000100a00 */
[----:B------:R-:W-:Y:S04]  /*35180*/  STL.64 [R1+0xf80], R116 ;  /* 0x000f807401007387 */ /* 0x000fe80000100a00 */
[----:B------:R-:W-:Y:S04]  /*35190*/  STL.64 [R1+0xf88], R118 ;  /* 0x000f887601007387 */ /* 0x000fe80000100a00 */
[----:B------:R-:W1:Y:S04]  /*351a0*/  LDS R235, [R2+UR10+0x6500] ;  /* 0x0065000a02eb7984 */ /* 0x000e680008000800 */
[----:B------:R-:W-:Y:S04]  /*351b0*/  STL.64 [R1+0xf70], R80 ;  /* 0x000f705001007387 */ /* 0x000fe80000100a00 */
[----:B------:R2:W-:Y:S04]  /*351c0*/  STL.64 [R1+0xf78], R82 ;  /* 0x000f785201007387 */ /* 0x0005e80000100a00 */
[----:B------:R-:W-:Y:S04]  /*351d0*/  STL.64 [R1+0xf60], R76 ;  /* 0x000f604c01007387 */ /* 0x000fe80000100a00 */
[----:B------:R4:W-:Y:S01]  /*351e0*/  STL.64 [R1+0xf68], R78 ;  /* 0x000f684e01007387 */ /* 0x0009e20000100a00 */
[C---:B--2---:R-:W-:Y:S03]  /*351f0*/  HMMA.1688.F32.TF32 R80, R224.reuse, R54, R92 ;  /* 0x00000036e050723c */ /* 0x044fe6000008105c */
[----:B------:R-:W-:Y:S04]  /*35200*/  STL.64 [R1+0xf50], R72 ;  /* 0x000f504801007387 */ /* 0x000fe80000100a00 */
[----:B------:R2:W-:Y:S01]  /*35210*/  STL.64 [R1+0xf58], R74 ;  /* 0x000f584a01007387 */ /* 0x0005e20000100a00 */
[C---:B----4-:R-:W-:Y:S03]  /*35220*/  HMMA.1688.F32.TF32 R76, R224.reuse, R50, R104 ;  /* 0x00000032e04c723c */ /* 0x050fe60000081068 */
[----:B------:R-:W-:Y:S04]  /*35230*/  LDS R228, [R5+UR10+0x4580] ;  /* 0x0045800a05e47984 */ /* 0x000fe80008000800 */
[----:B------:R-:W-:Y:S01]  /*35240*/  LDS R230, [R5+UR10+0x6580] ;  /* 0x0065800a05e67984 */ /* 0x000fe20008000800 */
[C---:B--2---:R-:W-:Y:S03]  /*35250*/  HMMA.1688.F32.TF32 R72, R224.reuse, R46, R88 ;  /* 0x0000002ee048723c */ /* 0x044fe60000081058 */
[----:B------:R-:W-:Y:S04]  /*35260*/  LDS R229, [R2+UR10+0x4580] ;  /* 0x0045800a02e57984 */ /* 0x000fe80008000800 */
[----:B------:R-:W2:Y:S04]  /*35270*/  LDS R231, [R2+UR10+0x6580] ;  /* 0x0065800a02e77984 */ /* 0x000ea80008000800 */
[----:B------:R-:W-:Y:S04]  /*35280*/  STL.64 [R1+0xf40], R80 ;  /* 0x000f405001007387 */ /* 0x000fe80000100a00 */
[----:B------:R4:W-:Y:S04]  /*35290*/  STL.64 [R1+0xf48], R82 ;  /* 0x000f485201007387 */ /* 0x0009e80000100a00 */
[----:B------:R-:W-:Y:S04]  /*352a0*/  STL.64 [R1+0xf30], R76 ;  /* 0x000f304c01007387 */ /* 0x000fe80000100a00 */
[----:B------:R3:W-:Y:S01]  /*352b0*/  STL.64 [R1+0xf38], R78 ;  /* 0x000f384e01007387 */ /* 0x0007e20000100a00 */
[C---:B----4-:R-:W-:Y:S03]  /*352c0*/  HMMA.1688.F32.TF32 R80, R224.reuse, R42, R100 ;  /* 0x0000002ae050723c */ /* 0x050fe60000081064 */
[----:B------:R-:W-:Y:S04]  /*352d0*/  STL.64 [R1+0xf20], R72 ;  /* 0x000f204801007387 */ /* 0x000fe80000100a00 */
[----:B------:R4:W-:Y:S01]  /*352e0*/  STL.64 [R1+0xf28], R74 ;  /* 0x000f284a01007387 */ /* 0x0009e20000100a00 */
[C---:B---3--:R-:W-:Y:S06]  /*352f0*/  HMMA.1688.F32.TF32 R76, R224.reuse, R38, R84 ;  /* 0x00000026e04c723c */ /* 0x048fec0000081054 */
[C---:B----4-:R-:W-:Y:S09]  /*35300*/  HMMA.1688.F32.TF32 R72, R224.reuse, R34, R96 ;  /* 0x00000022e048723c */ /* 0x050ff20000081060 */
[----:B------:R-:W-:Y:S04]  /*35310*/  STL.64 [R1+0xf10], R80 ;  /* 0x000f105001007387 */ /* 0x000fe80000100a00 */
[----:B------:R-:W-:Y:S04]  /*35320*/  STL.64 [R1+0xf18], R82 ;  /* 0x000f185201007387 */ /* 0x000fe80000100a00 */
[----:B------:R-:W3:Y:S04]  /*35330*/  LDL.LU R84, [R1+0x5c0] ;  /* 0x0005c00001547983 */ /* 0x000ee80000300800 */
[----:B------:R4:W-:Y:S04]  /*35340*/  STL.64 [R1+0xf00], R76 ;  /* 0x000f004c01007387 */ /* 0x0009e80000100a00 */
[----:B------:R1:W-:Y:S04]  /*35350*/  STL.64 [R1+0xf08], R78 ;  /* 0x000f084e01007387 */ /* 0x0003e80000100a00 */
        /* <DEDUP_REMOVED lines=21> */
[----:B----4-:R-:W4:Y:S04]  /*354b0*/  LDL.LU R76, [R1+0x640] ;  /* 0x00064000014c7983 */ /* 0x010f280000300800 */
[----:B------:R-:W4:Y:S04]  /*354c0*/  LDL.LU R77, [R1+0x644] ;  /* 0x00064400014d7983 */ /* 0x000f280000300800 */
[----:B-1----:R-:W4:Y:S04]  /*354d0*/  LDL.LU R78, [R1+0x648] ;  /* 0x00064800014e7983 */ /* 0x002f280000300800 */
[----:B------:R-:W4:Y:S04]  /*354e0*/  LDL.LU R79, [R1+0x64c] ;  /* 0x00064c00014f7983 */ /* 0x000f280000300800 */
        /* <DEDUP_REMOVED lines=36> */
[----:B--2---:R-:W2:Y:S04]  /*35730*/  LDL.LU R72, [R1+0x620] ;  /* 0x0006200001487983 */ /* 0x004ea80000300800 */
        /* <DEDUP_REMOVED lines=13> */
[C---:B------:R-:W-:Y:S06]  /*35810*/  HMMA.1688.F32.TF32 R128, R224.reuse, R18, R128 ;  /* 0x00000012e080723c */ /* 0x040fec0000081080 */
        /* <DEDUP_REMOVED lines=17> */
[----:B------:R1:W-:Y:S04]  /*35930*/  STL.64 [R1+0xa08], R122 ;  /* 0x000a087a01007387 */ /* 0x0003e80000100a00 */
[----:B------:R-:W-:Y:S04]  /*35940*/  LDS R225, [R2+UR10+0x4600] ;  /* 0x0046000a02e17984 */ /* 0x000fe80008000800 */
[----:B------:R-:W3:Y:S01]  /*35950*/  LDS R227, [R2+UR10+0x6600] ;  /* 0x0066000a02e37984 */ /* 0x000ee20008000800 */
[C---:B-1----:R-:W-:Y:S06]  /*35960*/  HMMA.1688.F32.TF32 R120, R232.reuse, R70, R80 ;  /* 0x00000046e878723c */ /* 0x042fec0000081050 */
[C---:B------:R-:W-:Y:S06]  /*35970*/  HMMA.1688.F32.TF32 R80, R232.reuse, R62, R76 ;  /* 0x0000003ee850723c */ /* 0x040fec000008104c */
[C---:B------:R-:W-:Y:S06]  /*35980*/  HMMA.1688.F32.TF32 R76, R232.reuse, R58, R112 ;  /* 0x0000003ae84c723c */ /* 0x040fec0000081070 */
[----:B--2---:R-:W-:Y:S05]  /*35990*/  HMMA.1688.F32.TF32 R72, R232, R54, R72 ;  /* 0x00000036e848723c */ /* 0x004fea0000081048 */
[----:B------:R-:W-:Y:S04]  /*359a0*/  STL.64 [R1+0x950], R120 ;  /* 0x0009507801007387 */ /* 0x000fe80000100a00 */
[----:B------:R-:W-:Y:S04]  /*359b0*/  STL.64 [R1+0x958], R122 ;  /* 0x0009587a01007387 */ /* 0x000fe80000100a00 */
[----:B------:R-:W-:Y:S04]  /*359c0*/  STL.64 [R1+0x930], R116 ;  /* 0x0009307401007387 */ /* 0x000fe80000100a00 */
[----:B------:R-:W-:Y:S01]  /*359d0*/  STL.64 [R1+0x938], R118 ;  /* 0x0009387601007387 */ /* 0x000fe20000100a00 */
[----:B------:R-:W-:-:S03]  /*359e0*/  MOV R29, R76 ;  /* 0x0000004c001d7202 */ /* 0x000fc60000000f00 */
[----:B------:R-:W-:Y:S01]  /*359f0*/  STL.64 [R1+0x910], R80 ;  /* 0x0009105001007387 */ /* 0x000fe20000100a00 */
[----:B------:R-:W-:-:S03]  /*35a00*/  IMAD.MOV.U32 R28, RZ, RZ, R77 ;  /* 0x000000ffff1c7224 */ /* 0x000fc600078e004d */
[----:B------:R1:W-:Y:S01]  /*35a10*/  STL.64 [R1+0x918], R82 ;  /* 0x0009185201007387 */ /* 0x0003e20000100a00 */
[----:B------:R-:W-:Y:S02]  /*35a20*/  IMAD.MOV.U32 R25, RZ, RZ, R78 ;  /* 0x000000ffff197224 */ /* 0x000fe400078e004e */
[----:B------:R-:W-:Y:S01]  /*35a30*/  IMAD.MOV.U32 R24, RZ, RZ, R79 ;  /* 0x000000ffff187224 */ /* 0x000fe200078e004f */
[----:B------:R-:W-:Y:S01]  /*35a40*/  STL.64 [R1+0xe90], R72 ;  /* 0x000e904801007387 */ /* 0x000fe20000100a00 */
[C---:B------:R-:W-:Y:S03]  /*35a50*/  HMMA.1688.F32.TF32 R76, R232.reuse, R46, R92 ;  /* 0x0000002ee84c723c */ /* 0x040fe6000008105c */
[----:B------:R2:W-:Y:S03]  /*35a60*/  STL.64 [R1+0xe98], R74 ;  /* 0x000e984a01007387 */ /* 0x0005e60000100a00 */
[C---:B-1----:R-:W-:Y:S06]  /*35a70*/  HMMA.1688.F32.TF32 R80, R232.reuse, R50, R108 ;  /* 0x00000032e850723c */ /* 0x042fec000008106c */
[----:B--2---:R-:W-:-:S15]  /*35a80*/  HMMA.1688.F32.TF32 R72, R232, R42, R104 ;  /* 0x0000002ae848723c */ /* 0x004fde0000081068 */
[----:B------:R-:W-:-:S02]  /*35a90*/  NOP ;  /* 0x0000000000007918 */ /* 0x000fc40000000000 */
[----:B------:R-:W-:Y:S04]  /*35aa0*/  STL.64 [R1+0xe80], R80 ;  /* 0x000e805001007387 */ /* 0x000fe80000100a00 */
[----:B------:R1:W-:Y:S04]  /*35ab0*/  STL.64 [R1+0xe88], R82 ;  /* 0x000e885201007387 */ /* 0x0003e80000100a00 */
[----:B------:R-:W-:Y:S04]  /*35ac0*/  STL.64 [R1+0xe70], R76 ;  /* 0x000e704c01007387 */ /* 0x000fe80000100a00 */
[----:B------:R2:W-:Y:S01]  /*35ad0*/  STL.64 [R1+0xe78], R78 ;  /* 0x000e784e01007387 */ /* 0x0005e20000100a00 */
[C---:B-1----:R-:W-:Y:S03]  /*35ae0*/  HMMA.1688.F32.TF32 R80, R232.reuse, R38, R88 ;  /* 0x00000026e850723c */ /* 0x042fe60000081058 */
[----:B------:R-:W-:Y:S04]  /*35af0*/  STL.64 [R1+0xe60], R72 ;  /* 0x000e604801007387 */ /* 0x000fe80000100a00 */
[----:B------:R1:W-:Y:S01]  /*35b00*/  STL.64 [R1+0xe68], R74 ;  /* 0x000e684a01007387 */ /* 0x0003e20000100a00 */
[C---:B--2---:R-:W-:Y:S06]  /*35b10*/  HMMA.1688.F32.TF32 R76, R232.reuse, R34, R100 ;  /* 0x00000022e84c723c */ /* 0x044fec0000081064 */
[----:B-1----:R-:W-:Y:S09]  /*35b20*/  HMMA.1688.F32.TF32 R72, R232, R30, R84 ;  /* 0x0000001ee848723c */ /* 0x002ff20000081054 */
[----:B------:R-:W-:Y:S04]  /*35b30*/  STL.64 [R1+0xe50], R80 ;  /* 0x000e505001007387 */ /* 0x000fe80000100a00 */
[----:B------:R-:W-:Y:S04]  /*35b40*/  STL.64 [R1+0xe58], R82 ;  /* 0x000e585201007387 */ /* 0x000fe80000100a00 */
[----:B------:R-:W-:Y:S04]  /*35b50*/  STL.64 [R1+0xe40], R76 ;  /* 0x000e404c01007387 */ /* 0x000fe80000100a00 */
[----:B------:R-:W-:Y:S04]  /*35b60*/  STL.64 [R1+0xe48], R78 ;  /* 0x000e484e01007387 */ /* 0x000fe80000100a00 */
[----:B------:R1:W-:Y:S01]  /*35b70*/  STL.64 [R1+0x1410], R72 ;  /* 0x0014104801007387 */ /* 0x0003e20000100a00 */
[----:B------:R-:W-:-:S02]  /*35b80*/  IMAD.MOV.U32 R40, RZ, RZ, R75 ;  /* 0x000000ffff287224 */ /* 0x000fc400078e004b */
[----:B------:R-:W-:-:S03]  /*35b90*/  IMAD.MOV.U32 R41, RZ, RZ, R74 ;  /* 0x000000ffff297224 */ /* 0x000fc600078e004a */
[----:B------:R-:W-:Y:S01]  /*35ba0*/  STL [R1+0x3b6c], R40 ;  /* 0x003b6c2801007387 */ /* 0x000fe20000100800 */
[----:B-1----:R-:W-:Y:S03]  /*35bb0*/  HMMA.1688.F32.TF32 R72, R232, R26, R96 ;  /* 0x0000001ae848723c */ /* 0x002fe60000081060 */
[----:B------:R1:W-:Y:S04]  /*35bc0*/  STL [R1+0x3b68], R41 ;  /* 0x003b682901007387 */ /* 0x0003e80000100800 */
        /* <DEDUP_REMOVED lines=15> */
[----:B------:R-:W2:Y:S01]  /*35cc0*/  LDL.LU R107, [R1+0x27c] ;  /* 0x00027c00016b7983 */ /* 0x000ea20000300800 */
[----:B------:R-:W-:-:S03]  /*35cd0*/  IMAD.MOV.U32 R37, RZ, RZ, R72 ;  /* 0x000000ffff257224 */ /* 0x000fc600078e0048 */
[----:B------:R-:W4:Y:S01]  /*35ce0*/  LDL.LU R108, [R1+0x310] ;  /* 0x00031000016c7983 */ /* 0x000f220000300800 */
[----:B------:R-:W-:-:S03]  /*35cf0*/  IMAD.MOV.U32 R36, RZ, RZ, R73 ;  /* 0x000000ffff247224 */ /* 0x000fc600078e0049 */
[----:B------:R-:W4:Y:S01]  /*35d00*/  LDL.LU R109, [R1+0x314] ;  /* 0x00031400016d7983 */ /* 0x000f220000300800 */
[----:B------:R-:W-:-:S03]  /*35d10*/  MOV R33, R74 ;  /* 0x0000004a00217202 */ /* 0x000fc60000000f00 */
[----:B------:R-:W4:Y:S01]  /*35d20*/  LDL.LU R110, [R1+0x318] ;  /* 0x00031800016e7983 */ /* 0x000f220000300800 */
[----:B------:R-:W-:-:S03]  /*35d30*/  IMAD.MOV.U32 R32, RZ, RZ, R75 ;  /* 0x000000ffff207224 */ /* 0x000fc600078e004b */
        /* <DEDUP_REMOVED lines=77> */
[----:B------:R-:W-:Y:S04]  /*36210*/  STL [R1+0x3b78], R33 ;  /* 0x003b782101007387 */ /* 0x000fe80000100800 */
[----:B------:R-:W-:Y:S04]  /*36220*/  STL [R1+0x3b74], R36 ;  /* 0x003b742401007387 */ /* 0x000fe80000100800 */
[----:B------:R1:W-:Y:S01]  /*36230*/  STL [R1+0x3b70], R37 ;  /* 0x003b702501007387 */ /* 0x0003e20000100800 */
[----:B---3--:R-:W-:Y:S06]  /*36240*/  HMMA.1688.F32.TF32 R80, R228, R38, R80 ;  /* 0x00000026e450723c */ /* 0x008fec0000081050 */
[C---:B--2---:R-:W-:Y:S06]  /*36250*/  HMMA.1688.F32.TF32 R144, R232.reuse, R18, R144 ;  /* 0x00000012e890723c */ /* 0x044fec0000081090 */
[C---:B----4-:R-:W-:Y:S06]  /*36260*/  HMMA.1688.F32.TF32 R148, R232.reuse, R22, R148 ;  /* 0x00000016e894723c */ /* 0x050fec0000081094 */
[C---:B------:R-:W-:Y:S06]  /*36270*/  HMMA.1688.F32.TF32 R236, R232.reuse, R10, R236 ;  /* 0x0000000ae8ec723c */ /* 0x040fec00000810ec */
[----:B------:R-:W-:Y:S06]  /*36280*/  HMMA.1688.F32.TF32 R140, R232, R14, R140 ;  /* 0x0000000ee88c723c */ /* 0x000fec000008108c */
[----:B------:R-:W-:Y:S05]  /*36290*/  HMMA.1688.F32.TF32 R232, R228, R70, R240 ;  /* 0x00000046e4e8723c */ /* 0x000fea00000810f0 */
[----:B------:R-:W-:Y:S01]  /*362a0*/  STL [R1+0x13f4], R149 ;  /* 0x0013f49501007387 */ /* 0x000fe20000100800 */
[----:B-1----:R-:W-:-:S03]  /*362b0*/  IMAD.MOV.U32 R41, RZ, RZ, R148 ;  /* 0x000000ffff297224 */ /* 0x002fc600078e0094 */
[----:B------:R1:W-:Y:S01]  /*362c0*/  STL.64 [R1+0x13f8], R150 ;  /* 0x0013f89601007387 */ /* 0x0003e20000100a00 */
[----:B------:R-:W-:Y:S02]  /*362d0*/  IMAD.MOV.U32 R37, RZ, RZ, R146 ;  /* 0x000000ffff257224 */ /* 0x000fe400078e0092 */
[----:B------:R-:W-:Y:S02]  /*362e0*/  IMAD.MOV.U32 R40, RZ, RZ, R147 ;  /* 0x000000ffff287224 */ /* 0x000fe400078e0093 */
[----:B------:R-:W-:Y:S02]  /*362f0*/  IMAD.MOV.U32 R33, RZ, RZ, R144 ;  /* 0x000000ffff217224 */ /* 0x000fe400078e0090 */
[----:B------:R-:W-:Y:S01]  /*36300*/  IMAD.MOV.U32 R36, RZ, RZ, R145 ;  /* 0x000000ffff247224 */ /* 0x000fe200078e0091 */
[----:B-1----:R-:W2:Y:S04]  /*36310*/  LDL.LU.64 R150, [R1+0x3cd0] ;  /* 0x003cd00001967983 */ /* 0x002ea80000300a00 */
[----:B------:R-:W2:Y:S04]  /*36320*/  LDL.LU.64 R148, [R1+0x3cc8] ;  /* 0x003cc80001947983 */ /* 0x000ea80000300a00 */
[----:B------:R-:W3:Y:S04]  /*36330*/  LDL.LU.64 R146, [R1+0x3cc0] ;  /* 0x003cc00001927983 */ /* 0x000ee80000300a00 */
[----:B------:R-:W3:Y:S04]  /*36340*/  LDL.LU.64 R144, [R1+0x3cb8] ;  /* 0x003cb80001907983 */ /* 0x000ee80000300a00 */
[----:B------:R-:W-:Y:S01]  /*36350*/  STL.64 [R1+0x13d0], R140 ;  /* 0x0013d08c01007387 */ /* 0x000fe20000100a00 */
[C---:B------:R-:W-:Y:S03]  /*36360*/  HMMA.1688.F32.TF32 R240, R228.reuse, R66, R244 ;  /* 0x00000042e4f0723c */ /* 0x040fe600000810f4 */
[----:B------:R1:W-:Y:S04]  /*36370*/  STL.64 [R1+0x13d8], R142 ;  /* 0x0013d88e01007387 */ /* 0x0003e80000100a00 */
[----:B-1----:R-:W4:Y:S04]  /*36380*/  LDL.LU.64 R142, [R1+0x3cb0] ;  /* 0x003cb000018e7983 */ /* 0x002f280000300a00 */
[----:B------:R-:W4:Y:S04]  /*36390*/  LDL.LU.64 R140, [R1+0x3ca8] ;  /* 0x003ca800018c7983 */ /* 0x000f280000300a00 */
[----:B------:R-:W-:Y:S04]  /*363a0*/  STL.64 [R1+0xe30], R236 ;  /* 0x000e30ec01007387 */ /* 0x000fe80000100a00 */
[----:B------:R1:W-:Y:S04]  /*363b0*/  STL.64 [R1+0xe38], R238 ;  /* 0x000e38ee01007387 */ /* 0x0003e80000100a00 */
[----:B------:R-:W-:Y:S04]  /*363c0*/  STL.64 [R1+0x13c0], R232 ;  /* 0x0013c0e801007387 */ /* 0x000fe80000100a00 */
[----:B------:R1:W-:Y:S02]  /*363d0*/  STL.64 [R1+0x13c8], R234 ;  /* 0x0013c8ea01007387 */ /* 0x0003e40000100a00 */
        /* <DEDUP_REMOVED lines=24> */
[C---:B------:R-:W-:Y:S06]  /*36560*/  HMMA.1688.F32.TF32 R76, R228.reuse, R22, R72 ;  /* 0x00000016e44c723c */ /* 0x040fec0000081048 */
[C---:B------:R-:W-:Y:S06]  /*36570*/  HMMA.1688.F32.TF32 R72, R228.reuse, R18, R108 ;  /* 0x00000012e448723c */ /* 0x040fec000008106c */
[C---:B-1----:R-:W-:Y:S01]  /*36580*/  HMMA.1688.F32.TF32 R80, R228.reuse, R26, R112 ;  /* 0x0000001ae450723c */ /* 0x042fe20000081070 */
[----:B------:R-:W-:Y:S04]  /*36590*/  STL.64 [R1+0x1330], R120 ;  /* 0x0013307801007387 */ /* 0x000fe80000100a00 */
[----:B------:R-:W-:Y:S04]  /*365a0*/  STL.64 [R1+0x1338], R122 ;  /* 0x0013387a01007387 */ /* 0x000fe80000100a00 */
[----:B------:R-:W-:Y:S04]  /*365b0*/  STL.64 [R1+0x1320], R116 ;  /* 0x0013207401007387 */ /* 0x000fe80000100a00 */
[----:B------:R-:W-:Y:S10]  /*365c0*/  STL.64 [R1+0x1328], R118 ;  /* 0x0013287601007387 */ /* 0x000ff40000100a00 */
[----:B------:R-:W-:Y:S04]  /*365d0*/  STL.64 [R1+0x1310], R80 ;  /* 0x0013105001007387 */ /* 0x000fe80000100a00 */
[----:B------:R1:W-:Y:S04]  /*365e0*/  STL.64 [R1+0x1318], R82 ;  /* 0x0013185201007387 */ /* 0x0003e80000100a00 */
[----:B------:R-:W-:Y:S04]  /*365f0*/  STL.64 [R1+0x1300], R76 ;  /* 0x0013004c01007387 */ /* 0x000fe80000100a00 */
[----:B------:R1:W-:Y:S02]  /*36600*/  STL.64 [R1+0x1308], R78 ;  /* 0x0013084e01007387 */ /* 0x0003e40000100a00 */
[C---:B-1----:R-:W-:Y:S02]  /*36610*/  HMMA.1688.F32.TF32 R80, R228.reuse, R14, R92 ;  /* 0x0000000ee450723c */ /* 0x042fe4000008105c */
[----:B------:R-:W-:Y:S04]  /*36620*/  STL.64 [R1+0x12f0], R72 ;  /* 0x0012f04801007387 */ /* 0x000fe80000100a00 */
[----:B------:R1:W-:Y:S01]  /*36630*/  STL.64 [R1+0x12f8], R74 ;  /* 0x0012f84a01007387 */ /* 0x0003e20000100a00 */
[----:B------:R-:W-:Y:S01]  /*36640*/  HMMA.1688.F32.TF32 R76, R228, R10, R104 ;  /* 0x0000000ae44c723c */ /* 0x000fe20000081068 */
[----:B------:R-:W-:Y:S01]  /*36650*/  IMAD.MOV.U32 R244, RZ, RZ, R0 ;  /* 0x000000fffff47224 */ /* 0x000fe200078e0000 */
[----:B------:R-:W-:Y:S01]  /*36660*/  MOV R245, R3 ;  /* 0x0000000300f57202 */ /* 0x000fe20000000f00 */
[----:B------:R-:W-:Y:S01]  /*36670*/  IMAD.MOV.U32 R246, RZ, RZ, R4 ;  /* 0x000000fffff67224 */ /* 0x000fe200078e0004 */
[----:B------:R-:W-:Y:S01]  /*36680*/  LDS R228, [R5+UR10+0x4680] ;  /* 0x0046800a05e47984 */ /* 0x000fe20008000800 */
[----:B------:R-:W-:-:S03]  /*36690*/  IMAD.MOV.U32 R247, RZ, RZ, R252 ;  /* 0x000000fffff77224 */ /* 0x000fc600078e00fc */
[----:B------:R-:W-:Y:S01]  /*366a0*/  LDS R230, [R5+UR10+0x6680] ;  /* 0x0066800a05e67984 */ /* 0x000fe20008000800 */
[C---:B-1----:R-:W-:Y:S03]  /*366b0*/  HMMA.1688.F32.TF32 R72, R224.reuse, R70, R88 ;  /* 0x00000046e048723c */ /* 0x042fe60000081058 */
[----:B------:R-:W-:Y:S04]  /*366c0*/  LDS R229, [R2+UR10+0x4680] ;  /* 0x0046800a02e57984 */ /* 0x000fe80008000800 */
[----:B------:R-:W-:Y:S04]  /*366d0*/  STL.64 [R1+0x12e0], R80 ;  /* 0x0012e05001007387 */ /* 0x000fe80000100a00 */
[----:B------:R1:W-:Y:S04]  /*366e0*/  STL.64 [R1+0x12e8], R82 ;  /* 0x0012e85201007387 */ /* 0x0003e80000100a00 */
[----:B------:R-:W-:Y:S04]  /*366f0*/  STL.64 [R1+0xe20], R76 ;  /* 0x000e204c01007387 */ /* 0x000fe80000100a00 */
[----:B------:R1:W-:Y:S02]  /*36700*/  STL.64 [R1+0xe28], R78 ;  /* 0x000e284e01007387 */ /* 0x0003e40000100a00 */
[C---:B-1----:R-:W-:Y:S02]  /*36710*/  HMMA.1688.F32.TF32 R80, R224.reuse, R66, R100 ;  /* 0x00000042e050723c */ /* 0x042fe40000081064 */
[----:B------:R-:W-:Y:S04]  /*36720*/  STL.64 [R1+0xe10], R72 ;  /* 0x000e104801007387 */ /* 0x000fe80000100a00 */
[----:B------:R1:W-:Y:S01]  /*36730*/  STL.64 [R1+0xe18], R74 ;  /* 0x000e184a01007387 */ /* 0x0003e20000100a00 */
[C---:B------:R-:W-:Y:S03]  /*36740*/  HMMA.1688.F32.TF32 R76, R224.reuse, R62, R84 ;  /* 0x0000003ee04c723c */ /* 0x040fe60000081054 */
[----:B------:R-:W2:Y:S03]  /*36750*/  LDS R231, [R2+UR10+0x6680] ;  /* 0x0066800a02e77984 */ /* 0x000ea60008000800 */
[----:B-1----:R-:W-:Y:S10]  /*36760*/  HMMA.1688.F32.TF32 R72, R224, R58, R96 ;  /* 0x0000003ae048723c */ /* 0x002ff40000081060 */
        /* <DEDUP_REMOVED lines=10> */
[----:B------:R-:W4:Y:S04]  /*36810*/  LDL.LU R0, [R1+0x3ca4] ;  /* 0x003ca40001007983 */ /* 0x000f280000300800 */
[----:B------:R-:W3:Y:S04]  /*36820*/  LDL.LU R3, [R1+0x3ca0] ;  /* 0x003ca00001037983 */ /* 0x000ee80000300800 */
[----:B------:R-:W4:Y:S04]  /*36830*/  LDL.LU R4, [R1+0x3c9c] ;  /* 0x003c9c0001047983 */ /* 0x000f280000300800 */
[----:B------:R-:W3:Y:S04]  /*36840*/  LDL.LU R252, [R1+0x3c98] ;  /* 0x003c980001fc7983 */ /* 0x000ee80000300800 */
        /* <DEDUP_REMOVED lines=28> */
[----:B-1----:R-:W4:Y:S04]  /*36a10*/  LDL.LU R76, [R1+0x550] ;  /* 0x00055000014c7983 */ /* 0x002f280000300800 */
        /* <DEDUP_REMOVED lines=50> */
[----:B------:R-:W-:Y:S06]  /*36d40*/  HMMA.1688.F32.TF32 R104, R228, R66, R104 ;  /* 0x00000042e468723c */ /* 0x000fec0000081068 */
[C---:B------:R-:W-:Y:S06]  /*36d50*/  HMMA.1688.F32.TF32 R112, R224.reuse, R18, R112 ;  /* 0x00000012e070723c */ /* 0x040fec0000081070 */
[C---:B------:R-:W-:Y:S06]  /*36d60*/  HMMA.1688.F32.TF32 R76, R224.reuse, R22, R76 ;  /* 0x00000016e04c723c */ /* 0x040fec000008104c */
[C---:B------:R-:W-:Y:S06]  /*36d70*/  HMMA.1688.F32.TF32 R232, R224.reuse, R34, R232 ;  /* 0x00000022e0e8723c */ /* 0x040fec00000810e8 */
[C---:B------:R-:W-:Y:S06]  /*36d80*/  HMMA.1688.F32.TF32 R120, R224.reuse, R38, R120 ;  /* 0x00000026e078723c */ /* 0x040fec0000081078 */
[C---:B------:R-:W-:Y:S06]  /*36d90*/  HMMA.1688.F32.TF32 R124, R224.reuse, R42, R124 ;  /* 0x0000002ae07c723c */ /* 0x040fec000008107c */
[C---:B------:R-:W-:Y:S06]  /*36da0*/  HMMA.1688.F32.TF32 R132, R224.reuse, R50, R132 ;  /* 0x00000032e084723c */ /* 0x040fec0000081084 */
[C---:B------:R-:W-:Y:S06]  /*36db0*/  HMMA.1688.F32.TF32 R136, R224.reuse, R54, R136 ;  /* 0x00000036e088723c */ /* 0x040fec0000081088 */
[----:B------:R-:W-:-:S15]  /*36dc0*/  HMMA.1688.F32.TF32 R128, R224, R46, R128 ;  /* 0x0000002ee080723c */ /* 0x000fde0000081080 */
[----:B------:R-:W-:-:S02]  /*36dd0*/  NOP ;  /* 0x0000000000007918 */ /* 0x000fc40000000000 */
[----:B------:R-:W-:Y:S04]  /*36de0*/  STL.64 [R1+0xdd0], R136 ;  /* 0x000dd08801007387 */ /* 0x000fe80000100a00 */
[----:B------:R1:W-:Y:S01]  /*36df0*/  STL.64 [R1+0xdd8], R138 ;  /* 0x000dd88a01007387 */ /* 0x0003e20000100a00 */
[C---:B------:R-:W-:Y:S03]  /*36e00*/  HMMA.1688.F32.TF32 R116, R224.reuse, R26, R116 ;  /* 0x0000001ae074723c */ /* 0x040fe60000081074 */
[----:B-1----:R-:W3:Y:S04]  /*36e10*/  LDL.LU.64 R138, [R1+0x3c90] ;  /* 0x003c9000018a7983 */ /* 0x002ee80000300a00 */
[----:B------:R-:W3:Y:S01]  /*36e20*/  LDL.LU.64 R136, [R1+0x3c88] ;  /* 0x003c880001887983 */ /* 0x000ee20000300a00 */
[C---:B------:R-:W-:Y:S03]  /*36e30*/  HMMA.1688.F32.TF32 R80, R224.reuse, R30, R80 ;  /* 0x0000001ee050723c */ /* 0x040fe60000081050 */
[----:B------:R-:W-:Y:S04]  /*36e40*/  STL.64 [R1+0xdc0], R132 ;  /* 0x000dc08401007387 */ /* 0x000fe80000100a00 */
[----:B------:R1:W-:Y:S04]  /*36e50*/  STL.64 [R1+0xdc8], R134 ;  /* 0x000dc88601007387 */ /* 0x0003e80000100a00 */
[----:B-1----:R-:W4:Y:S04]  /*36e60*/  LDL.LU.64 R134, [R1+0x3c80] ;  /* 0x003c800001867983 */ /* 0x002f280000300a00 */
[----:B------:R-:W4:Y:S04]  /*36e70*/  LDL.LU.64 R132, [R1+0x3c78] ;  /* 0x003c780001847983 */ /* 0x000f280000300a00 */
[----:B------:R-:W-:Y:S04]  /*36e80*/  STL.64 [R1+0xdb0], R128 ;  /* 0x000db08001007387 */ /* 0x000fe80000100a00 */
[----:B------:R1:W-:Y:S01]  /*36e90*/  STL.64 [R1+0xdb8], R130 ;  /* 0x000db88201007387 */ /* 0x0003e20000100a00 */
[C---:B--2---:R-:W-:Y:S03]  /*36ea0*/  HMMA.1688.F32.TF32 R72, R224.reuse, R14, R72 ;  /* 0x0000000ee048723c */ /* 0x044fe60000081048 */
[----:B-1----:R-:W2:Y:S04]  /*36eb0*/  LDL.LU.64 R130, [R1+0x3c70] ;  /* 0x003c700001827983 */ /* 0x002ea80000300a00 */
[----:B------:R-:W2:Y:S04]  /*36ec0*/  LDL.LU.64 R128, [R1+0x3c68] ;  /* 0x003c680001807983 */ /* 0x000ea80000300a00 */
[----:B------:R-:W-:Y:S04]  /*36ed0*/  STL.64 [R1+0xda0], R124 ;  /* 0x000da07c01007387 */ /* 0x000fe80000100a00 */
[----:B------:R1:W-:Y:S01]  /*36ee0*/  STL.64 [R1+0xda8], R126 ;  /* 0x000da87e01007387 */ /* 0x0003e20000100a00 */
[----:B------:R-:W-:Y:S03]  /*36ef0*/  HMMA.1688.F32.TF32 R224, R224, R10, R108 ;  /* 0x0000000ae0e0723c */ /* 0x000fe6000008106c */
[----:B-1----:R-:W3:Y:S04]  /*36f00*/  LDL.LU.64 R126, [R1+0x3c60] ;  /* 0x003c6000017e7983 */ /* 0x002ee80000300a00 */
[----:B------:R-:W3:Y:S04]  /*36f10*/  LDL.LU.64 R124, [R1+0x3c58] ;  /* 0x003c5800017c7983 */ /* 0x000ee80000300a00 */
[----:B------:R-:W-:Y:S04]  /*36f20*/  STL.64 [R1+0xd90], R120 ;  /* 0x000d907801007387 */ /* 0x000fe80000100a00 */
[----:B------:R1:W-:Y:S01]  /*36f30*/  STL.64 [R1+0xd98], R122 ;  /* 0x000d987a01007387 */ /* 0x0003e20000100a00 */
[C---:B------:R-:W-:Y:S03]  /*36f40*/  HMMA.1688.F32.TF32 R92, R228.reuse, R70, R92 ;  /* 0x00000046e45c723c */ /* 0x040fe6000008105c */
[----:B-1----:R-:W4:Y:S04]  /*36f50*/  LDL.LU.64 R122, [R1+0x3c50] ;  /* 0x003c5000017a7983 */ /* 0x002f280000300a00 */
[----:B------:R-:W4:Y:S04]  /*36f60*/  LDL.LU.64 R120, [R1+0x3c48] ;  /* 0x003c480001787983 */ /* 0x000f280000300a00 */
[----:B------:R-:W-:Y:S04]  /*36f70*/  STL.64 [R1+0xd80], R232 ;  /* 0x000d80e801007387 */ /* 0x000fe80000100a00 */
[----:B------:R-:W-:Y:S04]  /*36f80*/  STL.64 [R1+0xd88], R234 ;  /* 0x000d88ea01007387 */ /* 0x000fe80000100a00 */
[----:B------:R-:W-:Y:S04]  /*36f90*/  STL.64 [R1+0xd70], R80 ;  /* 0x000d705001007387 */ /* 0x000fe80000100a00 */
[----:B------:R1:W-:Y:S01]  /*36fa0*/  STL.64 [R1+0xd78], R82 ;  /* 0x000d785201007387 */ /* 0x0003e20000100a00 */
[----:B------:R-:W-:Y:S01]  /*36fb0*/  HMMA.1688.F32.TF32 R88, R228, R62, R88 ;  /* 0x0000003ee458723c */ /* 0x000fe20000081058 */
[----:B------:R-:W-:-:S02]  /*36fc0*/  IMAD.MOV.U32 R236, RZ, RZ, R252 ;  /* 0x000000ffffec7224 */ /* 0x000fc400078e00fc */
[----:B------:R-:W-:Y:S01]  /*36fd0*/  IMAD.MOV.U32 R237, RZ, RZ, R4 ;  /* 0x000000ffffed7224 */ /* 0x000fe200078e0004 */
[----:B------:R-:W-:Y:S01]  /*36fe0*/  LDS R232, [R5+UR10+0x4700] ;  /* 0x0047000a05e87984 */ /* 0x000fe20008000800 */
[----:B------:R-:W-:Y:S02]  /*36ff0*/  IMAD.MOV.U32 R238, RZ, RZ, R3 ;  /* 0x000000ffffee7224 */ /* 0x000fe400078e0003 */
[----:B------:R-:W-:Y:S01]  /*37000*/  IMAD.MOV.U32 R239, RZ, RZ, R0 ;  /* 0x000000ffffef7224 */ /* 0x000fe200078e0000 */
[C---:B------:R-:W-:Y:S01]  /*37010*/  HMMA.1688.F32.TF32 R240, R228.reuse, R42, R240 ;  /* 0x0000002ae4f0723c */ /* 0x040fe200000810f0 */
[----:B------:R-:W-:Y:S04]  /*37020*/  LDS R234, [R5+UR10+0x6700] ;  /* 0x0067000a05ea7984 */ /* 0x000fe80008000800 */
[----:B-1----:R-:W2:Y:S04]  /*37030*/  LDL.LU.64 R82, [R1+0x3c40] ;  /* 0x003c400001527983 */ /* 0x002ea80000300a00 */
[----:B------:R-:W2:Y:S04]  /*37040*/  LDL.LU.64 R80, [R1+0x3c38] ;  /* 0x003c380001507983 */ /* 0x000ea80000300a00 */
[----:B------:R-:W-:Y:S04]  /*37050*/  STL.64 [R1+0xd60], R116 ;  /* 0x000d607401007387 */ /* 0x000fe80000100a00 */
[----:B------:R1:W-:Y:S04]  /*37060*/  STL.64 [R1+0xd68], R118 ;  /* 0x000d687601007387 */ /* 0x0003e80000100a00 */
[----:B------:R-:W-:Y:S04]  /*37070*/  LDS R233, [R2+UR10+0x4700] ;  /* 0x0047000a02e97984 */ /* 0x000fe80008000800 */
[----:B------:R-:W3:Y:S04]  /*37080*/  LDS R235, [R2+UR10+0x6700] ;  /* 0x0067000a02eb7984 */ /* 0x000ee80008000800 */
[----:B-1----:R-:W4:Y:S04]  /*37090*/  LDL.LU.64 R118, [R1+0x3c30] ;  /* 0x003c300001767983 */ /* 0x002f280000300a00 */
[----:B------:R-:W4:Y:S04]  /*370a0*/  LDL.LU.64 R116, [R1+0x3c28] ;  /* 0x003c280001747983 */ /* 0x000f280000300a00 */
[----:B------:R-:W-:Y:S04]  /*370b0*/  STL.64 [R1+0xd00], R76 ;  /* 0x000d004c01007387 */ /* 0x000fe80000100a00 */
[----:B------:R1:W-:Y:S04]  /*370c0*/  STL.64 [R1+0xd08], R78 ;  /* 0x000d084e01007387 */ /* 0x0003e80000100a00 */
[----:B-1----:R-:W2:Y:S04]  /*370d0*/  LDL.LU.64 R78, [R1+0x3c20] ;  /* 0x003c2000014e7983 */ /* 0x002ea80000300a00 */
[----:B------:R-:W2:Y:S04]  /*370e0*/  LDL.LU.64 R76, [R1+0x3c18] ;  /* 0x003c1800014c7983 */ /* 0x000ea80000300a00 */
[----:B------:R-:W-:Y:S04]  /*370f0*/  STL.64 [R1+0xa10], R112 ;  /* 0x000a107001007387 */ /* 0x000fe80000100a00 */
[----:B------:R1:W-:Y:S04]  /*37100*/  STL.64 [R1+0xa18], R114 ;  /* 0x000a187201007387 */ /* 0x0003e80000100a00 */
[----:B-1----:R-:W4:Y:S04]  /*37110*/  LDL.LU.64 R114, [R1+0x3c10] ;  /* 0x003c100001727983 */ /* 0x002f280000300a00 */
        /* <DEDUP_REMOVED lines=8> */
[----:B------:R-:W-:Y:S04]  /*371a0*/  STL.64 [R1+0xa28], R226 ;  /* 0x000a28e201007387 */ /* 0x000fe80000100a00 */
[----:B------:R-:W-:Y:S04]  /*371b0*/  STL.64 [R1+0xac0], R92 ;  /* 0x000ac05c01007387 */ /* 0x000fe80000100a00 */
[----:B------:R1:W-:Y:S01]  /*371c0*/  STL.64 [R1+0xac8], R94 ;  /* 0x000ac85e01007387 */ /* 0x0003e20000100a00 */
[C---:B------:R-:W-:Y:S03]  /*371d0*/  HMMA.1688.F32.TF32 R236, R228.reuse, R46, R236 ;  /* 0x0000002ee4ec723c */ /* 0x040fe600000810ec */
[----:B------:R-:W-:Y:S04]  /*371e0*/  LDS R224, [R5+UR10+0x4780] ;  /* 0x0047800a05e07984 */ /* 0x000fe80008000800 */
[----:B------:R-:W-:Y:S04]  /*371f0*/  LDS R226, [R5+UR10+0x6780] ;  /* 0x0067800a05e27984 */ /* 0x000fe80008000800 */
[----:B-1----:R-:W4:Y:S04]  /*37200*/  LDL.LU.64 R94, [R1+0x3be0] ;  /* 0x003be000015e7983 */ /* 0x002f280000300a00 */
[----:B------:R-:W4:Y:S04]  /*37210*/  LDL.LU.64 R92, [R1+0x3bd8] ;  /* 0x003bd800015c7983 */ /* 0x000f280000300a00 */
[----:B------:R-:W-:Y:S04]  /*37220*/  STL.64 [R1+0xab0], R104 ;  /* 0x000ab06801007387 */ /* 0x000fe80000100a00 */
[----:B------:R1:W-:Y:S04]  /*37230*/  STL.64 [R1+0xab8], R106 ;  /* 0x000ab86a01007387 */ /* 0x0003e80000100a00 */
[----:B------:R-:W-:Y:S04]  /*37240*/  LDS R225, [R2+UR10+0x4780] ;  /* 0x0047800a02e17984 */ /* 0x000fe80008000800 */
[----:B------:R-:W2:Y:S04]  /*37250*/  LDS R227, [R2+UR10+0x6780] ;  /* 0x0067800a02e37984 */ /* 0x000ea80008000800 */
[----:B-1----:R-:W2:Y:S04]  /*37260*/  LDL.LU.64 R106, [R1+0x3bd0] ;  /* 0x003bd000016a7983 */ /* 0x002ea80000300a00 */
[----:B------:R-:W2:Y:S04]  /*37270*/  LDL.LU.64 R104, [R1+0x3bc8] ;  /* 0x003bc80001687983 */ /* 0x000ea80000300a00 */
[----:B------:R-:W-:Y:S04]  /*37280*/  STL.64 [R1+0xa90], R88 ;  /* 0x000a905801007387 */ /* 0x000fe80000100a00 */
[----:B------:R1:W-:Y:S04]  /*37290*/  STL.64 [R1+0xa98], R90 ;  /* 0x000a985a01007387 */ /* 0x0003e80000100a00 */
[----:B-1----:R-:W3:Y:S04]  /*372a0*/  LDL.LU.64 R90, [R1+0x3bc0] ;  /* 0x003bc000015a7983 */ /* 0x002ee80000300a00 */
[----:B------:R-:W3:Y:S04]  /*372b0*/  LDL.LU.64 R88, [R1+0x3bb8] ;  /* 0x003bb80001587983 */ /* 0x000ee80000300a00 */
        /* <DEDUP_REMOVED lines=13> */
[----:B------:R1:W-:Y:S02]  /*37390*/  STL.64 [R1+0xca8], R238 ;  /* 0x000ca8ee01007387 */ /* 0x0003e40000100a00 */
[C---:B-1----:R-:W-:Y:S02]  /*373a0*/  HMMA.1688.F32.TF32 R236, R228.reuse, R38, R244 ;  /* 0x00000026e4ec723c */ /* 0x042fe400000810f4 */
[----:B------:R-:W-:Y:S04]  /*373b0*/  STL.64 [R1+0xc90], R240 ;  /* 0x000c90f001007387 */ /* 0x000fe80000100a00 */
[----:B------:R1:W-:Y:S02]  /*373c0*/  STL.64 [R1+0xc98], R242 ;  /* 0x000c98f201007387 */ /* 0x0003e40000100a00 */
[----:B-1----:R-:W-:-:S15]  /*373d0*/  HMMA.1688.F32.TF32 R240, R228, R34, R248 ;  /* 0x00000022e4f0723c */ /* 0x002fde00000810f8 */
[----:B------:R-:W-:Y:S04]  /*373e0*/  STL.64 [R1+0xc70], R236 ;  /* 0x000c70ec01007387 */ /* 0x000fe80000100a00 */
[----:B------:R2:W-:Y:S04]  /*373f0*/  STL.64 [R1+0xc78], R238 ;  /* 0x000c78ee01007387 */ /* 0x0005e80000100a00 */
[----:B------:R-:W-:Y:S04]  /*37400*/  STL.64 [R1+0xb50], R240 ;  /* 0x000b50f001007387 */ /* 0x000fe80000100a00 */
[----:B------:R-:W-:Y:S01]  /*37410*/  STL.64 [R1+0xb58], R242 ;  /* 0x000b58f201007387 */ /* 0x000fe20000100a00 */
[C---:B---3--:R-:W-:Y:S01]  /*37420*/  HMMA.1688.F32.TF32 R96, R228.reuse, R30, R96 ;  /* 0x0000001ee460723c */ /* 0x048fe20000081060 */
[----:B------:R-:W-:Y:S01]  /*37430*/  MOV R244, R13 ;  /* 0x0000000d00f47202 */ /* 0x000fe20000000f00 */
[----:B------:R-:W-:Y:S01]  /*37440*/  IMAD.MOV.U32 R245, RZ, RZ, R44 ;  /* 0x000000fffff57224 */ /* 0x000fe200078e002c */
[----:B------:R-:W-:Y:S03]  /*37450*/  LDS R240, [R5+UR10+0x8000] ;  /* 0x0080000a05f07984 */ /* 0x000fe60008000800 */
[C---:B--2---:R-:W-:Y:S01]  /*37460*/  HMMA.1688.F32.TF32 R236, R228.reuse, R26, R84 ;  /* 0x0000001ae4ec723c */ /* 0x044fe20000081054 */
[----:B------:R-:W-:Y:S01]  /*37470*/  IMAD.MOV.U32 R246, RZ, RZ, R6 ;  /* 0x000000fffff67224 */ /* 0x000fe200078e0006 */
[----:B------:R-:W-:Y:S04]  /*37480*/  LDS R242, [R5+UR10+0xa000] ;  /* 0x00a0000a05f27984 */ /* 0x000fe80008000800 */
[----:B----4-:R-:W-:Y:S01]  /*37490*/  HMMA.1688.F32.TF32 R84, R228, R22, R100 ;  /* 0x00000016e454723c */ /* 0x010fe20000081064 */
[----:B------:R-:W-:Y:S01]  /*374a0*/  IMAD.MOV.U32 R251, RZ, RZ, R45 ;  /* 0x000000fffffb7224 */ /* 0x000fe200078e002d */
[----:B------:R-:W-:Y:S01]  /*374b0*/  LDS R100, [R5+UR10+0x8500] ;  /* 0x0085000a05647984 */ /* 0x000fe20008000800 */
[----:B------:R-:W-:-:S02]  /*374c0*/  IMAD.MOV.U32 R249, RZ, RZ, R49 ;  /* 0x000000fffff97224 */ /* 0x000fc400078e0031 */
[----:B------:R-:W-:Y:S01]  /*374d0*/  IMAD.MOV.U32 R250, RZ, RZ, R48 ;  /* 0x000000fffffa7224 */ /* 0x000fe200078e0030 */
[----:B------:R-:W-:Y:S05]  /*374e0*/  LDS R102, [R5+UR10+0xa500] ;  /* 0x00a5000a05667984 */ /* 0x000fea0008000800 */
[----:B------:R-:W-:Y:S04]  /*374f0*/  STL.64 [R1+0x12d0], R96 ;  /* 0x0012d06001007387 */ /* 0x000fe80000100a00 */
[----:B------:R1:W-:Y:S04]  /*37500*/  STL.64 [R1+0x12d8], R98 ;  /* 0x0012d86201007387 */ /* 0x0003e80000100a00 */
[----:B------:R-:W-:Y:S04]  /*37510*/  STL.64 [R1+0x12c0], R236 ;  /* 0x0012c0ec01007387 */ /* 0x000fe80000100a00 */
[----:B------:R-:W-:Y:S04]  /*37520*/  STL.64 [R1+0x12c8], R238 ;  /* 0x0012c8ee01007387 */ /* 0x000fe80000100a00 */
[----:B------:R-:W-:Y:S01]  /*37530*/  STL.64 [R1+0x12b0], R84 ;  /* 0x0012b05401007387 */ /* 0x000fe20000100a00 */
[C---:B-1----:R-:W-:Y:S03]  /*37540*/  HMMA.1688.F32.TF32 R96, R228.reuse, R18, R88 ;  /* 0x00000012e460723c */ /* 0x042fe60000081058 */
[----:B------:R1:W-:Y:S03]  /*37550*/  STL.64 [R1+0x12b8], R86 ;  /* 0x0012b85601007387 */ /* 0x0003e60000100a00 */
[C---:B------:R-:W-:Y:S06]  /*37560*/  HMMA.1688.F32.TF32 R88, R228.reuse, R14, R104 ;  /* 0x0000000ee458723c */ /* 0x040fec0000081068 */
[----:B-1----:R-:W-:Y:S06]  /*37570*/  HMMA.1688.F32.TF32 R84, R228, R10, R92 ;  /* 0x0000000ae454723c */ /* 0x002fec000008105c */
[----:B------:R-:W-:Y:S05]  /*37580*/  HMMA.1688.F32.TF32 R92, R232, R70, R108 ;  /* 0x00000046e85c723c */ /* 0x000fea000008106c */
[----:B------:R-:W-:Y:S04]  /*37590*/  STL.64 [R1+0x12a0], R96 ;  /* 0x0012a06001007387 */ /* 0x000fe80000100a00 */
[----:B------:R-:W-:Y:S04]  /*375a0*/  STL.64 [R1+0x12a8], R98 ;  /* 0x0012a86201007387 */ /* 0x000fe80000100a00 */
[----:B------:R-:W-:Y:S04]  /*375b0*/  STL.64 [R1+0x1290], R88 ;  /* 0x0012905801007387 */ /* 0x000fe80000100a00 */
[----:B------:R1:W-:Y:S01]  /*375c0*/  STL.64 [R1+0x1298], R90 ;  /* 0x0012985a01007387 */ /* 0x0003e20000100a00 */
[----:B------:R-:W-:Y:S01]  /*375d0*/  IMAD.MOV.U32 R231, RZ, RZ, R84 ;  /* 0x000000ffffe77224 */ /* 0x000fe200078e0054 */
[----:B------:R-:W-:Y:S01]  /*375e0*/  MOV R230, R85 ;  /* 0x0000005500e67202 */ /* 0x000fe20000000f00 */
[----:B------:R-:W-:-:S02]  /*375f0*/  IMAD.MOV.U32 R229, RZ, RZ, R86 ;  /* 0x000000ffffe57224 */ /* 0x000fc400078e0056 */
[----:B------:R-:W-:Y:S02]  /*37600*/  IMAD.MOV.U32 R228, RZ, RZ, R87 ;  /* 0x000000ffffe47224 */ /* 0x000fe400078e0057 */
[C---:B------:R-:W-:Y:S06]  /*37610*/  HMMA.1688.F32.TF32 R84, R232.reuse, R66, R72 ;  /* 0x00000042e854723c */ /* 0x040fec0000081048 */
[C---:B-1----:R-:W-:Y:S06]  /*37620*/  HMMA.1688.F32.TF32 R88, R232.reuse, R62, R112 ;  /* 0x0000003ee858723c */ /* 0x042fec0000081070 */
[C---:B------:R-:W-:Y:S01]  /*37630*/  HMMA.1688.F32.TF32 R72, R232.reuse, R58, R76 ;  /* 0x0000003ae848723c */ /* 0x040fe2000008104c */
[----:B------:R-:W-:Y:S04]  /*37640*/  STL.64 [R1+0x1280], R92 ;  /* 0x0012805c01007387 */ /* 0x000fe80000100a00 */
[----:B------:R-:W-:Y:S01]  /*37650*/  STL.64 [R1+0x1288], R94 ;  /* 0x0012885e01007387 */ /* 0x000fe20000100a00 */
[C---:B------:R-:W-:Y:S05]  /*37660*/  HMMA.1688.F32.TF32 R76, R232.reuse, R50, R80 ;  /* 0x00000032e84c723c */ /* 0x040fea0000081050 */
[----:B------:R-:W-:Y:S04]  /*37670*/  STL.64 [R1+0x1270], R84 ;  /* 0x0012705401007387 */ /* 0x000fe80000100a00 */
[----:B------:R1:W-:Y:S04]  /*37680*/  STL.64 [R1+0x1278], R86 ;  /* 0x0012785601007387 */ /* 0x0003e80000100a00 */
[----:B------:R-:W-:Y:S04]  /*37690*/  STL.64 [R1+0x1260], R88 ;  /* 0x0012605801007387 */ /* 0x000fe80000100a00 */
[----:B------:R-:W-:Y:S01]  /*376a0*/  STL.64 [R1+0x1268], R90 ;  /* 0x0012685a01007387 */ /* 0x000fe20000100a00 */
[C---:B-1----:R-:W-:Y:S03]  /*376b0*/  HMMA.1688.F32.TF32 R84, R232.reuse, R54, R116 ;  /* 0x00000036e854723c */ /* 0x042fe60000081074 */
[----:B------:R-:W-:Y:S04]  /*376c0*/  STL.64 [R1+0x1250], R72 ;  /* 0x0012504801007387 */ /* 0x000fe80000100a00 */
[----:B------:R1:W-:Y:S02]  /*376d0*/  STL.64 [R1+0x1258], R74 ;  /* 0x0012584a01007387 */ /* 0x0003e40000100a00 */
[----:B-1----:R-:W-:-:S14]  /*376e0*/  HMMA.1688.F32.TF32 R72, R232, R46, R120 ;  /* 0x0000002ee848723c */ /* 0x002fdc0000081078 */
[----:B------:R-:W-:Y:S01]  /*376f0*/  STL.64 [R1+0x1240], R84 ;  /* 0x0012405401007387 */ /* 0x000fe20000100a00 */
[C---:B------:R-:W-:Y:S03]  /*37700*/  HMMA.1688.F32.TF32 R80, R232.reuse, R42, R124 ;  /* 0x0000002ae850723c */ /* 0x040fe6000008107c */
[----:B------:R-:W-:Y:S04]  /*37710*/  STL.64 [R1+0x1248], R86 ;  /* 0x0012485601007387 */ /* 0x000fe80000100a00 */
[----:B------:R-:W-:Y:S04]  /*37720*/  STL.64 [R1+0x1230], R76 ;  /* 0x0012304c01007387 */ /* 0x000fe80000100a00 */
[----:B------:R1:W-:Y:S04]  /*37730*/  STL.64 [R1+0x1238], R78 ;  /* 0x0012384e01007387 */ /* 0x0003e80000100a00 */
[----:B------:R-:W-:Y:S04]  /*37740*/  STL.64 [R1+0x1220], R72 ;  /* 0x0012204801007387 */ /* 0x000fe80000100a00 */
[----:B------:R2:W-:Y:S01]  /*37750*/  STL.64 [R1+0x1228], R74 ;  /* 0x0012284a01007387 */ /* 0x0005e20000100a00 */
[C---:B-1----:R-:W-:Y:S06]  /*37760*/  HMMA.1688.F32.TF32 R76, R232.reuse, R38, R128 ;  /* 0x00000026e84c723c */ /* 0x042fec0000081080 */
[----:B--2---:R-:W-:Y:S01]  /*37770*/  HMMA.1688.F32.TF32 R72, R232, R34, R132 ;  /* 0x00000022e848723c */ /* 0x004fe20000081084 */
[----:B------:R-:W-:Y:S04]  /*37780*/  STL.64 [R1+0x1210], R80 ;  /* 0x0012105001007387 */ /* 0x000fe80000100a00 */
[----:B------:R1:W-:-:S12]  /*37790*/  STL.64 [R1+0x1218], R82 ;  /* 0x0012185201007387 */ /* 0x0003d80000100a00 */
        /* <DEDUP_REMOVED lines=15> */
[----:B--2---:R-:W-:Y:S05]  /*37890*/  HMMA.1688.F32.TF32 R72, R232, R10, R156 ;  /* 0x0000000ae848723c */ /* 0x004fea000008109c */
        /* <DEDUP_REMOVED lines=28> */
[----:B------:R-:W-:-:S14]  /*37a60*/  STL.64 [R1+0xcb8], R82 ;  /* 0x000cb85201007387 */ /* 0x000fdc0000100a00 */
[----:B------:R-:W-:Y:S04]  /*37a70*/  STL.64 [R1+0xc50], R72 ;  /* 0x000c504801007387 */ /* 0x000fe80000100a00 */
[----:B------:R-:W-:Y:S01]  /*37a80*/  STL.64 [R1+0xc80], R76 ;  /* 0x000c804c01007387 */ /* 0x000fe20000100a00 */
[----:B------:R-:W-:-:S03]  /*37a90*/  IMAD.MOV.U32 R252, RZ, RZ, R75 ;  /* 0x000000fffffc7224 */ /* 0x000fc600078e004b */
[----:B------:R1:W-:Y:S04]  /*37aa0*/  STL.64 [R1+0xc88], R78 ;  /* 0x000c884e01007387 */ /* 0x0003e80000100a00 */
[----:B------:R2:W-:Y:S01]  /*37ab0*/  STL [R1+0xc58], R74 ;  /* 0x000c584a01007387 */ /* 0x0005e20000100800 */
[C---:B-1----:R-:W-:Y:S06]  /*37ac0*/  HMMA.1688.F32.TF32 R76, R224.reuse, R34, R200 ;  /* 0x00000022e04c723c */ /* 0x042fec00000810c8 */
[----:B--2---:R-:W-:Y:S01]  /*37ad0*/  HMMA.1688.F32.TF32 R72, R224, R30, R196 ;  /* 0x0000001ee048723c */ /* 0x004fe200000810c4 */
[----:B------:R-:W-:Y:S01]  /*37ae0*/  IMAD.MOV.U32 R239, RZ, RZ, R7 ;  /* 0x000000ffffef7224 */ /* 0x000fe200078e0007 */
[----:B------:R-:W-:Y:S01]  /*37af0*/  LOP3.LUT R103, R5, 0x20, RZ, 0x3c, !PT ;  /* 0x0000002005677812 */ /* 0x000fe200078e3cff */
[----:B------:R-:W-:-:S02]  /*37b00*/  IMAD.MOV.U32 R87, RZ, RZ, R53 ;  /* 0x000000ffff577224 */ /* 0x000fc400078e0035 */
[----:B------:R-:W-:Y:S01]  /*37b10*/  IMAD.MOV.U32 R248, RZ, RZ, R52 ;  /* 0x000000fffff87224 */ /* 0x000fe200078e0034 */
[----:B------:R-:W-:Y:S01]  /*37b20*/  HMMA.1688.F32.TF32 R80, R224, R18, R208 ;  /* 0x00000012e050723c */ /* 0x000fe200000810d0 */
[----:B------:R-:W-:Y:S04]  /*37b30*/  LDS R241, [R103+UR10+0x8000] ;  /* 0x0080000a67f17984 */ /* 0x000fe80008000800 */
[----:B------:R-:W-:Y:S01]  /*37b40*/  LDS R243, [R103+UR10+0xa000] ;  /* 0x00a0000a67f37984 */ /* 0x000fe20008000800 */
[----:B------:R-:W-:Y:S02]  /*37b50*/  IMAD.MOV.U32 R85, RZ, RZ, R57 ;  /* 0x000000ffff557224 */ /* 0x000fe400078e0039 */
[----:B------:R-:W-:Y:S01]  /*37b60*/  IMAD.MOV.U32 R86, RZ, RZ, R56 ;  /* 0x000000ffff567224 */ /* 0x000fe200078e0038 */
[----:B------:R-:W-:Y:S01]  /*37b70*/  MOV R84, R60 ;  /* 0x0000003c00547202 */ /* 0x000fe20000000f00 */
[----:B------:R-:W-:Y:S01]  /*37b80*/  IMAD.MOV.U32 R99, RZ, RZ, R61 ;  /* 0x000000ffff637224 */ /* 0x000fe200078e003d */
[----:B------:R-:W-:Y:S04]  /*37b90*/  STL.64 [R1+0xc30], R76 ;  /* 0x000c304c01007387 */ /* 0x000fe80000100a00 */
[----:B------:R1:W-:Y:S03]  /*37ba0*/  STL.64 [R1+0xc38], R78 ;  /* 0x000c384e01007387 */ /* 0x0003e60000100a00 */
[----:B------:R-:W-:Y:S01]  /*37bb0*/  IMAD.MOV.U32 R4, RZ, RZ, R72 ;  /* 0x000000ffff047224 */ /* 0x000fe200078e0048 */
[----:B------:R-:W-:Y:S01]  /*37bc0*/  LDS R18, [R5+UR10+0xa100] ;  /* 0x00a1000a05127984 */ /* 0x000fe20008000800 */
[----:B------:R-:W-:-:S02]  /*37bd0*/  IMAD.MOV.U32 R3, RZ, RZ, R73 ;  /* 0x000000ffff037224 */ /* 0x000fc400078e0049 */
[----:B------:R-:W-:Y:S01]  /*37be0*/  IMAD.MOV.U32 R2, RZ, RZ, R74 ;  /* 0x000000ffff027224 */ /* 0x000fe200078e004a */
[----:B------:R-:W-:Y:S01]  /*37bf0*/  LDS R19, [R103+UR10+0xa100] ;  /* 0x00a1000a67137984 */ /* 0x000fe20008000800 */
[----:B------:R-:W-:Y:S01]  /*37c00*/  IMAD.MOV.U32 R0, RZ, RZ, R75 ;  /* 0x000000ffff007224 */ /* 0x000fe200078e004b */
[C---:B-1----:R-:W-:Y:S01]  /*37c10*/  HMMA.1688.F32.TF32 R76, R224.reuse, R26, R220 ;  /* 0x0000001ae04c723c */ /* 0x042fe200000810dc */
[----:B------:R-:W-:Y:S01]  /*37c20*/  IMAD.MOV.U32 R97, RZ, RZ, R65 ;  /* 0x000000ffff617224 */ /* 0x000fe200078e0041 */
[----:B------:R-:W-:Y:S04]  /*37c30*/  LDS R101, [R103+UR10+0x8500] ;  /* 0x0085000a67657984 */ /* 0x000fe80008000800 */
[----:B------:R-:W-:Y:S01]  /*37c40*/  HMMA.1688.F32.TF32 R72, R224, R22, R204 ;  /* 0x00000016e048723c */ /* 0x000fe200000810cc */
[----:B------:R-:W-:Y:S01]  /*37c50*/  IMAD.MOV.U32 R98, RZ, RZ, R64 ;  /* 0x000000ffff627224 */ /* 0x000fe200078e0040 */
[----:B------:R-:W-:Y:S01]  /*37c60*/  LDS R196, [R5+UR10+0x8600] ;  /* 0x0086000a05c47984 */ /* 0x000fe20008000800 */
[----:B------:R-:W-:-:S02]  /*37c70*/  IMAD.MOV.U32 R247, RZ, RZ, R69 ;  /* 0x000000fffff77224 */ /* 0x000fc400078e0045 */
[----:B------:R-:W-:Y:S01]  /*37c80*/  IMAD.MOV.U32 R96, RZ, RZ, R68 ;  /* 0x000000ffff607224 */ /* 0x000fe200078e0044 */
[----:B------:R-:W-:Y:S11]  /*37c90*/  LDS R198, [R5+UR10+0xa600] ;  /* 0x00a6000a05c67984 */ /* 0x000ff60008000800 */
[----:B------:R-:W-:Y:S04]  /*37ca0*/  STL.64 [R1+0xbc0], R76 ;  /* 0x000bc04c01007387 */ /* 0x000fe80000100a00 */
[----:B------:R1:W-:Y:S04]  /*37cb0*/  STL.64 [R1+0xbc8], R78 ;  /* 0x000bc84e01007387 */ /* 0x0003e80000100a00 */
[----:B------:R-:W-:Y:S04]  /*37cc0*/  STL.64 [R1+0xb90], R72 ;  /* 0x000b904801007387 */ /* 0x000fe80000100a00 */
[----:B------:R2:W-:Y:S01]  /*37cd0*/  STL.64 [R1+0xb98], R74 ;  /* 0x000b984a01007387 */ /* 0x0005e20000100a00 */
[C---:B-1----:R-:W-:Y:S06]  /*37ce0*/  HMMA.1688.F32.TF32 R76, R224.reuse, R14, R212 ;  /* 0x0000000ee04c723c */ /* 0x042fec00000810d4 */
[----:B--2---:R-:W-:Y:S01]  /*37cf0*/  HMMA.1688.F32.TF32 R72, R224, R10, R216 ;  /* 0x0000000ae048723c */ /* 0x004fe200000810d8 */
[----:B------:R-:W-:Y:S04]  /*37d00*/  STL.64 [R1+0xb40], R80 ;  /* 0x000b405001007387 */ /* 0x000fe80000100a00 */
[----:B------:R-:W-:Y:S01]  /*37d10*/  STL.64 [R1+0xb48], R82 ;  /* 0x000b485201007387 */ /* 0x000fe20000100a00 */
[----:B------:R-:W-:-:S03]  /*37d20*/  IMAD.MOV.U32 R238, RZ, RZ, R12 ;  /* 0x000000ffffee7224 */ /* 0x000fc600078e000c */
[----:B------:R-:W-:Y:S04]  /*37d30*/  LDS R12, [R5+UR10+0x8080] ;  /* 0x0080800a050c7984 */ /* 0x000fe80008000800 */
[----:B------:R-:W-:Y:S04]  /*37d40*/  LDS R14, [R5+UR10+0xa080] ;  /* 0x00a0800a050e7984 */ /* 0x000fe80008000800 */
[----:B------:R-:W-:Y:S04]  /*37d50*/  STL.64 [R1+0xb00], R76 ;  /* 0x000b004c01007387 */ /* 0x000fe80000100a00 */
[----:B------:R-:W-:Y:S04]  /*37d60*/  STL.64 [R1+0xb08], R78 ;  /* 0x000b084e01007387 */ /* 0x000fe80000100a00 */
[----:B------:R-:W2:Y:S04]  /*37d70*/  LDL.LU R13, [R1+0x3b84] ;  /* 0x003b8400010d7983 */ /* 0x000ea80000300800 */
[----:B------:R-:W-:Y:S04]  /*37d80*/  STL.64 [R1+0xa70], R72 ;  /* 0x000a704801007387 */ /* 0x000fe80000100a00 */
[----:B------:R-:W-:Y:S04]  /*37d90*/  STL.64 [R1+0xa78], R74 ;  /* 0x000a784a01007387 */ /* 0x000fe80000100a00 */
[----:B------:R-:W3:Y:S04]  /*37da0*/  LDL.LU R44, [R1+0x3b80] ;  /* 0x003b8000012c7983 */ /* 0x000ee80000300800 */
[----:B------:R-:W4:Y:S04]  /*37db0*/  LDL.LU R6, [R1+0x3b7c] ;  /* 0x003b7c0001067983 */ /* 0x000f280000300800 */
[----:B------:R-:W-:Y:S04]  /*37dc0*/  LDS R15, [R103+UR10+0xa080] ;  /* 0x00a0800a670f7984 */ /* 0x000fe80008000800 */
[----:B------:R-:W-:Y:S04]  /*37dd0*/  LDS R10, [R5+UR10+0xa180] ;  /* 0x00a1800a050a7984 */ /* 0x000fe80008000800 */
[----:B------:R-:W-:Y:S01]  /*37de0*/  LDS R11, [R103+UR10+0xa180] ;  /* 0x00a1800a670b7984 */ /* 0x000fe20008000800 */
[----:B----4-:R-:W-:-:S05]  /*37df0*/  LOP3.LUT R7, R6, 0x40, RZ, 0x3c, !PT ;  /* 0x0000004006077812 */ /* 0x010fca00078e3cff */
[----:B------:R-:W1:Y:S04]  /*37e00*/  LDSM.16.M88.4 R224, [R7+UR11+0x40000] ;  /* 0x0400000b07e0783b */ /* 0x000e680008000200 */
[----:B------:R-:W4:Y:S04]  /*37e10*/  LDSM.16.M88.4 R220, [R7+UR11+0x40800] ;  /* 0x0408000b07dc783b */ /* 0x000f280008000200 */
[----:B------:R-:W4:Y:S04]  /*37e20*/  LDSM.16.M88.4 R216, [R7+UR11+0x41000] ;  /* 0x0410000b07d8783b */ /* 0x000f280008000200 */
[----:B------:R-:W4:Y:S04]  /*37e30*/  LDSM.16.M88.4 R212, [R7+UR11+0x41800] ;  /* 0x0418000b07d4783b */ /* 0x000f280008000200 */
[----:B------:R-:W4:Y:S01]  /*37e40*/  LDSM.16.M88.4 R208, [R7+UR11+0x42000] ;  /* 0x0420000b07d0783b */ /* 0x000f220008000200 */
[----:B---3--:R-:W-:-:S03]  /*37e50*/  MOV R236, R44 ;  /* 0x0000002c00ec7202 */ /* 0x008fc60000000f00 */
[----:B------:R-:W3:Y:S04]  /*37e60*/  LDSM.16.M88.4 R204, [R7+UR11+0x42800] ;  /* 0x0428000b07cc783b */ /* 0x000ee80008000200 */
        /* <DEDUP_REMOVED lines=10> */
[----:B------:R-:W-:Y:S01]  /*37f10*/  STL [R1+0x3824], R6 ;  /* 0x0038240601007387 */ /* 0x000fe20000100800 */
[----:B--2---:R-:W-:-:S03]  /*37f20*/  IMAD.MOV.U32 R237, RZ, RZ, R13 ;  /* 0x000000ffffed7224 */ /* 0x004fc600078e000d */
[----:B-1----:R-:W-:Y:S04]  /*37f30*/  STL [R1+0x3af4], R226 ;  /* 0x003af4e201007387 */ /* 0x002fe80000100800 */
[----:B------:R-:W-:Y:S04]  /*37f40*/  STL [R1+0x3af0], R227 ;  /* 0x003af0e301007387 */ /* 0x000fe80000100800 */
[----:B----4-:R-:W-:Y:S04]  /*37f50*/  STL [R1+0x3aec], R222 ;  /* 0x003aecde01007387 */ /* 0x010fe80000100800 */
[----:B------:R-:W-:Y:S04]  /*37f60*/  STL [R1+0x3ae8], R223 ;  /* 0x003ae8df01007387 */ /* 0x000fe80000100800 */
[----:B------:R-:W-:Y:S04]  /*37f70*/  STL [R1+0x3afc], R218 ;  /* 0x003afcda01007387 */ /* 0x000fe80000100800 */
[----:B------:R-:W-:Y:S04]  /*37f80*/  STL [R1+0x3af8], R219 ;  /* 0x003af8db01007387 */ /* 0x000fe80000100800 */
[----:B------:R-:W-:Y:S01]  /*37f90*/  STL [R1+0x3b04], R214 ;  /* 0x003b04d601007387 */ /* 0x000fe20000100800 */
[C---:B------:R-:W-:Y:S03]  /*37fa0*/  HMMA.1688.F32.TF32 R88, R240.reuse, R224, R236 ;  /* 0x000000e0f058723c */ /* 0x040fe600000810ec */
[----:B------:R-:W-:Y:S04]  /*37fb0*/  STL [R1+0x3b00], R215 ;  /* 0x003b00d701007387 */ /* 0x000fe80000100800 */
[----:B------:R-:W-:Y:S01]  /*37fc0*/  STL [R1+0x3b0c], R210 ;  /* 0x003b0cd201007387 */ /* 0x000fe20000100800 */
[----:B------:R-:W-:Y:S03]  /*37fd0*/  HMMA.1688.F32.TF32 R80, R240, R220, R248 ;  /* 0x000000dcf050723c */ /* 0x000fe600000810f8 */
[----:B------:R-:W-:Y:S04]  /*37fe0*/  STL [R1+0x3b08], R211 ;  /* 0x003b08d301007387 */ /* 0x000fe80000100800 */
[----:B---3--:R-:W-:Y:S04]  /*37ff0*/  STL [R1+0x3b14], R206 ;  /* 0x003b14ce01007387 */ /* 0x008fe80000100800 */
        /* <DEDUP_REMOVED lines=9> */
[----:B------:R1:W-:Y:S04]  /*38090*/  STL [R1+0x3b3c], R58 ;  /* 0x003b3c3a01007387 */ /* 0x0003e80000100800 */
[----:B------:R2:W-:Y:S04]  /*380a0*/  STL [R1+0x3b38], R59 ;  /* 0x003b383b01007387 */ /* 0x0005e80000100800 */
        /* <DEDUP_REMOVED lines=11> */
[----:B------:R-:W-:Y:S04]  /*38160*/  STL.64 [R1+0xa50], R88 ;  /* 0x000a505801007387 */ /* 0x000fe80000100a00 */
[----:B------:R-:W-:Y:S04]  /*38170*/  STL.64 [R1+0xa58], R90 ;  /* 0x000a585a01007387 */ /* 0x000fe80000100a00 */
[----:B------:R3:W-:Y:S04]  /*38180*/  STL [R1+0xa40], R80 ;  /* 0x000a405001007387 */ /* 0x0007e80000100800 */
        /* <DEDUP_REMOVED lines=8> */
[----:B-1----:R-:W-:-:S02]  /*38210*/  IMAD.MOV.U32 R58, RZ, RZ, R81 ;  /* 0x000000ffff3a7224 */ /* 0x002fc400078e0051 */
[----:B--2---:R-:W-:Y:S01]  /*38220*/  IMAD.MOV.U32 R59, RZ, RZ, R82 ;  /* 0x000000ffff3b7224 */ /* 0x004fe200078e0052 */
[----:B------:R-:W1:Y:S01]  /*38230*/  LDS R13, [R103+UR10+0x8080] ;  /* 0x0080800a670d7984 */ /* 0x000e620008000800 */
[----:B------:R-:W-:Y:S02]  /*38240*/  IMAD.MOV.U32 R54, RZ, RZ, R83 ;  /* 0x000000ffff367224 */ /* 0x000fe400078e0053 */
[----:B---3--:R-:W-:Y:S01]  /*38250*/  HMMA.1688.F32.TF32 R80, R240, R216, R84 ;  /* 0x000000d8f050723c */ /* 0x008fe20000081054 */
[----:B------:R-:W-:Y:S04]  /*38260*/  STL [R1+0x3b48], R58 ;  /* 0x003b483a01007387 */ /* 0x000fe80000100800 */
[----:B------:R2:W-:-:S15]  /*38270*/  STL [R1+0x3b44], R59 ;  /* 0x003b443b01007387 */ /* 0x0005de0000100800 */
[----:B------:R-:W-:-:S04]  /*38280*/  NOP ;  /* 0x0000000000007918 */ /* 0x000fc80000000000 */
[----:B------:R-:W-:Y:S01]  /*38290*/  IMAD.MOV.U32 R55, RZ, RZ, R80 ;  /* 0x000000ffff377224 */ /* 0x000fe200078e0050 */
[----:B------:R-:W-:Y:S01]  /*382a0*/  MOV R50, R81 ;  /* 0x0000005100327202 */ /* 0x000fe20000000f00 */
[----:B------:R-:W-:Y:S02]  /*382b0*/  IMAD.MOV.U32 R51, RZ, RZ, R82 ;  /* 0x000000ffff337224 */ /* 0x000fe400078e0052 */
[----:B------:R-:W-:Y:S02]  /*382c0*/  IMAD.MOV.U32 R46, RZ, RZ, R83 ;  /* 0x000000ffff2e7224 */ /* 0x000fe400078e0053 */
[----:B------:R-:W-:Y:S01]  /*382d0*/  HMMA.1688.F32.TF32 R80, R240, R212, R96 ;  /* 0x000000d4f050723c */ /* 0x000fe20000081060 */
[----:B------:R3:W-:Y:S04]  /*382e0*/  STL [R1+0x3b40], R54 ;  /* 0x003b403601007387 */ /* 0x0007e80000100800 */
[----:B------:R-:W-:Y:S04]  /*382f0*/  STL [R1+0x3b58], R46 ;  /* 0x003b582e01007387 */ /* 0x000fe80000100800 */
[----:B------:R-:W-:Y:S04]  /*38300*/  STL [R1+0x3b54], R51 ;  /* 0x003b543301007387 */ /* 0x000fe80000100800 */
[----:B------:R-:W-:Y:S04]  /*38310*/  STL [R1+0x3b50], R50 ;  /* 0x003b503201007387 */ /* 0x000fe80000100800 */
[----:B------:R-:W-:Y:S06]  /*38320*/  STL [R1+0x3b4c], R55 ;  /* 0x003b4c3701007387 */ /* 0x000fec0000100800 */
[----:B------:R1:W-:Y:S01]  /*38330*/  STL.64 [R1+0x9c8], R82 ;  /* 0x0009c85201007387 */ /* 0x0003e20000100a00 */
[----:B--2---:R-:W-:-:S02]  /*38340*/  IMAD.MOV.U32 R59, RZ, RZ, R80 ;  /* 0x000000ffff3b7224 */ /* 0x004fc400078e0050 */
[----:B---3--:R-:W-:Y:S02]  /*38350*/  IMAD.MOV.U32 R54, RZ, RZ, R81 ;  /* 0x000000ffff367224 */ /* 0x008fe400078e0051 */
[----:B-1----:R-:W-:Y:S03]  /*38360*/  HMMA.1688.F32.TF32 R80, R240, R208, R244 ;  /* 0x000000d0f050723c */ /* 0x002fe600000810f4 */
[----:B------:R-:W-:Y:S04]  /*38370*/  STL [R1+0x3b60], R54 ;  /* 0x003b603601007387 */ /* 0x000fe80000100800 */
[----:B------:R-:W-:Y:S04]  /*38380*/  STL [R1+0x3b5c], R59 ;  /* 0x003b5c3b01007387 */ /* 0x000fe80000100800 */
[----:B------:R-:W2:Y:S04]  /*38390*/  LDL.LU R244, [R1+0x750] ;  /* 0x0007500001f47983 */ /* 0x000ea80000300800 */
[----:B------:R-:W2:Y:S04]  /*383a0*/  LDL.LU R245, [R1+0x754] ;  /* 0x0007540001f57983 */ /* 0x000ea80000300800 */
[----:B------:R-:W2:Y:S04]  /*383b0*/  LDL.LU R246, [R1+0x758] ;  /* 0x0007580001f67983 */ /* 0x000ea80000300800 */
[----:B------:R-:W2:Y:S01]  /*383c0*/  LDL.LU R247, [R1+0x75c] ;  /* 0x00075c0001f77983 */ /* 0x000ea20000300800 */
[----:B------:R-:W-:Y:S01]  /*383d0*/  IMAD.MOV.U32 R207, RZ, RZ, R80 ;  /* 0x000000ffffcf7224 */ /* 0x000fe200078e0050 */
[----:B------:R-:W-:Y:S01]  /*383e0*/  MOV R214, R83 ;  /* 0x0000005300d67202 */ /* 0x000fe20000000f00 */
[----:B------:R-:W-:-:S02]  /*383f0*/  IMAD.MOV.U32 R210, RZ, RZ, R81 ;  /* 0x000000ffffd27224 */ /* 0x000fc400078e0051 */
[----:B------:R-:W-:Y:S01]  /*38400*/  IMAD.MOV.U32 R211, RZ, RZ, R82 ;  /* 0x000000ffffd37224 */ /* 0x000fe200078e0052 */
[----:B------:R1:W-:Y:S04]  /*38410*/  STL [R1+0x3b64], R207 ;  /* 0x003b64cf01007387 */ /* 0x0003e80000100800 */
[----:B------:R-:W3:Y:S04]  /*38420*/  LDL.LU R84, [R1+0x740] ;  /* 0x0007400001547983 */ /* 0x000ee80000300800 */
[----:B------:R-:W3:Y:S04]  /*38430*/  LDL.LU R85, [R1+0x744] ;  /* 0x0007440001557983 */ /* 0x000ee80000300800 */
[----:B------:R-:W3:Y:S04]  /*38440*/  LDL.LU R86, [R1+0x748] ;  /* 0x0007480001567983 */ /* 0x000ee80000300800 */
[----:B------:R-:W3:Y:S01]  /*38450*/  LDL.LU R87, [R1+0x74c] ;  /* 0x00074c0001577983 */ /* 0x000ee20000300800 */
[----:B----4-:R-:W-:Y:S03]  /*38460*/  HMMA.1688.F32.TF32 R80, R240, R204, R236 ;  /* 0x000000ccf050723c */ /* 0x010fe600000810ec */
[----:B------:R-:W4:Y:S04]  /*38470*/  LDL.LU R236, [R1+0x730] ;  /* 0x0007300001ec7983 */ /* 0x000f280000300800 */
[----:B------:R-:W4:Y:S04]  /*38480*/  LDL.LU R237, [R1+0x734] ;  /* 0x0007340001ed7983 */ /* 0x000f280000300800 */
[----:B------:R-:W4:Y:S04]  /*38490*/  LDL.LU R238, [R1+0x738] ;  /* 0x0007380001ee7983 */ /* 0x000f280000300800 */
[----:B------:R-:W4:Y:S09]  /*384a0*/  LDL.LU R239, [R1+0x73c] ;  /* 0x00073c0001ef7983 */ /* 0x000f320000300800 */
[----:B------:R-:W-:-:S02]  /*384b0*/  IMAD.MOV.U32 R47, RZ, RZ, R80 ;  /* 0x000000ffff2f7224 */ /* 0x000fc400078e0050 */
[----:B------:R-:W-:Y:S02]  /*384c0*/  IMAD.MOV.U32 R202, RZ, RZ, R81 ;  /* 0x000000ffffca7224 */ /* 0x000fe400078e0051 */
[----:B------:R-:W-:Y:S02]  /*384d0*/  IMAD.MOV.U32 R203, RZ, RZ, R82 ;  /* 0x000000ffffcb7224 */ /* 0x000fe400078e0052 */
[----:B------:R-:W-:Y:S02]  /*384e0*/  IMAD.MOV.U32 R206, RZ, RZ, R83 ;  /* 0x000000ffffce7224 */ /* 0x000fe400078e0053 */
[----:B------:R-:W-:Y:S01]  /*384f0*/  HMMA.1688.F32.TF32 R80, R240, R200, R248 ;  /* 0x000000c8f050723c */ /* 0x000fe200000810f8 */
        /* <DEDUP_REMOVED lines=18> */
[----:B------:R-:W-:-:S02]  /*38620*/  IMAD.MOV.U32 R50, RZ, RZ, R81 ;  /* 0x000000ffff327224 */ /* 0x000fc400078e0051 */
[----:B------:R-:W-:Y:S02]  /*38630*/  IMAD.MOV.U32 R55, RZ, RZ, R82 ;  /* 0x000000ffff377224 */ /* 0x000fe400078e0052 */
[----:B--2---:R-:W-:Y:S01]  /*38640*/  HMMA.1688.F32.TF32 R80, R240, R44, R244 ;  /* 0x0000002cf050723c */ /* 0x004fe200000810f4 */
[----:B------:R-:W2:Y:S04]  /*38650*/  LDL.LU R244, [R1+0x820] ;  /* 0x0008200001f47983 */ /* 0x000ea80000300800 */
[----:B------:R-:W2:Y:S04]  /*38660*/  LDL.LU R245, [R1+0x824] ;  /* 0x0008240001f57983 */ /* 0x000ea80000300800 */
[----:B------:R-:W2:Y:S04]  /*38670*/  LDL.LU R246, [R1+0x828] ;  /* 0x0008280001f67983 */ /* 0x000ea80000300800 */
[----:B------:R-:W2:Y:S04]  /*38680*/  LDL.LU R247, [R1+0x82c] ;  /* 0x00082c0001f77983 */ /* 0x000ea80000300800 */
[----:B------:R-:W2:Y:S04]  /*38690*/  LDL.LU R92, [R1+0x810] ;  /* 0x00081000015c7983 */ /* 0x000ea80000300800 */
[----:B------:R-:W2:Y:S03]  /*386a0*/  LDL.LU R93, [R1+0x814] ;  /* 0x00081400015d7983 */ /* 0x000ea60000300800 */
[----:B-1----:R-:W-:Y:S01]  /*386b0*/  IMAD.MOV.U32 R207, RZ, RZ, R80 ;  /* 0x000000ffffcf7224 */ /* 0x002fe200078e0050 */
[----:B------:R-:W2:Y:S01]  /*386c0*/  LDL.LU R94, [R1+0x818] ;  /* 0x00081800015e7983 */ /* 0x000ea20000300800 */
[----:B------:R-:W-:-:S02]  /*386d0*/  IMAD.MOV.U32 R54, RZ, RZ, R81 ;  /* 0x000000ffff367224 */ /* 0x000fc400078e0051 */
[----:B------:R-:W-:Y:S01]  /*386e0*/  IMAD.MOV.U32 R59, RZ, RZ, R82 ;  /* 0x000000ffff3b7224 */ /* 0x000fe200078e0052 */
[----:B------:R-:W2:Y:S01]  /*386f0*/  LDL.LU R95, [R1+0x81c] ;  /* 0x00081c00015f7983 */ /* 0x000ea20000300800 */
[----:B------:R-:W-:Y:S02]  /*38700*/  IMAD.MOV.U32 R46, RZ, RZ, R83 ;  /* 0x000000ffff2e7224 */ /* 0x000fe400078e0053 */
[C---:B---3--:R-:W-:Y:S01]  /*38710*/  HMMA.1688.F32.TF32 R80, R240.reuse, R48, R84 ;  /* 0x00000030f050723c */ /* 0x048fe20000081054 */
[----:B------:R-:W3:Y:S04]  /*38720*/  LDL.LU R84, [R1+0x8d0] ;  /* 0x0008d00001547983 */ /* 0x000ee80000300800 */
[----:B------:R-:W3:Y:S04]  /*38730*/  LDL.LU R85, [R1+0x8d4] ;  /* 0x0008d40001557983 */ /* 0x000ee80000300800 */
[----:B------:R-:W3:Y:S04]  /*38740*/  LDL.LU R86, [R1+0x8d8] ;  /* 0x0008d80001567983 */ /* 0x000ee80000300800 */
[----:B------:R-:W3:Y:S04]  /*38750*/  LDL.LU R87, [R1+0x8dc] ;  /* 0x0008dc0001577983 */ /* 0x000ee80000300800 */
[----:B------:R-:W3:Y:S04]  /*38760*/  LDL.LU R104, [R1+0x8c0] ;  /* 0x0008c00001687983 */ /* 0x000ee80000300800 */
[----:B------:R-:W3:Y:S03]  /*38770*/  LDL.LU R105, [R1+0x8c4] ;  /* 0x0008c40001697983 */ /* 0x000ee60000300800 */
[----:B------:R-:W-:Y:S01]  /*38780*/  IMAD.MOV.U32 R215, RZ, RZ, R80 ;  /* 0x000000ffffd77224 */ /* 0x000fe200078e0050 */
[----:B------:R-:W3:Y:S01]  /*38790*/  LDL.LU R106, [R1+0x8c8] ;  /* 0x0008c800016a7983 */ /* 0x000ee20000300800 */
[----:B------:R-:W-:Y:S01]  /*387a0*/  IMAD.MOV.U32 R218, RZ, RZ, R81 ;  /* 0x000000ffffda7224 */ /* 0x000fe200078e0051 */
[----:B------:R-:W-:Y:S01]  /*387b0*/  MOV R226, R83 ;  /* 0x0000005300e27202 */ /* 0x000fe20000000f00 */
[----:B------:R-:W-:Y:S01]  /*387c0*/  IMAD.MOV.U32 R219, RZ, RZ, R82 ;  /* 0x000000ffffdb7224 */ /* 0x000fe200078e0052 */
[----:B------:R-:W3:Y:S01]  /*387d0*/  LDL.LU R107, [R1+0x8cc] ;  /* 0x0008cc00016b7983 */ /* 0x000ee20000300800 */
[C---:B----4-:R-:W-:Y:S06]  /*387e0*/  HMMA.1688.F32.TF32 R80, R240.reuse, R56, R108 ;  /* 0x00000038f050723c */ /* 0x050fec000008106c */
[----:B------:R-:W-:-:S15]  /*387f0*/  HMMA.1688.F32.TF32 R88, R240, R60, R88 ;  /* 0x0000003cf058723c */ /* 0x000fde0000081058 */
[----:B------:R-:W-:-:S03]  /*38800*/  NOP ;  /* 0x0000000000007918 */ /* 0x000fc60000000000 */
[----:B------:R-:W-:Y:S02]  /*38810*/  IMAD.MOV.U32 R227, RZ, RZ, R80 ;  /* 0x000000ffffe37224 */ /* 0x000fe400078e0050 */
[----:B------:R-:W-:Y:S02]  /*38820*/  IMAD.MOV.U32 R222, RZ, RZ, R81 ;  /* 0x000000ffffde7224 */ /* 0x000fe400078e0051 */
[----:B------:R-:W-:Y:S02]  /*38830*/  IMAD.MOV.U32 R223, RZ, RZ, R82 ;  /* 0x000000ffffdf7224 */ /* 0x000fe400078e0052 */
[----:B------:R-:W-:Y:S02]  /*38840*/  IMAD.MOV.U32 R7, RZ, RZ, R83 ;  /* 0x000000ffff077224 */ /* 0x000fe400078e0053 */
[----:B------:R-:W-:Y:S01]  /*38850*/  HMMA.1688.F32.TF32 R80, R240, R64, R96 ;  /* 0x00000040f050723c */ /* 0x000fe20000081060 */
[----:B------:R1:W-:Y:S04]  /*38860*/  STL.64 [R1+0x10], R88 ;  /* 0x0000105801007387 */ /* 0x0003e80000100a00 */
[----:B------:R4:W-:Y:S04]  /*38870*/  STL.64 [R1+0x18], R90 ;  /* 0x0000185a01007387 */ /* 0x0009e80000100a00 */
[----:B-1----:R-:W3:-:S14]  /*38880*/  LDL.LU R88, [R1+0x900] ;  /* 0x0009000001587983 */ /* 0x002edc0000300800 */
[----:B------:R-:W-:Y:S04]  /*38890*/  STL.64 [R1], R80 ;  /* 0x0000005001007387 */ /* 0x000fe80000100a00 */
[----:B------:R1:W-:Y:S04]  /*388a0*/  STL.64 [R1+0x8], R82 ;  /* 0x0000085201007387 */ /* 0x0003e80000100a00 */
[----:B------:R-:W3:Y:S04]  /*388b0*/  LDL.LU R89, [R1+0x904] ;  /* 0x0009040001597983 */ /* 0x000ee80000300800 */
[----:B----4-:R-:W4:Y:S04]  /*388c0*/  LDL.LU R90, [R1+0x908] ;  /* 0x00090800015a7983 */ /* 0x010f280000300800 */
[----:B------:R-:W4:Y:S01]  /*388d0*/  LDL.LU R91, [R1+0x90c] ;  /* 0x00090c00015b7983 */ /* 0x000f220000300800 */
[----:B------:R-:W-:-:S15]  /*388e0*/  HMMA.1688.F32.TF32 R248, R240, R68, R248 ;  /* 0x00000044f0f8723c */ /* 0x000fde00000810f8 */
[----:B------:R-:W-:-:S08]  /*388f0*/  NOP ;  /* 0x0000000000007918 */ /* 0x000fd00000000000 */
[----:B------:R-:W-:Y:S04]  /*38900*/  STL [R1+0x3a24], R248 ;  /* 0x003a24f801007387 */ /* 0x000fe80000100800 */
[----:B------:R-:W-:Y:S04]  /*38910*/  STL [R1+0x3a20], R249 ;  /* 0x003a20f901007387 */ /* 0x000fe80000100800 */
[----:B------:R-:W-:Y:S04]  /*38920*/  STL [R1+0x3a1c], R250 ;  /* 0x003a1cfa01007387 */ /* 0x000fe80000100800 */
[----:B------:R-:W-:Y:S04]  /*38930*/  STL [R1+0x3a18], R251 ;  /* 0x003a18fb01007387 */ /* 0x000fe80000100800 */
[----:B------:R-:W4:Y:S04]  /*38940*/  LDL.LU R96, [R1+0x920] ;  /* 0x0009200001607983 */ /* 0x000f280000300800 */
[----:B------:R-:W4:Y:S04]  /*38950*/  LDL.LU R97, [R1+0x924] ;  /* 0x0009240001617983 */ /* 0x000f280000300800 */
[----:B------:R-:W4:Y:S04]  /*38960*/  LDL.LU R98, [R1+0x928] ;  /* 0x0009280001627983 */ /* 0x000f280000300800 */
[----:B------:R-:W4:Y:S01]  /*38970*/  LDL.LU R99, [R1+0x92c] ;  /* 0x00092c0001637983 */ /* 0x000f220000300800 */
[C---:B--2---:R-:W-:Y:S06]  /*38980*/  HMMA.1688.F32.TF32 R244, R240.reuse, R72, R244 ;  /* 0x00000048f0f4723c */ /* 0x044fec00000810f4 */
[C---:B------:R-:W-:Y:S06]  /*38990*/  HMMA.1688.F32.TF32 R236, R240.reuse, R52, R236 ;  /* 0x00000034f0ec723c */ /* 0x040fec00000810ec */
[----:B------:R-:W-:Y:S06]  /*389a0*/  HMMA.1688.F32.TF32 R240, R240, R76, R92 ;  /* 0x0000004cf0f0723c */ /* 0x000fec000008105c */
[C---:B---3--:R-:W-:Y:S05]  /*389b0*/  HMMA.1688.F32.TF32 R92, R12.reuse, R224, R104 ;  /* 0x000000e00c5c723c */ /* 0x048fea0000081068 */
[----:B------:R-:W-:Y:S04]  /*389c0*/  STL [R1+0x3a34], R244 ;  /* 0x003a34f401007387 */ /* 0x000fe80000100800 */
[----:B------:R-:W-:Y:S04]  /*389d0*/  STL [R1+0x3a30], R245 ;  /* 0x003a30f501007387 */ /* 0x000fe80000100800 */
[----:B------:R-:W-:Y:S04]  /*389e0*/  STL [R1+0x3a2c], R246 ;  /* 0x003a2cf601007387 */ /* 0x000fe80000100800 */
[----:B------:R-:W-:Y:S04]  /*389f0*/  STL [R1+0x3a28], R247 ;  /* 0x003a28f701007387 */ /* 0x000fe80000100800 */
[----:B------:R-:W-:Y:S04]  /*38a00*/  STL [R1+0x3a44], R240 ;  /* 0x003a44f001007387 */ /* 0x000fe80000100800 */
[----:B------:R-:W-:Y:S01]  /*38a10*/  STL [R1+0x3a40], R241 ;  /* 0x003a40f101007387 */ /* 0x000fe20000100800 */
[----:B-1----:R-:W-:Y:S03]  /*38a20*/  HMMA.1688.F32.TF32 R80, R12, R220, R84 ;  /* 0x000000dc0c50723c */ /* 0x002fe60000081054 */
[----:B------:R1:W-:Y:S04]  /*38a30*/  STL [R1+0x3a3c], R242 ;  /* 0x003a3cf201007387 */ /* 0x0003e80000100800 */
[----:B------:R2:W-:Y:S04]  /*38a40*/  STL [R1+0x3a38], R243 ;  /* 0x003a38f301007387 */ /* 0x0005e80000100800 */
[----:B------:R-:W-:Y:S04]  /*38a50*/  STL.64 [R1+0x310], R92 ;  /* 0x0003105c01007387 */ /* 0x000fe80000100a00 */
[----:B------:R-:W-:Y:S04]  /*38a60*/  STL.64 [R1+0x318], R94 ;  /* 0x0003185e01007387 */ /* 0x000fe80000100a00 */
[----:B------:R-:W3:Y:S04]  /*38a70*/  LDL.LU R84, [R1+0x970] ;  /* 0x0009700001547983 */ /* 0x000ee80000300800 */
[----:B------:R-:W3:Y:S04]  /*38a80*/  LDL.LU R85, [R1+0x974] ;  /* 0x0009740001557983 */ /* 0x000ee80000300800 */
[----:B------:R-:W3:Y:S04]  /*38a90*/  LDL.LU R86, [R1+0x978] ;  /* 0x0009780001567983 */ /* 0x000ee80000300800 */
[----:B------:R-:W3:Y:S01]  /*38aa0*/  LDL.LU R87, [R1+0x97c] ;  /* 0x00097c0001577983 */ /* 0x000ee20000300800 */
[----:B-1----:R-:W-:Y:S01]  /*38ab0*/  IMAD.MOV.U32 R242, RZ, RZ, R80 ;  /* 0x000000fffff27224 */ /* 0x002fe200078e0050 */
[----:B------:R-:W-:Y:S01]  /*38ac0*/  MOV R245, R83 ;  /* 0x0000005300f57202 */ /* 0x000fe20000000f00 */
[----:B--2---:R-:W-:-:S02]  /*38ad0*/  IMAD.MOV.U32 R243, RZ, RZ, R81 ;  /* 0x000000fffff37224 */ /* 0x004fc400078e0051 */
[----:B------:R-:W-:Y:S02]  /*38ae0*/  IMAD.MOV.U32 R244, RZ, RZ, R82 ;  /* 0x000000fffff47224 */ /* 0x000fe400078e0052 */
[----:B------:R-:W-:Y:S04]  /*38af0*/  STL [R1+0x3a54], R245 ;  /* 0x003a54f501007387 */ /* 0x000fe80000100800 */
[----:B------:R-:W-:Y:S04]  /*38b00*/  STL [R1+0x3a50], R244 ;  /* 0x003a50f401007387 */ /* 0x000fe80000100800 */
[----:B------:R-:W-:Y:S04]  /*38b10*/  STL [R1+0x3a4c], R243 ;  /* 0x003a4cf301007387 */ /* 0x000fe80000100800 */
[----:B------:R-:W-:Y:S01]  /*38b20*/  STL [R1+0x3a48], R242 ;  /* 0x003a48f201007387 */ /* 0x000fe20000100800 */
[----:B----4-:R-:W-:-:S15]  /*38b30*/  HMMA.1688.F32.TF32 R80, R12, R216, R88 ;  /* 0x000000d80c50723c */ /* 0x010fde0000081058 */
[----:B------:R-:W-:-:S08]  /*38b40*/  NOP ;  /* 0x0000000000007918 */ /* 0x000fd00000000000 */
[----:B------:R1:W-:Y:S04]  /*38b50*/  STL.64 [R1+0x2f0], R80 ;  /* 0x0002f05001007387 */ /* 0x0003e80000100a00 */
[----:B------:R-:W2:Y:S04]  /*38b60*/  LDL.LU R104, [R1+0x9a0] ;  /* 0x0009a00001687983 */ /* 0x000ea80000300800 */
[----:B------:R-:W2:Y:S04]  /*38b70*/  LDL.LU R105, [R1+0x9a4] ;  /* 0x0009a40001697983 */ /* 0x000ea80000300800 */
[----:B------:R-:W2:Y:S04]  /*38b80*/  LDL.LU R106, [R1+0x9a8] ;  /* 0x0009a800016a7983 */ /* 0x000ea80000300800 */
[----:B------:R-:W2:Y:S01]  /*38b90*/  LDL.LU R107, [R1+0x9ac] ;  /* 0x0009ac00016b7983 */ /* 0x000ea20000300800 */
[----:B------:R-:W-:-:S02]  /*38ba0*/  IMAD.MOV.U32 R241, RZ, RZ, R83 ;  /* 0x000000fffff17224 */ /* 0x000fc400078e0053 */
[----:B------:R-:W-:-:S03]  /*38bb0*/  IMAD.MOV.U32 R240, RZ, RZ, R82 ;  /* 0x000000fffff07224 */ /* 0x000fc600078e0052 */
[----:B------:R-:W-:Y:S04]  /*38bc0*/  STL [R1+0x3a5c], R241 ;  /* 0x003a5cf101007387 */ /* 0x000fe80000100800 */
[----:B------:R4:W-:Y:S01]  /*38bd0*/  STL [R1+0x3a58], R240 ;  /* 0x003a58f001007387 */ /* 0x0009e20000100800 */
[----:B-1----:R-:W-:Y:S03]  /*38be0*/  HMMA.1688.F32.TF32 R80, R12, R212, R96 ;  /* 0x000000d40c50723c */ /* 0x002fe60000081060 */
[----:B------:R-:W4:Y:S04]  /*38bf0*/  LDL.LU R96, [R1+0x9d0] ;  /* 0x0009d00001607983 */ /* 0x000f280000300800 */
[----:B------:R-:W4:-:S15]  /*38c00*/  LDL.LU R97, [R1+0x9d4] ;  /* 0x0009d40001617983 */ /* 0x000f1e0000300800 */
[----:B------:R-:W-:-:S02]  /*38c10*/  NOP ;  /* 0x0000000000007918 */ /* 0x000fc40000000000 */
[----:B------:R-:W-:Y:S02]  /*38c20*/  IMAD.MOV.U32 R245, RZ, RZ, R80 ;  /* 0x000000fffff57224 */ /* 0x000fe400078e0050 */
[----:B------:R-:W-:Y:S02]  /*38c30*/  IMAD.MOV.U32 R244, RZ, RZ, R81 ;  /* 0x000000fffff47224 */ /* 0x000fe400078e0051 */
[----:B------:R-:W-:Y:S02]  /*38c40*/  IMAD.MOV.U32 R243, RZ, RZ, R82 ;  /* 0x000000fffff37224 */ /* 0x000fe400078e0052 */
[----:B------:R-:W-:Y:S01]  /*38c50*/  IMAD.MOV.U32 R242, RZ, RZ, R83 ;  /* 0x000000fffff27224 */ /* 0x000fe200078e0053 */
[----:B------:R-:W-:Y:S04]  /*38c60*/  STL [R1+0x3a6c], R245 ;  /* 0x003a6cf501007387 */ /* 0x000fe80000100800 */
[----:B------:R-:W-:Y:S04]  /*38c70*/  STL [R1+0x3a68], R244 ;  /* 0x003a68f401007387 */ /* 0x000fe80000100800 */
[----:B------:R-:W-:Y:S04]  /*38c80*/  STL [R1+0x3a64], R243 ;  /* 0x003a64f301007387 */ /* 0x000fe80000100800 */
[----:B------:R1:W-:Y:S04]  /*38c90*/  STL [R1+0x3a60], R242 ;  /* 0x003a60f201007387 */ /* 0x0003e80000100800 */
[----:B------:R-:W4:Y:S04]  /*38ca0*/  LDL.LU R88, [R1+0x9e0] ;  /* 0x0009e00001587983 */ /* 0x000f280000300800 */
[----:B------:R-:W4:Y:S04]  /*38cb0*/  LDL.LU R89, [R1+0x9e4] ;  /* 0x0009e40001597983 */ /* 0x000f280000300800 */
[----:B------:R-:W4:Y:S04]  /*38cc0*/  LDL.LU R90, [R1+0x9e8] ;  /* 0x0009e800015a7983 */ /* 0x000f280000300800 */
[----:B------:R-:W4:Y:S01]  /*38cd0*/  LDL.LU R91, [R1+0x9ec] ;  /* 0x0009ec00015b7983 */ /* 0x000f220000300800 */
[----:B---3--:R-:W-:Y:S03]  /*38ce0*/  HMMA.1688.F32.TF32 R80, R12, R208, R84 ;  /* 0x000000d00c50723c */ /* 0x008fe60000081054 */
[----:B------:R-:W3:Y:S04]  /*38cf0*/  LDL.LU R84, [R1+0xa60] ;  /* 0x000a600001547983 */ /* 0x000ee80000300800 */
[----:B------:R-:W3:Y:S04]  /*38d00*/  LDL.LU R85, [R1+0xa64] ;  /* 0x000a640001557983 */ /* 0x000ee80000300800 */
[----:B------:R-:W3:Y:S04]  /*38d10*/  LDL.LU R86, [R1+0xa68] ;  /* 0x000a680001567983 */ /* 0x000ee80000300800 */
[----:B------:R-:W3:Y:S09]  /*38d20*/  LDL.LU R87, [R1+0xa6c] ;  /* 0x000a6c0001577983 */ /* 0x000ef20000300800 */
[----:B------:R-:W-:-:S02]  /*38d30*/  IMAD.MOV.U32 R246, RZ, RZ, R80 ;  /* 0x000000fffff67224 */ /* 0x000fc400078e0050 */
[----:B------:R-:W-:Y:S02]  /*38d40*/  IMAD.MOV.U32 R247, RZ, RZ, R81 ;  /* 0x000000fffff77224 */ /* 0x000fe400078e0051 */
[----:B------:R-:W-:Y:S02]  /*38d50*/  IMAD.MOV.U32 R248, RZ, RZ, R82 ;  /* 0x000000fffff87224 */ /* 0x000fe400078e0052 */
[----:B------:R-:W-:Y:S01]  /*38d60*/  IMAD.MOV.U32 R249, RZ, RZ, R83 ;  /* 0x000000fffff97224 */ /* 0x000fe200078e0053 */
[----:B------:R-:W-:Y:S01]  /*38d70*/  MOV R99, R16 ;  /* 0x0000001000637202 */ /* 0x000fe20000000f00 */
[----:B------:R-:W-:Y:S01]  /*38d80*/  IMAD.MOV.U32 R98, RZ, RZ, R17 ;  /* 0x000000ffff627224 */ /* 0x000fe200078e0011 */
[----:B------:R-:W-:Y:S04]  /*38d90*/  LDS R16, [R5+UR10+0x8100] ;  /* 0x0081000a05107984 */ /* 0x000fe80008000800 */
[----:B------:R-:W-:Y:S04]  /*38da0*/  STL [R1+0x3a7c], R249 ;  /* 0x003a7cf901007387 */ /* 0x000fe80000100800 */
[----:B------:R-:W-:Y:S04]  /*38db0*/  STL [R1+0x3a78], R248 ;  /* 0x003a78f801007387 */ /* 0x000fe80000100800 */
[----:B------:R1:W-:Y:S04]  /*38dc0*/  STL [R1+0x3a74], R247 ;  /* 0x003a74f701007387 */ /* 0x0003e80000100800 */
[----:B------:R1:W-:Y:S04]  /*38dd0*/  STL [R1+0x3a70], R246 ;  /* 0x003a70f601007387 */ /* 0x0003e80000100800 */
[----:B------:R-:W-:Y:S01]  /*38de0*/  LDS R17, [R103+UR10+0x8100] ;  /* 0x0081000a67117984 */ /* 0x000fe20008000800 */
[----:B--2---:R-:W-:-:S15]  /*38df0*/  HMMA.1688.F32.TF32 R80, R12, R204, R104 ;  /* 0x000000cc0c50723c */ /* 0x004fde0000081068 */
[----:B------:R-:W-:-:S09]  /*38e00*/  NOP ;  /* 0x0000000000007918 */ /* 0x000fd20000000000 */
[----:B----4-:R-:W-:Y:S01]  /*38e10*/  MOV R240, R83 ;  /* 0x0000005300f07202 */ /* 0x010fe20000000f00 */
[----:B------:R-:W-:Y:S02]  /*38e20*/  IMAD.MOV.U32 R241, RZ, RZ, R82 ;  /* 0x000000fffff17224 */ /* 0x000fe400078e0052 */
[----:B-1----:R-:W-:Y:S02]  /*38e30*/  IMAD.MOV.U32 R242, RZ, RZ, R81 ;  /* 0x000000fffff27224 */ /* 0x002fe400078e0051 */
[----:B------:R-:W-:Y:S01]  /*38e40*/  IMAD.MOV.U32 R243, RZ, RZ, R80 ;  /* 0x000000fffff37224 */ /* 0x000fe200078e0050 */
[----:B------:R-:W-:Y:S01]  /*38e50*/  STL [R1+0x3a8c], R240 ;  /* 0x003a8cf001007387 */ /* 0x000fe20000100800 */
[----:B------:R-:W-:Y:S03]  /*38e60*/  HMMA.1688.F32.TF32 R80, R12, R200, R96 ;  /* 0x000000c80c50723c */ /* 0x000fe60000081060 */
[----:B------:R-:W-:Y:S04]  /*38e70*/  STL [R1+0x3a88], R241 ;  /* 0x003a88f101007387 */ /* 0x000fe80000100800 */
[----:B------:R-:W-:Y:S04]  /*38e80*/  STL [R1+0x3a84], R242 ;  /* 0x003a84f201007387 */ /* 0x000fe80000100800 */
[----:B------:R1:W-:Y:S04]  /*38e90*/  STL [R1+0x3a80], R243 ;  /* 0x003a80f301007387 */ /* 0x0003e80000100800 */
[----:B------:R-:W2:Y:S04]  /*38ea0*/  LDL.LU R96, [R1+0xa80] ;  /* 0x000a800001607983 */ /* 0x000ea80000300800 */
[----:B------:R-:W2:Y:S04]  /*38eb0*/  LDL.LU R97, [R1+0xa84] ;  /* 0x000a840001617983 */ /* 0x000ea80000300800 */
[----:B------:R-:W2:Y:S04]  /*38ec0*/  LDL.LU R98, [R1+0xa88] ;  /* 0x000a880001627983 */ /* 0x000ea80000300800 */
[----:B------:R-:W2:Y:S01]  /*38ed0*/  LDL.LU R99, [R1+0xa8c] ;  /* 0x000a8c0001637983 */ /* 0x000ea20000300800 */
[----:B------:R-:W-:-:S02]  /*38ee0*/  IMAD.MOV.U32 R247, RZ, RZ, R80 ;  /* 0x000000fffff77224 */ /* 0x000fc400078e0050 */
[----:B------:R-:W-:Y:S02]  /*38ef0*/  IMAD.MOV.U32 R246, RZ, RZ, R81 ;  /* 0x000000fffff67224 */ /* 0x000fe400078e0051 */
[----:B------:R-:W-:Y:S02]  /*38f00*/  IMAD.MOV.U32 R245, RZ, RZ, R82 ;  /* 0x000000fffff57224 */ /* 0x000fe400078e0052 */
[----:B------:R-:W-:Y:S02]  /*38f10*/  IMAD.MOV.U32 R244, RZ, RZ, R83 ;  /* 0x000000fffff47224 */ /* 0x000fe400078e0053 */
[----:B------:R-:W-:Y:S03]  /*38f20*/  HMMA.1688.F32.TF32 R80, R12, R44, R88 ;  /* 0x0000002c0c50723c */ /* 0x000fe60000081058 */
[----:B------:R-:W-:Y:S04]  /*38f30*/  STL [R1+0x3a9c], R244 ;  /* 0x003a9cf401007387 */ /* 0x000fe80000100800 */
[----:B------:R-:W-:Y:S04]  /*38f40*/  STL [R1+0x3a98], R245 ;  /* 0x003a98f501007387 */ /* 0x000fe80000100800 */
[----:B------:R4:W-:Y:S04]  /*38f50*/  STL [R1+0x3a94], R246 ;  /* 0x003a94f601007387 */ /* 0x0009e80000100800 */
[----:B------:R4:W-:Y:S09]  /*38f60*/  STL [R1+0x3a90], R247 ;  /* 0x003a90f701007387 */ /* 0x0009f20000100800 */
[----:B------:R-:W-:Y:S01]  /*38f70*/  MOV R248, R83 ;  /* 0x0000005300f87202 */ /* 0x000fe20000000f00 */
[----:B------:R-:W-:-:S02]  /*38f80*/  IMAD.MOV.U32 R249, RZ, RZ, R82 ;  /* 0x000000fffff97224 */ /* 0x000fc400078e0052 */
[----:B-1----:R-:W-:Y:S02]  /*38f90*/  IMAD.MOV.U32 R243, RZ, RZ, R81 ;  /* 0x000000fffff37224 */ /* 0x002fe400078e0051 */
[----:B------:R-:W-:Y:S01]  /*38fa0*/  IMAD.MOV.U32 R242, RZ, RZ, R80 ;  /* 0x000000fffff27224 */ /* 0x000fe200078e0050 */
[----:B------:R-:W-:Y:S04]  /*38fb0*/  STL [R1+0x3aac], R248 ;  /* 0x003aacf801007387 */ /* 0x000fe80000100800 */
[----:B------:R-:W-:Y:S04]  /*38fc0*/  STL [R1+0x3aa8], R249 ;  /* 0x003aa8f901007387 */ /* 0x000fe80000100800 */
[----:B------:R1:W-:Y:S04]  /*38fd0*/  STL [R1+0x3aa4], R243 ;  /* 0x003aa4f301007387 */ /* 0x0003e80000100800 */
        /* <DEDUP_REMOVED lines=14> */
[----:B------:R-:W-:Y:S04]  /*390c0*/  STL [R1+0x3abc], R75 ;  /* 0x003abc4b01007387 */ /* 0x000fe80000100800 */
[----:B------:R-:W-:Y:S04]  /*390d0*/  STL [R1+0x3ab8], R74 ;  /* 0x003ab84a01007387 */ /* 0x000fe80000100800 */
[----:B------:R3:W-:Y:S04]  /*390e0*/  STL [R1+0x3ab4], R251 ;  /* 0x003ab4fb01007387 */ /* 0x0007e80000100800 */
[----:B------:R3:W-:Y:S04]  /*390f0*/  STL [R1+0x3ab0], R250 ;  /* 0x003ab0fa01007387 */ /* 0x0007e80000100800 */
        /* <DEDUP_REMOVED lines=9> */
[----:B------:R-:W2:Y:S04]  /*39190*/  LDL.LU R96, [R1+0x1790] ;  /* 0x0017900001607983 */ /* 0x000ea80000300800 */
[----:B------:R-:W2:-:S15]  /*391a0*/  LDL.LU R97, [R1+0x1794] ;  /* 0x0017940001617983 */ /* 0x000e9e0000300800 */
[----:B------:R-:W-:-:S02]  /*391b0*/  NOP ;  /* 0x0000000000007918 */ /* 0x000fc40000000000 */
[----:B----4-:R-:W-:Y:S01]  /*391c0*/  IMAD.MOV.U32 R246, RZ, RZ, R80 ;  /* 0x000000fffff67224 */ /* 0x010fe200078e0050 */
[----:B------:R-:W-:Y:S01]  /*391d0*/  MOV R241, R83 ;  /* 0x0000005300f17202 */ /* 0x000fe20000000f00 */
[----:B------:R-:W-:Y:S02]  /*391e0*/  IMAD.MOV.U32 R247, RZ, RZ, R81 ;  /* 0x000000fffff77224 */ /* 0x000fe400078e0051 */
[----:B------:R-:W-:Y:S02]  /*391f0*/  IMAD.MOV.U32 R240, RZ, RZ, R82 ;  /* 0x000000fffff07224 */ /* 0x000fe400078e0052 */
[----:B------:R-:W-:-:S15]  /*39200*/  HMMA.1688.F32.TF32 R80, R12, R56, R92 ;  /* 0x000000380c50723c */ /* 0x000fde000008105c */
[----:B------:R-:W-:-:S09]  /*39210*/  NOP ;  /* 0x0000000000007918 */ /* 0x000fd20000000000 */
[----:B-1----:R-:W-:Y:S02]  /*39220*/  IMAD.MOV.U32 R243, RZ, RZ, R80 ;  /* 0x000000fffff37224 */ /* 0x002fe400078e0050 */
[----:B------:R-:W-:Y:S02]  /*39230*/  IMAD.MOV.U32 R242, RZ, RZ, R81 ;  /* 0x000000fffff27224 */ /* 0x000fe400078e0051 */
[----:B------:R-:W-:Y:S02]  /*39240*/  IMAD.MOV.U32 R244, RZ, RZ, R82 ;  /* 0x000000fffff47224 */ /* 0x000fe400078e0052 */
[----:B------:R-:W-:Y:S02]  /*39250*/  IMAD.MOV.U32 R245, RZ, RZ, R83 ;  /* 0x000000fffff57224 */ /* 0x000fe400078e0053 */
[----:B---3--:R-:W-:-:S15]  /*39260*/  HMMA.1688.F32.TF32 R80, R12, R60, R104 ;  /* 0x0000003c0c50723c */ /* 0x008fde0000081068 */
[----:B------:R-:W-:-:S09]  /*39270*/  NOP ;  /* 0x0000000000007918 */ /* 0x000fd20000000000 */
[----:B------:R-:W-:Y:S01]  /*39280*/  IMAD.MOV.U32 R251, RZ, RZ, R80 ;  /* 0x000000fffffb7224 */ /* 0x000fe200078e0050 */
[----:B------:R-:W-:Y:S01]  /*39290*/  MOV R250, R81 ;  /* 0x0000005100fa7202 */ /* 0x000fe20000000f00 */
[----:B------:R-:W-:Y:S02]  /*392a0*/  IMAD.MOV.U32 R248, RZ, RZ, R82 ;  /* 0x000000fffff87224 */ /* 0x000fe400078e0052 */
[----:B------:R-:W-:Y:S02]  /*392b0*/  IMAD.MOV.U32 R249, RZ, RZ, R83 ;  /* 0x000000fffff97224 */ /* 0x000fe400078e0053 */
[----:B------:R-:W-:Y:S01]  /*392c0*/  HMMA.1688.F32.TF32 R80, R12, R64, R88 ;  /* 0x000000400c50723c */ /* 0x000fe20000081058 */
[----:B------:R-:W-:Y:S01]  /*392d0*/  STL [R1+0x3acc], R241 ;  /* 0x003accf101007387 */ /* 0x000fe20000100800 */
[----:B------:R-:W-:Y:S02]  /*392e0*/  IMAD.MOV.U32 R98, RZ, RZ, R9 ;  /* 0x000000ffff627224 */ /* 0x000fe400078e0009 */
[----:B------:R-:W-:Y:S01]  /*392f0*/  IMAD.MOV.U32 R99, RZ, RZ, R8 ;  /* 0x000000ffff637224 */ /* 0x000fe200078e0008 */
[----:B------:R-:W-:-:S15]  /*39300*/  STL [R1+0x3ac8], R240 ;  /* 0x003ac8f001007387 */ /* 0x000fde0000100800 */
[----:B------:R-:W-:-:S04]  /*39310*/  NOP ;  /* 0x0000000000007918 */ /* 0x000fc80000000000 */
[----:B------:R-:W-:Y:S02]  /*39320*/  IMAD.MOV.U32 R70, RZ, RZ, R80 ;  /* 0x000000ffff467224 */ /* 0x000fe400078e0050 */
[----:B------:R-:W-:Y:S02]  /*39330*/  IMAD.MOV.U32 R62, RZ, RZ, R81 ;  /* 0x000000ffff3e7224 */ /* 0x000fe400078e0051 */
[----:B------:R-:W-:Y:S02]  /*39340*/  IMAD.MOV.U32 R63, RZ, RZ, R82 ;  /* 0x000000ffff3f7224 */ /* 0x000fe400078e0052 */
[----:B------:R-:W-:Y:S01]  /*39350*/  IMAD.MOV.U32 R66, RZ, RZ, R83 ;  /* 0x000000ffff427224 */ /* 0x000fe200078e0053 */
[----:B------:R-:W-:Y:S01]  /*39360*/  LDS R8, [R5+UR10+0x8180] ;  /* 0x0081800a05087984 */ /* 0x000fe20008000800 */
[----:B------:R-:W-:Y:S03]  /*39370*/  HMMA.1688.F32.TF32 R80, R12, R68, R84 ;  /* 0x000000440c50723c */ /* 0x000fe60000081054 */
[----:B------:R1:W-:Y:S04]  /*39380*/  STL [R1+0x3ac4], R247 ;  /* 0x003ac4f701007387 */ /* 0x0003e80000100800 */
[----:B------:R3:W-:Y:S04]  /*39390*/  STL [R1+0x3ac0], R246 ;  /* 0x003ac0f601007387 */ /* 0x0007e80000100800 */
[----:B------:R-:W-:Y:S04]  /*393a0*/  STL [R1+0x3adc], R245 ;  /* 0x003adcf501007387 */ /* 0x000fe80000100800 */
[----:B------:R-:W-:Y:S04]  /*393b0*/  STL [R1+0x3ad8], R244 ;  /* 0x003ad8f401007387 */ /* 0x000fe80000100800 */
[----:B------:R-:W-:Y:S04]  /*393c0*/  STL [R1+0x3ad4], R242 ;  /* 0x003ad4f201007387 */ /* 0x000fe80000100800 */
[----:B------:R-:W-:Y:S01]  /*393d0*/  STL [R1+0x3ad0], R243 ;  /* 0x003ad0f301007387 */ /* 0x000fe20000100800 */
[----:B-1----:R-:W-:Y:S01]  /*393e0*/  IMAD.MOV.U32 R247, RZ, RZ, R80 ;  /* 0x000000fffff77224 */ /* 0x002fe200078e0050 */
[----:B---3--:R-:W-:Y:S01]  /*393f0*/  MOV R246, R81 ;  /* 0x0000005100f67202 */ /* 0x008fe20000000f00 */
[----:B------:R-:W-:Y:S01]  /*39400*/  IMAD.MOV.U32 R75, RZ, RZ, R82 ;  /* 0x000000ffff4b7224 */ /* 0x000fe200078e0052 */
[----:B------:R-:W-:Y:S01]  /*39410*/  STL [R1+0x3ae4], R250 ;  /* 0x003ae4fa01007387 */ /* 0x000fe20000100800 */
[----:B------:R-:W-:-:S03]  /*39420*/  IMAD.MOV.U32 R74, RZ, RZ, R83 ;  /* 0x000000ffff4a7224 */ /* 0x000fc600078e0053 */
[----:B------:R-:W-:Y:S04]  /*39430*/  STL [R1+0x3ae0], R251 ;  /* 0x003ae0fb01007387 */ /* 0x000fe80000100800 */
[----:B------:R-:W1:Y:S01]  /*39440*/  LDS R9, [R103+UR10+0x8180] ;  /* 0x0081800a67097984 */ /* 0x000e620008000800 */
[----:B--2---:R-:W-:Y:S03]  /*39450*/  HMMA.1688.F32.TF32 R80, R12, R72, R96 ;  /* 0x000000480c50723c */ /* 0x004fe60000081060 */
        /* <DEDUP_REMOVED lines=8> */
[----:B------:R-:W1:Y:S04]  /*394e0*/  LDL.LU R88, [R1+0xc00] ;  /* 0x000c000001587983 */ /* 0x000e680000300800 */
[----:B------:R-:W1:Y:S04]  /*394f0*/  LDL.LU R89, [R1+0xc04] ;  /* 0x000c040001597983 */ /* 0x000e680000300800 */
[----:B------:R-:W1:Y:S04]  /*39500*/  LDL.LU R90, [R1+0xc08] ;  /* 0x000c0800015a7983 */ /* 0x000e680000300800 */
[----:B------:R-:W1:Y:S04]  /*39510*/  LDL.LU R91, [R1+0xc0c] ;  /* 0x000c0c00015b7983 */ /* 0x000e680000300800 */
[----:B------:R-:W4:Y:S04]  /*39520*/  LDL.LU R92, [R1+0xc20] ;  /* 0x000c2000015c7983 */ /* 0x000f280000300800 */
[----:B------:R-:W4:Y:S04]  /*39530*/  LDL.LU R93, [R1+0xc24] ;  /* 0x000c2400015d7983 */ /* 0x000f280000300800 */
[----:B------:R-:W4:Y:S04]  /*39540*/  LDL.LU R94, [R1+0xc28] ;  /* 0x000c2800015e7983 */ /* 0x000f280000300800 */
[----:B------:R-:W4:Y:S04]  /*39550*/  LDL.LU R95, [R1+0xc2c] ;  /* 0x000c2c00015f7983 */ /* 0x000f280000300800 */
[----:B------:R-:W2:Y:S04]  /*39560*/  LDL.LU R108, [R1+0xc40] ;  /* 0x000c4000016c7983 */ /* 0x000ea80000300800 */
[----:B------:R-:W2:Y:S04]  /*39570*/  LDL.LU R109, [R1+0xc44] ;  /* 0x000c4400016d7983 */ /* 0x000ea80000300800 */
[----:B------:R-:W2:Y:S04]  /*39580*/  LDL.LU R110, [R1+0xc48] ;  /* 0x000c4800016e7983 */ /* 0x000ea80000300800 */
[----:B------:R-:W2:Y:S01]  /*39590*/  LDL.LU R111, [R1+0xc4c] ;  /* 0x000c4c00016f7983 */ /* 0x000ea20000300800 */
[----:B------:R-:W-:-:S03]  /*395a0*/  IMAD.MOV.U32 R67, RZ, RZ, R80 ;  /* 0x000000ffff437224 */ /* 0x000fc600078e0050 */
[----:B------:R-:W3:Y:S01]  /*395b0*/  LDL.LU R112, [R1+0x16a0] ;  /* 0x0016a00001707983 */ /* 0x000ee20000300800 */
[----:B------:R-:W-:-:S03]  /*395c0*/  IMAD.MOV.U32 R71, RZ, RZ, R81 ;  /* 0x000000ffff477224 */ /* 0x000fc600078e0051 */
[----:B------:R-:W3:Y:S01]  /*395d0*/  LDL.LU R113, [R1+0x16a4] ;  /* 0x0016a40001717983 */ /* 0x000ee20000300800 */
[----:B------:R-:W-:-:S03]  /*395e0*/  IMAD.MOV.U32 R78, RZ, RZ, R82 ;  /* 0x000000ffff4e7224 */ /* 0x000fc600078e0052 */
[----:B------:R-:W3:Y:S01]  /*395f0*/  LDL.LU R114, [R1+0x16a8] ;  /* 0x0016a80001727983 */ /* 0x000ee20000300800 */
[----:B------:R-:W-:-:S03]  /*39600*/  IMAD.MOV.U32 R79, RZ, RZ, R83 ;  /* 0x000000ffff4f7224 */ /* 0x000fc600078e0053 */
        /* <DEDUP_REMOVED lines=65> */
[----:B-1----:R-:W-:Y:S06]  /*39a20*/  HMMA.1688.F32.TF32 R88, R8, R216, R88 ;  /* 0x000000d80858723c */ /* 0x002fec0000081058 */
[C---:B--2---:R-:W-:Y:S06]  /*39a30*/  HMMA.1688.F32.TF32 R108, R16.reuse, R76, R108 ;  /* 0x0000004c106c723c */ /* 0x044fec000008106c */
[----:B---3--:R-:W-:Y:S06]  /*39a40*/  HMMA.1688.F32.TF32 R112, R16, R72, R112 ;  /* 0x000000481070723c */ /* 0x008fec0000081070 */
[----:B----4-:R-:W-:Y:S06]  /*39a50*/  HMMA.1688.F32.TF32 R12, R12, R76, R164 ;  /* 0x0000004c0c0c723c */ /* 0x010fec00000810a4 */
[----:B------:R-:W-:-:S15]  /*39a60*/  HMMA.1688.F32.TF32 R160, R16, R224, R160 ;  /* 0x000000e010a0723c */ /* 0x000fde00000810a0 */
[----:B------:R-:W-:-:S09]  /*39a70*/  NOP ;  /* 0x0000000000007918 */ /* 0x000fd20000000000 */
[----:B------:R-:W-:Y:S02]  /*39a80*/  IMAD.MOV.U32 R250, RZ, RZ, R160 ;  /* 0x000000fffffa7224 */ /* 0x000fe400078e00a0 */
[----:B------:R-:W-:Y:S02]  /*39a90*/  IMAD.MOV.U32 R251, RZ, RZ, R161 ;  /* 0x000000fffffb7224 */ /* 0x000fe400078e00a1 */
[----:B------:R-:W-:Y:S02]  /*39aa0*/  IMAD.MOV.U32 R245, RZ, RZ, R162 ;  /* 0x000000fffff57224 */ /* 0x000fe400078e00a2 */
[----:B------:R-:W-:Y:S01]  /*39ab0*/  IMAD.MOV.U32 R244, RZ, RZ, R163 ;  /* 0x000000fffff47224 */ /* 0x000fe200078e00a3 */
[C---:B------:R-:W-:Y:S06]  /*39ac0*/  HMMA.1688.F32.TF32 R164, R16.reuse, R220, R232 ;  /* 0x000000dc10a4723c */ /* 0x040fec00000810e8 */
        /* <DEDUP_REMOVED lines=10> */
[----:B------:R-:W-:Y:S05]  /*39b70*/  STL.64 [R1+0x158], R166 ;  /* 0x000158a601007387 */ /* 0x000fea0000100a00 */
[C---:B------:R-:W-:Y:S01]  /*39b80*/  HMMA.1688.F32.TF32 R124, R16.reuse, R60, R120 ;  /* 0x0000003c107c723c */ /* 0x040fe20000081078 */
[----:B------:R-:W-:Y:S05]  /*39b90*/  STL.64 [R1+0x140], R160 ;  /* 0x000140a001007387 */ /* 0x000fea0000100a00 */
[C---:B------:R-:W-:Y:S01]  /*39ba0*/  HMMA.1688.F32.TF32 R120, R16.reuse, R64, R80 ;  /* 0x000000401078723c */ /* 0x040fe20000081050 */
[----:B------:R-:W-:Y:S05]  /*39bb0*/  STL.64 [R1+0x148], R162 ;  /* 0x000148a201007387 */ /* 0x000fea0000100a00 */
[----:B------:R-:W-:Y:S01]  /*39bc0*/  HMMA.1688.F32.TF32 R80, R16, R68, R116 ;  /* 0x000000441050723c */ /* 0x000fe20000081074 */
        /* <DEDUP_REMOVED lines=22> */
[----:B------:R1:W-:Y:S03]  /*39d30*/  STL.64 [R1+0x98], R82 ;  /* 0x0000985201007387 */ /* 0x0003e60000100a00 */
        /* <DEDUP_REMOVED lines=8> */
[----:B------:R2:W-:Y:S01]  /*39dc0*/  STL.64 [R1+0x58], R18 ;  /* 0x0000581201007387 */ /* 0x0005e20000100a00 */
[C---:B-1----:R-:W-:Y:S06]  /*39dd0*/  HMMA.1688.F32.TF32 R80, R8.reuse, R212, R84 ;  /* 0x000000d40850723c */ /* 0x042fec0000081054 */
[----:B--2---:R-:W-:Y:S01]  /*39de0*/  HMMA.1688.F32.TF32 R16, R8, R208, R96 ;  /* 0x000000d00810723c */ /* 0x004fe20000081060 */
[----:B------:R1:W-:Y:S04]  /*39df0*/  STL.64 [R1+0x40], R88 ;  /* 0x0000405801007387 */ /* 0x0003e80000100a00 */
[----:B------:R2:W-:Y:S04]  /*39e00*/  STL.64 [R1+0x48], R90 ;  /* 0x0000485a01007387 */ /* 0x0005e80000100a00 */
[----:B-1----:R-:W3:Y:S08]  /*39e10*/  LDL.LU R88, [R1+0x10f0] ;  /* 0x0010f00001587983 */ /* 0x002ef00000300800 */
[----:B------:R1:W-:Y:S04]  /*39e20*/  STL.64 [R1+0x30], R80 ;  /* 0x0000305001007387 */ /* 0x0003e80000100a00 */
[----:B------:R4:W-:Y:S04]  /*39e30*/  STL.64 [R1+0x38], R82 ;  /* 0x0000385201007387 */ /* 0x0009e80000100a00 */
[----:B------:R-:W-:Y:S04]  /*39e40*/  STL.64 [R1+0x630], R16 ;  /* 0x0006301001007387 */ /* 0x000fe80000100a00 */
[----:B------:R4:W-:Y:S04]  /*39e50*/  STL.64 [R1+0x638], R18 ;  /* 0x0006381201007387 */ /* 0x0009e80000100a00 */
[----:B------:R-:W3:Y:S04]  /*39e60*/  LDL.LU R89, [R1+0x10f4] ;  /* 0x0010f40001597983 */ /* 0x000ee80000300800 */
[----:B--2---:R-:W3:Y:S04]  /*39e70*/  LDL.LU R90, [R1+0x10f8] ;  /* 0x0010f800015a7983 */ /* 0x004ee80000300800 */
        /* <DEDUP_REMOVED lines=71> */
[----:B----4-:R-:W4:Y:S04]  /*3a2f0*/  LDL.LU R82, [R1+0xad8] ;  /* 0x000ad80001527983 */ /* 0x010f280000300800 */
        /* <DEDUP_REMOVED lines=20> */
[----:B------:R-:W-:Y:S01]  /*3a440*/  LDS R12, [R5+UR10+0x8200] ;  /* 0x0082000a050c7984 */ /* 0x000fe20008000800 */
[----:B------:R-:W-:-:S03]  /*3a450*/  IMAD.MOV.U32 R240, RZ, RZ, R15 ;  /* 0x000000fffff07224 */ /* 0x000fc600078e000f */
[----:B------:R-:W-:Y:S04]  /*3a460*/  LDS R14, [R5+UR10+0xa200] ;  /* 0x00a2000a050e7984 */ /* 0x000fe80008000800 */
[----:B------:R-:W-:Y:S04]  /*3a470*/  LDS R13, [R103+UR10+0x8200] ;  /* 0x0082000a670d7984 */ /* 0x000fe80008000800 */
[----:B------:R-:W1:Y:S01]  /*3a480*/  LDS R15, [R103+UR10+0xa200] ;  /* 0x00a2000a670f7984 */ /* 0x000e620008000800 */
[C---:B--2---:R-:W-:Y:S06]  /*3a490*/  HMMA.1688.F32.TF32 R136, R8.reuse, R72, R136 ;  /* 0x000000480888723c */ /* 0x044fec0000081088 */
[C---:B---3--:R-:W-:Y:S06]  /*3a4a0*/  HMMA.1688.F32.TF32 R144, R8.reuse, R64, R144 ;  /* 0x000000400890723c */ /* 0x048fec0000081090 */
[C---:B------:R-:W-:Y:S06]  /*3a4b0*/  HMMA.1688.F32.TF32 R156, R8.reuse, R52, R156 ;  /* 0x00000034089c723c */ /* 0x040fec000008109c */
[C---:B------:R-:W-:Y:S06]  /*3a4c0*/  HMMA.1688.F32.TF32 R164, R8.reuse, R200, R164 ;  /* 0x000000c808a4723c */ /* 0x040fec00000810a4 */
[C---:B------:R-:W-:Y:S06]  /*3a4d0*/  HMMA.1688.F32.TF32 R168, R8.reuse, R204, R168 ;  /* 0x000000cc08a8723c */ /* 0x040fec00000810a8 */
[----:B------:R-:W-:-:S15]  /*3a4e0*/  HMMA.1688.F32.TF32 R16, R8, R44, R160 ;  /* 0x0000002c0810723c */ /* 0x000fde00000810a0 */
[----:B------:R-:W-:-:S02]  /*3a4f0*/  NOP ;  /* 0x0000000000007918 */ /* 0x000fc40000000000 */
[----:B------:R-:W-:Y:S01]  /*3a500*/  STL.64 [R1+0x620], R168 ;  /* 0x000620a801007387 */ /* 0x000fe20000100a00 */
[C---:B------:R-:W-:Y:S03]  /*3a510*/  HMMA.1688.F32.TF32 R160, R8.reuse, R48, R232 ;  /* 0x0000003008a0723c */ /* 0x040fe600000810e8 */
[----:B------:R-:W-:Y:S04]  /*3a520*/  STL.64 [R1+0x628], R170 ;  /* 0x000628aa01007387 */ /* 0x000fe80000100a00 */
[----:B------:R-:W-:Y:S04]  /*3a530*/  STL.64 [R1+0x610], R164 ;  /* 0x000610a401007387 */ /* 0x000fe80000100a00 */
[----:B------:R-:W-:Y:S04]  /*3a540*/  STL.64 [R1+0x618], R166 ;  /* 0x000618a601007387 */ /* 0x000fe80000100a00 */
[----:B------:R-:W-:Y:S04]  /*3a550*/  STL.64 [R1+0x600], R16 ;  /* 0x0006001001007387 */ /* 0x000fe80000100a00 */
[----:B------:R2:W-:Y:S02]  /*3a560*/  STL.64 [R1+0x608], R18 ;  /* 0x0006081201007387 */ /* 0x0005e40000100a00 */
[C---:B--2---:R-:W-:Y:S02]  /*3a570*/  HMMA.1688.F32.TF32 R16, R8.reuse, R56, R152 ;  /* 0x000000380810723c */ /* 0x044fe40000081098 */
[----:B------:R-:W-:Y:S04]  /*3a580*/  STL.64 [R1+0x5f0], R160 ;  /* 0x0005f0a001007387 */ /* 0x000fe80000100a00 */
[----:B------:R-:W-:Y:S01]  /*3a590*/  STL.64 [R1+0x5f8], R162 ;  /* 0x0005f8a201007387 */ /* 0x000fe20000100a00 */
[C---:B------:R-:W-:Y:S03]  /*3a5a0*/  HMMA.1688.F32.TF32 R148, R8.reuse, R60, R148 ;  /* 0x0000003c0894723c */ /* 0x040fe60000081094 */
[----:B------:R-:W-:Y:S04]  /*3a5b0*/  STL.64 [R1+0x5e0], R156 ;  /* 0x0005e09c01007387 */ /* 0x000fe80000100a00 */
[----:B------:R-:W-:Y:S09]  /*3a5c0*/  STL.64 [R1+0x5e8], R158 ;  /* 0x0005e89e01007387 */ /* 0x000ff20000100a00 */
[----:B------:R-:W-:Y:S04]  /*3a5d0*/  STL.64 [R1+0x8e0], R16 ;  /* 0x0008e01001007387 */ /* 0x000fe80000100a00 */
[----:B------:R2:W-:Y:S02]  /*3a5e0*/  STL.64 [R1+0x8e8], R18 ;  /* 0x0008e81201007387 */ /* 0x0005e40000100a00 */
[C---:B--2---:R-:W-:Y:S02]  /*3a5f0*/  HMMA.1688.F32.TF32 R16, R8.reuse, R68, R140 ;  /* 0x000000440810723c */ /* 0x044fe4000008108c */
[----:B------:R-:W-:Y:S04]  /*3a600*/  STL.64 [R1+0x8d0], R148 ;  /* 0x0008d09401007387 */ /* 0x000fe80000100a00 */
[----:B------:R-:W-:Y:S01]  /*3a610*/  STL.64 [R1+0x8d8], R150 ;  /* 0x0008d89601007387 */ /* 0x000fe20000100a00 */
[----:B------:R-:W-:Y:S03]  /*3a620*/  HMMA.1688.F32.TF32 R132, R8, R76, R132 ;  /* 0x0000004c0884723c */ /* 0x000fe60000081084 */
[----:B------:R-:W-:Y:S04]  /*3a630*/  STL.64 [R1+0x8c0], R144 ;  /* 0x0008c09001007387 */ /* 0x000fe80000100a00 */
[----:B------:R-:W-:Y:S09]  /*3a640*/  STL.64 [R1+0x8c8], R146 ;  /* 0x0008c89201007387 */ /* 0x000ff20000100a00 */
[----:B------:R-:W-:Y:S04]  /*3a650*/  STL.64 [R1+0x8b0], R16 ;  /* 0x0008b01001007387 */ /* 0x000fe80000100a00 */
[----:B------:R1:W-:Y:S02]  /*3a660*/  STL.64 [R1+0x8b8], R18 ;  /* 0x0008b81201007387 */ /* 0x0003e40000100a00 */
[C---:B-1----:R-:W-:Y:S02]  /*3a670*/  HMMA.1688.F32.TF32 R16, R12.reuse, R224, R128 ;  /* 0x000000e00c10723c */ /* 0x042fe40000081080 */
[----:B------:R-:W-:Y:S04]  /*3a680*/  STL.64 [R1+0x8a0], R136 ;  /* 0x0008a08801007387 */ /* 0x000fe80000100a00 */
[----:B------:R-:W-:Y:S01]  /*3a690*/  STL.64 [R1+0x8a8], R138 ;  /* 0x0008a88a01007387 */ /* 0x000fe20000100a00 */
[C---:B------:R-:W-:Y:S03]  /*3a6a0*/  HMMA.1688.F32.TF32 R8, R12.reuse, R220, R124 ;  /* 0x000000dc0c08723c */ /* 0x040fe6000008107c */
[----:B------:R-:W-:Y:S03]  /*3a6b0*/  STL.64 [R1+0x5d0], R132 ;  /* 0x0005d08401007387 */ /* 0x000fe60000100a00 */
[C---:B------:R-:W-:Y:S01]  /*3a6c0*/  HMMA.1688.F32.TF32 R120, R12.reuse, R216, R120 ;  /* 0x000000d80c78723c */ /* 0x040fe20000081078 */
[----:B------:R-:W-:Y:S09]  /*3a6d0*/  STL.64 [R1+0x5d8], R134 ;  /* 0x0005d88601007387 */ /* 0x000ff20000100a00 */
[----:B------:R-:W-:Y:S04]  /*3a6e0*/  STL.64 [R1+0x890], R16 ;  /* 0x0008901001007387 */ /* 0x000fe80000100a00 */
[----:B------:R4:W-:Y:S02]  /*3a6f0*/  STL.64 [R1+0x898], R18 ;  /* 0x0008981201007387 */ /* 0x0009e40000100a00 */
[C---:B----4-:R-:W-:Y:S02]  /*3a700*/  HMMA.1688.F32.TF32 R16, R12.reuse, R212, R80 ;  /* 0x000000d40c10723c */ /* 0x050fe40000081050 */
[----:B------:R-:W-:Y:S04]  /*3a710*/  STL.64 [R1+0x880], R8 ;  /* 0x0008800801007387 */ /* 0x000fe80000100a00 */
[----:B------:R-:W-:Y:S04]  /*3a720*/  STL.64 [R1+0x888], R10 ;  /* 0x0008880a01007387 */ /* 0x000fe80000100a00 */
[----:B------:R-:W-:Y:S04]  /*3a730*/  STL.64 [R1+0x870], R120 ;  /* 0x0008707801007387 */ /* 0x000fe80000100a00 */
[----:B------:R-:W-:Y:S01]  /*3a740*/  STL.64 [R1+0x878], R122 ;  /* 0x0008787a01007387 */ /* 0x000fe20000100a00 */
[C---:B------:R-:W-:Y:S03]  /*3a750*/  HMMA.1688.F32.TF32 R112, R12.reuse, R204, R112 ;  /* 0x000000cc0c70723c */ /* 0x040fe60000081070 */
[----:B------:R-:W-:Y:S03]  /*3a760*/  LDS R8, [R5+UR10+0x8280] ;  /* 0x0082800a05087984 */ /* 0x000fe60008000800 */
[C---:B------:R-:W-:Y:S01]  /*3a770*/  HMMA.1688.F32.TF32 R80, R12.reuse, R200, R108 ;  /* 0x000000c80c50723c */ /* 0x040fe2000008106c */
[----:B------:R-:W-:Y:S04]  /*3a780*/  LDS R10, [R5+UR10+0xa280] ;  /* 0x00a2800a050a7984 */ /* 0x000fe80008000800 */
[----:B------:R-:W-:Y:S04]  /*3a790*/  STL.64 [R1+0x860], R16 ;  /* 0x0008601001007387 */ /* 0x000fe80000100a00 */
[----:B------:R1:W-:Y:S04]  /*3a7a0*/  STL.64 [R1+0x868], R18 ;  /* 0x0008681201007387 */ /* 0x0003e80000100a00 */
[----:B------:R-:W-:Y:S04]  /*3a7b0*/  LDS R9, [R103+UR10+0x8280] ;  /* 0x0082800a67097984 */ /* 0x000fe80008000800 */
[----:B------:R-:W-:Y:S01]  /*3a7c0*/  LDS R11, [R103+UR10+0xa280] ;  /* 0x00a2800a670b7984 */ /* 0x000fe20008000800 */
[----:B-1----:R-:W-:-:S15]  /*3a7d0*/  HMMA.1688.F32.TF32 R16, R12, R208, R116 ;  /* 0x000000d00c10723c */ /* 0x002fde0000081074 */
[----:B------:R-:W-:-:S08]  /*3a7e0*/  NOP ;  /* 0x0000000000007918 */ /* 0x000fd00000000000 */
[----:B------:R-:W-:Y:S04]  /*3a7f0*/  STL.64 [R1+0x850], R16 ;  /* 0x0008501001007387 */ /* 0x000fe80000100a00 */
[----:B------:R1:W-:Y:S04]  /*3a800*/  STL.64 [R1+0x858], R18 ;  /* 0x0008581201007387 */ /* 0x0003e80000100a00 */
[----:B------:R-:W-:Y:S04]  /*3a810*/  STL.64 [R1+0x840], R112 ;  /* 0x0008407001007387 */ /* 0x000fe80000100a00 */
[----:B------:R-:W-:Y:S01]  /*3a820*/  STL.64 [R1+0x848], R114 ;  /* 0x0008487201007387 */ /* 0x000fe20000100a00 */
[C---:B-1----:R-:W-:Y:S03]  /*3a830*/  HMMA.1688.F32.TF32 R16, R12.reuse, R44, R92 ;  /* 0x0000002c0c10723c */ /* 0x042fe6000008105c */
[----:B------:R-:W-:Y:S04]  /*3a840*/  STL.64 [R1+0x830], R80 ;  /* 0x0008305001007387 */ /* 0x000fe80000100a00 */
[----:B------:R1:W-:Y:S01]  /*3a850*/  STL.64 [R1+0x838], R82 ;  /* 0x0008385201007387 */ /* 0x0003e20000100a00 */
[C---:B------:R-:W-:Y:S06]  /*3a860*/  HMMA.1688.F32.TF32 R92, R12.reuse, R48, R104 ;  /* 0x000000300c5c723c */ /* 0x040fec0000081068 */
[C---:B-1----:R-:W-:Y:S09]  /*3a870*/  HMMA.1688.F32.TF32 R80, R12.reuse, R52, R88 ;  /* 0x000000340c50723c */ /* 0x042ff20000081058 */
[----:B------:R-:W-:Y:S01]  /*3a880*/  STL.64 [R1+0x820], R16 ;  /* 0x0008201001007387 */ /* 0x000fe20000100a00 */
[C---:B------:R-:W-:Y:S03]  /*3a890*/  HMMA.1688.F32.TF32 R88, R12.reuse, R56, R84 ;  /* 0x000000380c58723c */ /* 0x040fe60000081054 */
[----:B------:R-:W-:Y:S04]  /*3a8a0*/  STL.64 [R1+0x828], R18 ;  /* 0x0008281201007387 */ /* 0x000fe80000100a00 */
[----:B------:R-:W-:Y:S04]  /*3a8b0*/  STL.64 [R1+0x810], R92 ;  /* 0x0008105c01007387 */ /* 0x000fe80000100a00 */
[----:B------:R-:W-:Y:S04]  /*3a8c0*/  STL.64 [R1+0x818], R94 ;  /* 0x0008185e01007387 */ /* 0x000fe80000100a00 */
[----:B------:R-:W-:Y:S04]  /*3a8d0*/  LDS R16, [R5+UR10+0x8300] ;  /* 0x0083000a05107984 */ /* 0x000fe80008000800 */
[----:B------:R-:W-:Y:S04]  /*3a8e0*/  STL.64 [R1+0x800], R80 ;  /* 0x0008005001007387 */ /* 0x000fe80000100a00 */
[----:B------:R1:W-:Y:S04]  /*3a8f0*/  STL.64 [R1+0x808], R82 ;  /* 0x0008085201007387 */ /* 0x0003e80000100a00 */
[----:B------:R-:W2:Y:S04]  /*3a900*/  LDL.LU R84, [R1+0x1070] ;  /* 0x0010700001547983 */ /* 0x000ea80000300800 */
[----:B------:R-:W-:Y:S01]  /*3a910*/  LDS R18, [R5+UR10+0xa300] ;  /* 0x00a3000a05127984 */ /* 0x000fe20008000800 */
[----:B-1----:R-:W-:Y:S03]  /*3a920*/  HMMA.1688.F32.TF32 R80, R12, R60, R96 ;  /* 0x0000003c0c50723c */ /* 0x002fe60000081060 */
[----:B------:R1:W-:Y:S04]  /*3a930*/  STL.64 [R1+0x7f0], R88 ;  /* 0x0007f05801007387 */ /* 0x0003e80000100a00 */
[----:B------:R3:W-:Y:S04]  /*3a940*/  STL.64 [R1+0x7f8], R90 ;  /* 0x0007f85a01007387 */ /* 0x0007e80000100a00 */
[----:B------:R-:W-:Y:S04]  /*3a950*/  LDS R17, [R103+UR10+0x8300] ;  /* 0x0083000a67117984 */ /* 0x000fe80008000800 */
[----:B------:R-:W4:Y:S08]  /*3a960*/  LDS R19, [R103+UR10+0xa300] ;  /* 0x00a3000a67137984 */ /* 0x000f300008000800 */
[----:B------:R4:W-:Y:S04]  /*3a970*/  STL.64 [R1+0x7e0], R80 ;  /* 0x0007e05001007387 */ /* 0x0009e80000100a00 */
[----:B------:R4:W-:Y:S04]  /*3a980*/  STL.64 [R1+0x7e8], R82 ;  /* 0x0007e85201007387 */ /* 0x0009e80000100a00 */
[----:B------:R-:W2:Y:S04]  /*3a990*/  LDL.LU R85, [R1+0x1074] ;  /* 0x0010740001557983 */ /* 0x000ea80000300800 */
[----:B------:R-:W2:Y:S04]  /*3a9a0*/  LDL.LU R86, [R1+0x1078] ;  /* 0x0010780001567983 */ /* 0x000ea80000300800 */
[----:B------:R-:W2:Y:S04]  /*3a9b0*/  LDL.LU R87, [R1+0x107c] ;  /* 0x00107c0001577983 */ /* 0x000ea80000300800 */
[----:B-1----:R-:W2:Y:S04]  /*3a9c0*/  LDL.LU R88, [R1+0x1080] ;  /* 0x0010800001587983 */ /* 0x002ea80000300800 */
[----:B------:R-:W2:Y:S04]  /*3a9d0*/  LDL.LU R89, [R1+0x1084] ;  /* 0x0010840001597983 */ /* 0x000ea80000300800 */
[----:B---3--:R-:W2:Y:S04]  /*3a9e0*/  LDL.LU R90, [R1+0x1088] ;  /* 0x00108800015a7983 */ /* 0x008ea80000300800 */
        /* <DEDUP_REMOVED lines=101> */
[C---:B--2---:R-:W-:Y:S06]  /*3b040*/  HMMA.1688.F32.TF32 R108, R16.reuse, R220, R108 ;  /* 0x000000dc106c723c */ /* 0x044fec000008106c */
[----:B------:R-:W-:Y:S06]  /*3b050*/  HMMA.1688.F32.TF32 R88, R16, R208, R88 ;  /* 0x000000d01058723c */ /* 0x000fec0000081058 */
        /* <DEDUP_REMOVED lines=16> */
[----:B------:R-:W1:Y:S01]  /*3b160*/  LDS R15, [R103+UR10+0xa380] ;  /* 0x00a3800a670f7984 */ /* 0x000e620008000800 */
[C---:B------:R-:W-:Y:S06]  /*3b170*/  HMMA.1688.F32.TF32 R168, R8.reuse, R216, R160 ;  /* 0x000000d808a8723c */ /* 0x040fec00000810a0 */
[C---:B--2---:R-:W-:Y:S06]  /*3b180*/  HMMA.1688.F32.TF32 R172, R8.reuse, R220, R164 ;  /* 0x000000dc08ac723c */ /* 0x044fec00000810a4 */
        /* <DEDUP_REMOVED lines=16> */
[----:B------:R-:W-:Y:S04]  /*3b290*/  STL.64 [R1+0x598], R170 ;  /* 0x000598aa01007387 */ /* 0x000fe80000100a00 */
[----:B------:R-:W-:Y:S01]  /*3b2a0*/  STL.64 [R1+0x580], R164 ;  /* 0x000580a401007387 */ /* 0x000fe20000100a00 */
[C---:B----4-:R-:W-:Y:S03]  /*3b2b0*/  HMMA.1688.F32.TF32 R120, R8.reuse, R72, R80 ;  /* 0x000000480878723c */ /* 0x050fe60000081050 */
[----:B------:R-:W-:Y:S03]  /*3b2c0*/  STL.64 [R1+0x588], R166 ;  /* 0x000588a601007387 */ /* 0x000fe60000100a00 */
[----:B------:R-:W-:Y:S01]  /*3b2d0*/  HMMA.1688.F32.TF32 R80, R8, R76, R116 ;  /* 0x0000004c0850723c */ /* 0x000fe20000081074 */
[----:B------:R-:W-:Y:S04]  /*3b2e0*/  STL.64 [R1+0x570], R160 ;  /* 0x000570a001007387 */ /* 0x000fe80000100a00 */
[----:B------:R-:W-:Y:S01]  /*3b2f0*/  STL.64 [R1+0x578], R162 ;  /* 0x000578a201007387 */ /* 0x000fe20000100a00 */
[C---:B------:R-:W-:Y:S03]  /*3b300*/  HMMA.1688.F32.TF32 R8, R16.reuse, R224, R112 ;  /* 0x000000e01008723c */ /* 0x040fe60000081070 */
        /* <DEDUP_REMOVED lines=25> */
[----:B---3--:R-:W-:Y:S01]  /*3b4a0*/  HMMA.1688.F32.TF32 R8, R16, R212, R104 ;  /* 0x000000d41008723c */ /* 0x008fe20000081068 */
[----:B------:R-:W-:Y:S04]  /*3b4b0*/  STL.64 [R1+0x2b0], R108 ;  /* 0x0002b06c01007387 */ /* 0x000fe80000100a00 */
[----:B------:R-:W-:-:S12]  /*3b4c0*/  STL.64 [R1+0x2b8], R110 ;  /* 0x0002b86e01007387 */ /* 0x000fd80000100a00 */
[----:B------:R-:W-:Y:S04]  /*3b4d0*/  STL.64 [R1+0x2a0], R80 ;  /* 0x0002a05001007387 */ /* 0x000fe80000100a00 */
[----:B------:R2:W-:Y:S04]  /*3b4e0*/  STL.64 [R1+0x2a8], R82 ;  /* 0x0002a85201007387 */ /* 0x0005e80000100a00 */
[----:B------:R-:W-:Y:S04]  /*3b4f0*/  STL.64 [R1+0x290], R8 ;  /* 0x0002900801007387 */ /* 0x000fe80000100a00 */
[----:B------:R3:W-:Y:S01]  /*3b500*/  STL.64 [R1+0x298], R10 ;  /* 0x0002980a01007387 */ /* 0x0007e20000100a00 */
[C---:B--2---:R-:W-:Y:S06]  /*3b510*/  HMMA.1688.F32.TF32 R80, R16.reuse, R204, R84 ;  /* 0x000000cc1050723c */ /* 0x044fec0000081054 */
[C---:B---3--:R-:W-:Y:S01]  /*3b520*/  HMMA.1688.F32.TF32 R8, R16.reuse, R200, R96 ;  /* 0x000000c81008723c */ /* 0x048fe20000081060 */
[----:B------:R2:W-:Y:S04]  /*3b530*/  STL.64 [R1+0x4c0], R88 ;  /* 0x0004c05801007387 */ /* 0x0005e80000100a00 */
[----:B------:R3:W-:Y:S04]  /*3b540*/  STL.64 [R1+0x4c8], R90 ;  /* 0x0004c85a01007387 */ /* 0x0007e80000100a00 */
[----:B------:R-:W4:Y:S08]  /*3b550*/  LDL.LU R84, [R1+0x1530] ;  /* 0x0015300001547983 */ /* 0x000f300000300800 */
[----:B------:R1:W-:Y:S04]  /*3b560*/  STL.64 [R1+0x4b0], R80 ;  /* 0x0004b05001007387 */ /* 0x0003e80000100a00 */
[----:B------:R1:W-:Y:S04]  /*3b570*/  STL.64 [R1+0x4b8], R82 ;  /* 0x0004b85201007387 */ /* 0x0003e80000100a00 */
[----:B------:R-:W-:Y:S04]  /*3b580*/  STL.64 [R1+0x4a0], R8 ;  /* 0x0004a00801007387 */ /* 0x000fe80000100a00 */
[----:B------:R1:W-:Y:S04]  /*3b590*/  STL.64 [R1+0x4a8], R10 ;  /* 0x0004a80a01007387 */ /* 0x0003e80000100a00 */
[----:B------:R-:W4:Y:S04]  /*3b5a0*/  LDL.LU R85, [R1+0x1534] ;  /* 0x0015340001557983 */ /* 0x000f280000300800 */
[----:B------:R-:W4:Y:S04]  /*3b5b0*/  LDL.LU R86, [R1+0x1538] ;  /* 0x0015380001567983 */ /* 0x000f280000300800 */
[----:B------:R-:W4:Y:S04]  /*3b5c0*/  LDL.LU R87, [R1+0x153c] ;  /* 0x00153c0001577983 */ /* 0x000f280000300800 */
[----:B--2---:R-:W2:Y:S04]  /*3b5d0*/  LDL.LU R88, [R1+0x1540] ;  /* 0x0015400001587983 */ /* 0x004ea80000300800 */
[----:B------:R-:W2:Y:S04]  /*3b5e0*/  LDL.LU R89, [R1+0x1544] ;  /* 0x0015440001597983 */ /* 0x000ea80000300800 */
[----:B---3--:R-:W2:Y:S04]  /*3b5f0*/  LDL.LU R90, [R1+0x1548] ;  /* 0x00154800015a7983 */ /* 0x008ea80000300800 */
        /* <DEDUP_REMOVED lines=85> */
[C---:B---3--:R-:W-:Y:S06]  /*3bb50*/  HMMA.1688.F32.TF32 R8, R16.reuse, R48, R164 ;  /* 0x000000301008723c */ /* 0x048fec00000810a4 */
[C---:B--2---:R-:W-:Y:S06]  /*3bb60*/  HMMA.1688.F32.TF32 R168, R16.reuse, R44, R168 ;  /* 0x0000002c10a8723c */ /* 0x044fec00000810a8 */
[----:B----4-:R-:W-:-:S15]  /*3bb70*/  HMMA.1688.F32.TF32 R20, R16, R52, R160 ;  /* 0x000000341014723c */ /* 0x010fde00000810a0 */
[----:B------:R-:W-:-:S02]  /*3bb80*/  NOP ;  /* 0x0000000000007918 */ /* 0x000fc40000000000 */
        /* <DEDUP_REMOVED lines=8> */
[C---:B--2---:R-:W-:Y:S01]  /*3bc10*/  HMMA.1688.F32.TF32 R20, R16.reuse, R64, R152 ;  /* 0x000000401014723c */ /* 0x044fe20000081098 */
[----:B------:R-:W-:Y:S04]  /*3bc20*/  STL.64 [R1+0x7a0], R160 ;  /* 0x0007a0a001007387 */ /* 0x000fe80000100a00 */
[----:B------:R-:W-:Y:S01]  /*3bc30*/  STL.64 [R1+0x7a8], R162 ;  /* 0x0007a8a201007387 */ /* 0x000fe20000100a00 */
[C---:B------:R-:W-:Y:S11]  /*3bc40*/  HMMA.1688.F32.TF32 R148, R16.reuse, R68, R148 ;  /* 0x000000441094723c */ /* 0x040ff60000081094 */
[----:B------:R-:W-:Y:S04]  /*3bc50*/  STL.64 [R1+0x790], R8 ;  /* 0x0007900801007387 */ /* 0x000fe80000100a00 */
[----:B------:R1:W-:Y:S04]  /*3bc60*/  STL.64 [R1+0x798], R10 ;  /* 0x0007980a01007387 */ /* 0x0003e80000100a00 */
[----:B------:R-:W-:Y:S04]  /*3bc70*/  STL.64 [R1+0x780], R20 ;  /* 0x0007801401007387 */ /* 0x000fe80000100a00 */
[----:B------:R2:W-:Y:S01]  /*3bc80*/  STL.64 [R1+0x788], R22 ;  /* 0x0007881601007387 */ /* 0x0005e20000100a00 */
[C---:B-1----:R-:W-:Y:S06]  /*3bc90*/  HMMA.1688.F32.TF32 R8, R16.reuse, R72, R144 ;  /* 0x000000481008723c */ /* 0x042fec0000081090 */
[----:B--2---:R-:W-:Y:S06]  /*3bca0*/  HMMA.1688.F32.TF32 R20, R16, R76, R140 ;  /* 0x0000004c1014723c */ /* 0x004fec000008108c */
[C---:B------:R-:W-:Y:S01]  /*3bcb0*/  HMMA.1688.F32.TF32 R16, R12.reuse, R224, R136 ;  /* 0x000000e00c10723c */ /* 0x040fe20000081088 */
[----:B------:R-:W-:Y:S04]  /*3bcc0*/  STL.64 [R1+0x770], R148 ;  /* 0x0007709401007387 */ /* 0x000fe80000100a00 */
[----:B------:R-:W-:Y:S06]  /*3bcd0*/  STL.64 [R1+0x778], R150 ;  /* 0x0007789601007387 */ /* 0x000fec0000100a00 */
        /* <DEDUP_REMOVED lines=8> */
[C---:B-1----:R-:W-:Y:S09]  /*3bd60*/  HMMA.1688.F32.TF32 R16, R12.reuse, R212, R124 ;  /* 0x000000d40c10723c */ /* 0x042ff2000008107c */
[----:B------:R-:W-:Y:S04]  /*3bd70*/  STL.64 [R1+0x740], R8 ;  /* 0x0007400801007387 */ /* 0x000fe80000100a00 */
[----:B------:R-:W-:Y:S04]  /*3bd80*/  STL.64 [R1+0x748], R10 ;  /* 0x0007480a01007387 */ /* 0x000fe80000100a00 */
[----:B------:R-:W-:Y:S01]  /*3bd90*/  STL.64 [R1+0x730], R20 ;  /* 0x0007301401007387 */ /* 0x000fe20000100a00 */
[C---:B------:R-:W-:Y:S03]  /*3bda0*/  HMMA.1688.F32.TF32 R80, R12.reuse, R204, R80 ;  /* 0x000000cc0c50723c */ /* 0x040fe60000081050 */
[----:B------:R1:W-:Y:S03]  /*3bdb0*/  STL.64 [R1+0x738], R22 ;  /* 0x0007381601007387 */ /* 0x0003e60000100a00 */
[C---:B------:R-:W-:Y:S01]  /*3bdc0*/  HMMA.1688.F32.TF32 R88, R12.reuse, R60, R88 ;  /* 0x0000003c0c58723c */ /* 0x040fe20000081058 */
[----:B------:R-:W-:Y:S04]  /*3bdd0*/  LDS R8, [R5+UR10+0x8400] ;  /* 0x0084000a05087984 */ /* 0x000fe80008000800 */
[----:B------:R-:W-:Y:S01]  /*3bde0*/  STL.64 [R1+0x720], R16 ;  /* 0x0007201001007387 */ /* 0x000fe20000100a00 */
[C---:B-1----:R-:W-:Y:S03]  /*3bdf0*/  HMMA.1688.F32.TF32 R20, R12.reuse, R208, R120 ;  /* 0x000000d00c14723c */ /* 0x042fe60000081078 */
[----:B------:R1:W-:Y:S04]  /*3be00*/  STL.64 [R1+0x728], R18 ;  /* 0x0007281201007387 */ /* 0x0003e80000100a00 */
[----:B------:R-:W-:Y:S04]  /*3be10*/  LDS R10, [R5+UR10+0xa400] ;  /* 0x00a4000a050a7984 */ /* 0x000fe80008000800 */
[----:B------:R-:W-:Y:S01]  /*3be20*/  LDS R9, [R103+UR10+0x8400] ;  /* 0x0084000a67097984 */ /* 0x000fe20008000800 */
[C---:B-1----:R-:W-:Y:S03]  /*3be30*/  HMMA.1688.F32.TF32 R16, R12.reuse, R200, R116 ;  /* 0x000000c80c10723c */ /* 0x042fe60000081074 */
[----:B------:R-:W1:Y:S08]  /*3be40*/  LDS R11, [R103+UR10+0xa400] ;  /* 0x00a4000a670b7984 */ /* 0x000e700008000800 */
        /* <DEDUP_REMOVED lines=8> */
[C---:B--2---:R-:W-:Y:S09]  /*3bed0*/  HMMA.1688.F32.TF32 R16, R12.reuse, R52, R92 ;  /* 0x000000340c10723c */ /* 0x044ff2000008105c */
[----:B------:R-:W-:Y:S04]  /*3bee0*/  STL.64 [R1+0x6e0], R20 ;  /* 0x0006e01401007387 */ /* 0x000fe80000100a00 */
[----:B------:R-:W-:Y:S04]  /*3bef0*/  STL.64 [R1+0x6e8], R22 ;  /* 0x0006e81601007387 */ /* 0x000fe80000100a00 */
[----:B------:R-:W-:Y:S04]  /*3bf00*/  STL.64 [R1+0x6d0], R80 ;  /* 0x0006d05001007387 */ /* 0x000fe80000100a00 */
[----:B------:R-:W-:Y:S04]  /*3bf10*/  STL.64 [R1+0x6d8], R82 ;  /* 0x0006d85201007387 */ /* 0x000fe80000100a00 */
[----:B------:R-:W-:Y:S04]  /*3bf20*/  LDS R20, [R5+UR10+0x8480] ;  /* 0x0084800a05147984 */ /* 0x000fe80008000800 */
[----:B------:R-:W-:Y:S04]  /*3bf30*/  STL.64 [R1+0x6c0], R16 ;  /* 0x0006c01001007387 */ /* 0x000fe80000100a00 */
[----:B------:R2:W-:Y:S04]  /*3bf40*/  STL.64 [R1+0x6c8], R18 ;  /* 0x0006c81201007387 */ /* 0x0005e80000100a00 */
[----:B------:R-:W-:Y:S04]  /*3bf50*/  LDS R22, [R5+UR10+0xa480] ;  /* 0x00a4800a05167984 */ /* 0x000fe80008000800 */
[----:B------:R-:W-:Y:S01]  /*3bf60*/  LDS R21, [R103+UR10+0x8480] ;  /* 0x0084800a67157984 */ /* 0x000fe20008000800 */
[C---:B--2---:R-:W-:Y:S03]  /*3bf70*/  HMMA.1688.F32.TF32 R16, R12.reuse, R56, R104 ;  /* 0x000000380c10723c */ /* 0x044fe60000081068 */
[----:B------:R-:W2:Y:S04]  /*3bf80*/  LDS R23, [R103+UR10+0xa480] ;  /* 0x00a4800a67177984 */ /* 0x000ea80008000800 */
[----:B------:R-:W3:Y:S01]  /*3bf90*/  LDS R103, [R103+UR10+0xa500] ;  /* 0x00a5000a67677984 */ /* 0x000ee20008000800 */
[----:B------:R-:W-:-:S15]  /*3bfa0*/  HMMA.1688.F32.TF32 R80, R12, R64, R84 ;  /* 0x000000400c50723c */ /* 0x000fde0000081054 */
[----:B------:R-:W-:Y:S04]  /*3bfb0*/  STL.64 [R1+0x6b0], R16 ;  /* 0x0006b01001007387 */ /* 0x000fe80000100a00 */
[----:B------:R4:W-:Y:S02]  /*3bfc0*/  STL.64 [R1+0x6b8], R18 ;  /* 0x0006b81201007387 */ /* 0x0009e40000100a00 */
[----:B----4-:R-:W-:Y:S02]  /*3bfd0*/  HMMA.1688.F32.TF32 R16, R12, R68, R96 ;  /* 0x000000440c10723c */ /* 0x010fe40000081060 */
[----:B------:R4:W-:Y:S04]  /*3bfe0*/  STL.64 [R1+0x6a0], R88 ;  /* 0x0006a05801007387 */ /* 0x0009e80000100a00 */
[----:B------:R1:W-:Y:S04]  /*3bff0*/  STL.64 [R1+0x6a8], R90 ;  /* 0x0006a85a01007387 */ /* 0x0003e80000100a00 */
[----:B------:R-:W3:Y:S04]  /*3c000*/  LDL.LU R84, [R1+0xf10] ;  /* 0x000f100001547983 */ /* 0x000ee80000300800 */
[----:B------:R2:W-:Y:S04]  /*3c010*/  STL.64 [R1+0x690], R80 ;  /* 0x0006905001007387 */ /* 0x0005e80000100a00 */
[----:B------:R2:W-:Y:S05]  /*3c020*/  STL.64 [R1+0x698], R82 ;  /* 0x0006985201007387 */ /* 0x0005ea0000100a00 */
[----:B------:R-:W-:Y:S04]  /*3c030*/  STL.64 [R1+0x680], R16 ;  /* 0x0006801001007387 */ /* 0x000fe80000100a00 */
[----:B------:R2:W-:Y:S04]  /*3c040*/  STL.64 [R1+0x688], R18 ;  /* 0x0006881201007387 */ /* 0x0005e80000100a00 */
        /* <DEDUP_REMOVED lines=109> */
[----:B------:R-:W-:Y:S06]  /*3c720*/  HMMA.1688.F32.TF32 R164, R8, R212, R164 ;  /* 0x000000d408a4723c */ /* 0x000fec00000810a4 */
[C---:B------:R-:W-:Y:S06]  /*3c730*/  HMMA.1688.F32.TF32 R16, R12.reuse, R72, R184 ;  /* 0x000000480c10723c */ /* 0x040fec00000810b8 */
[----:B------:R-:W-:-:S15]  /*3c740*/  HMMA.1688.F32.TF32 R12, R12, R76, R180 ;  /* 0x0000004c0c0c723c */ /* 0x000fde00000810b4 */
[----:B------:R-:W-:-:S02]  /*3c750*/  NOP ;  /* 0x0000000000007918 */ /* 0x000fc40000000000 */
[----:B------:R-:W-:Y:S04]  /*3c760*/  STL.64 [R1+0x670], R16 ;  /* 0x0006701001007387 */ /* 0x000fe80000100a00 */
[----:B------:R1:W-:Y:S01]  /*3c770*/  STL.64 [R1+0x678], R18 ;  /* 0x0006781201007387 */ /* 0x0003e20000100a00 */
[C---:B------:R-:W-:Y:S03]  /*3c780*/  HMMA.1688.F32.TF32 R176, R8.reuse, R224, R176 ;  /* 0x000000e008b0723c */ /* 0x040fe600000810b0 */
[----:B------:R-:W-:Y:S04]  /*3c790*/  STL.64 [R1+0x450], R12 ;  /* 0x0004500c01007387 */ /* 0x000fe80000100a00 */
[----:B------:R3:W-:Y:S01]  /*3c7a0*/  STL.64 [R1+0x458], R14 ;  /* 0x0004580e01007387 */ /* 0x0007e20000100a00 */
[C---:B-1----:R-:W-:Y:S06]  /*3c7b0*/  HMMA.1688.F32.TF32 R16, R8.reuse, R220, R172 ;  /* 0x000000dc0810723c */ /* 0x042fec00000810ac */
[C---:B---3--:R-:W-:Y:S09]  /*3c7c0*/  HMMA.1688.F32.TF32 R12, R8.reuse, R216, R168 ;  /* 0x000000d8080c723c */ /* 0x048ff200000810a8 */
[----:B------:R-:W-:Y:S04]  /*3c7d0*/  STL.64 [R1+0x440], R176 ;  /* 0x000440b001007387 */ /* 0x000fe80000100a00 */
[----:B------:R-:W-:Y:S04]  /*3c7e0*/  STL.64 [R1+0x448], R178 ;  /* 0x000448b201007387 */ /* 0x000fe80000100a00 */
[----:B------:R-:W-:Y:S04]  /*3c7f0*/  STL.64 [R1+0x430], R16 ;  /* 0x0004301001007387 */ /* 0x000fe80000100a00 */
[----:B------:R1:W-:Y:S04]  /*3c800*/  STL.64 [R1+0x438], R18 ;  /* 0x0004381201007387 */ /* 0x0003e80000100a00 */
[----:B------:R-:W-:Y:S04]  /*3c810*/  STL.64 [R1+0x420], R12 ;  /* 0x0004200c01007387 */ /* 0x000fe80000100a00 */
[----:B------:R3:W-:Y:S01]  /*3c820*/  STL.64 [R1+0x428], R14 ;  /* 0x0004280e01007387 */ /* 0x0007e20000100a00 */
[C---:B-1----:R-:W-:Y:S06]  /*3c830*/  HMMA.1688.F32.TF32 R16, R8.reuse, R208, R160 ;  /* 0x000000d00810723c */ /* 0x042fec00000810a0 */
[C---:B---3--:R-:W-:Y:S01]  /*3c840*/  HMMA.1688.F32.TF32 R12, R8.reuse, R204, R232 ;  /* 0x000000cc080c723c */ /* 0x048fe200000810e8 */
[----:B------:R-:W-:Y:S04]  /*3c850*/  STL.64 [R1+0x410], R164 ;  /* 0x000410a401007387 */ /* 0x000fe80000100a00 */
[----:B------:R-:W-:Y:S01]  /*3c860*/  STL.64 [R1+0x418], R166 ;  /* 0x000418a601007387 */ /* 0x000fe20000100a00 */
[C---:B------:R-:W-:Y:S03]  /*3c870*/  HMMA.1688.F32.TF32 R132, R8.reuse, R64, R132 ;  /* 0x000000400884723c */ /* 0x040fe60000081084 */
[----:B------:R-:W-:Y:S04]  /*3c880*/  LDS R164, [R5+UR10+0x8580] ;  /* 0x0085800a05a47984 */ /* 0x000fe80008000800 */
[----:B------:R-:W-:Y:S04]  /*3c890*/  LDS R166, [R5+UR10+0xa580] ;  /* 0x00a5800a05a67984 */ /* 0x000fe80008000800 */
[----:B------:R-:W-:Y:S04]  /*3c8a0*/  STL.64 [R1+0x400], R16 ;  /* 0x0004001001007387 */ /* 0x000fe80000100a00 */
[----:B------:R1:W-:Y:S04]  /*3c8b0*/  STL.64 [R1+0x408], R18 ;  /* 0x0004081201007387 */ /* 0x0003e80000100a00 */
[----:B------:R-:W-:Y:S04]  /*3c8c0*/  STL.64 [R1+0x3f0], R12 ;  /* 0x0003f00c01007387 */ /* 0x000fe80000100a00 */
[----:B------:R3:W-:Y:S01]  /*3c8d0*/  STL.64 [R1+0x3f8], R14 ;  /* 0x0003f80e01007387 */ /* 0x0007e20000100a00 */
[C---:B-1----:R-:W-:Y:S03]  /*3c8e0*/  HMMA.1688.F32.TF32 R16, R8.reuse, R44, R152 ;  /* 0x0000002c0810723c */ /* 0x042fe60000081098 */
[----:B------:R-:W-:Y:S04]  /*3c8f0*/  LDS R232, [R5+UR10+0x8680] ;  /* 0x0086800a05e87984 */ /* 0x000fe80008000800 */
[----:B------:R-:W-:Y:S01]  /*3c900*/  LDS R234, [R5+UR10+0xa680] ;  /* 0x00a6800a05ea7984 */ /* 0x000fe20008000800 */
[C---:B---3--:R-:W-:Y:S03]  /*3c910*/  HMMA.1688.F32.TF32 R12, R8.reuse, R48, R148 ;  /* 0x00000030080c723c */ /* 0x048fe60000081094 */
[----:B------:R-:W-:Y:S04]  /*3c920*/  STL.64 [R1+0x3e0], R156 ;  /* 0x0003e09c01007387 */ /* 0x000fe80000100a00 */
[----:B------:R-:W-:Y:S08]  /*3c930*/  STL.64 [R1+0x3e8], R158 ;  /* 0x0003e89e01007387 */ /* 0x000ff00000100a00 */
[----:B------:R-:W-:Y:S04]  /*3c940*/  STL.64 [R1+0x3d0], R16 ;  /* 0x0003d01001007387 */ /* 0x000fe80000100a00 */
[----:B------:R1:W-:Y:S04]  /*3c950*/  STL.64 [R1+0x3d8], R18 ;  /* 0x0003d81201007387 */ /* 0x0003e80000100a00 */
[----:B------:R-:W-:Y:S04]  /*3c960*/  STL.64 [R1+0x3c0], R12 ;  /* 0x0003c00c01007387 */ /* 0x000fe80000100a00 */
[----:B------:R3:W-:Y:S01]  /*3c970*/  STL.64 [R1+0x3c8], R14 ;  /* 0x0003c80e01007387 */ /* 0x0007e20000100a00 */
[C---:B-1----:R-:W-:Y:S06]  /*3c980*/  HMMA.1688.F32.TF32 R16, R8.reuse, R56, R140 ;  /* 0x000000380810723c */ /* 0x042fec000008108c */
[----:B---3--:R-:W-:Y:S01]  /*3c990*/  HMMA.1688.F32.TF32 R12, R8, R60, R136 ;  /* 0x0000003c080c723c */ /* 0x008fe20000081088 */
[----:B------:R-:W-:Y:S04]  /*3c9a0*/  STL.64 [R1+0x3b0], R144 ;  /* 0x0003b09001007387 */ /* 0x000fe80000100a00 */
[----:B------:R-:W-:-:S12]  /*3c9b0*/  STL.64 [R1+0x3b8], R146 ;  /* 0x0003b89201007387 */ /* 0x000fd80000100a00 */
[----:B------:R-:W-:Y:S04]  /*3c9c0*/  STL.64 [R1+0x3a0], R16 ;  /* 0x0003a01001007387 */ /* 0x000fe80000100a00 */
[----:B------:R1:W-:Y:S04]  /*3c9d0*/  STL.64 [R1+0x3a8], R18 ;  /* 0x0003a81201007387 */ /* 0x0003e80000100a00 */
[----:B------:R-:W-:Y:S04]  /*3c9e0*/  STL.64 [R1+0x390], R12 ;  /* 0x0003900c01007387 */ /* 0x000fe80000100a00 */
[----:B------:R3:W-:Y:S01]  /*3c9f0*/  STL.64 [R1+0x398], R14 ;  /* 0x0003980e01007387 */ /* 0x0007e20000100a00 */
[C---:B-1----:R-:W-:Y:S06]  /*3ca00*/  HMMA.1688.F32.TF32 R16, R8.reuse, R68, R128 ;  /* 0x000000440810723c */ /* 0x042fec0000081080 */
[C---:B---3--:R-:W-:Y:S06]  /*3ca10*/  HMMA.1688.F32.TF32 R12, R8.reuse, R72, R124 ;  /* 0x00000048080c723c */ /* 0x048fec000008107c */
[----:B------:R-:W-:Y:S01]  /*3ca20*/  HMMA.1688.F32.TF32 R8, R8, R76, R120 ;  /* 0x0000004c0808723c */ /* 0x000fe20000081078 */
[----:B------:R-:W-:Y:S04]  /*3ca30*/  STL.64 [R1+0x380], R132 ;  /* 0x0003808401007387 */ /* 0x000fe80000100a00 */
[----:B------:R-:W-:Y:S06]  /*3ca40*/  STL.64 [R1+0x388], R134 ;  /* 0x0003888601007387 */ /* 0x000fec0000100a00 */
[----:B------:R-:W-:Y:S04]  /*3ca50*/  STL.64 [R1+0x370], R16 ;  /* 0x0003701001007387 */ /* 0x000fe80000100a00 */
[----:B------:R2:W-:Y:S04]  /*3ca60*/  STL.64 [R1+0x378], R18 ;  /* 0x0003781201007387 */ /* 0x0005e80000100a00 */
[----:B------:R-:W-:Y:S04]  /*3ca70*/  STL.64 [R1+0x360], R12 ;  /* 0x0003600c01007387 */ /* 0x000fe80000100a00 */
[----:B------:R1:W-:Y:S01]  /*3ca80*/  STL.64 [R1+0x368], R14 ;  /* 0x0003680e01007387 */ /* 0x0003e20000100a00 */
[C---:B--2---:R-:W-:Y:S03]  /*3ca90*/  HMMA.1688.F32.TF32 R16, R20.reuse, R224, R80 ;  /* 0x000000e01410723c */ /* 0x044fe60000081050 */
[----:B------:R-:W-:Y:S04]  /*3caa0*/  STL.64 [R1+0x280], R8 ;  /* 0x0002800801007387 */ /* 0x000fe80000100a00 */
[----:B------:R2:W-:Y:S01]  /*3cab0*/  STL.64 [R1+0x288], R10 ;  /* 0x0002880a01007387 */ /* 0x0005e20000100a00 */
[C---:B-1----:R-:W-:Y:S06]  /*3cac0*/  HMMA.1688.F32.TF32 R12, R20.reuse, R220, R116 ;  /* 0x000000dc140c723c */ /* 0x042fec0000081074 */
[C---:B--2---:R-:W-:Y:S09]  /*3cad0*/  HMMA.1688.F32.TF32 R8, R20.reuse, R216, R112 ;  /* 0x000000d81408723c */ /* 0x044ff20000081070 */
        /* <DEDUP_REMOVED lines=20> */
[----:B------:R-:W2:Y:S04]  /*3cc20*/  LDL.LU R104, [R1+0x950] ;  /* 0x0009500001687983 */ /* 0x000ea80000300800 */
[----:B------:R-:W-:Y:S04]  /*3cc30*/  STL.64 [R1+0x320], R12 ;  /* 0x0003200c01007387 */ /* 0x000fe80000100a00 */
[----:B------:R-:W-:Y:S04]  /*3cc40*/  STL.64 [R1+0x328], R14 ;  /* 0x0003280e01007387 */ /* 0x000fe80000100a00 */
[----:B------:R-:W-:Y:S04]  /*3cc50*/  STL.64 [R1+0x230], R8 ;  /* 0x0002300801007387 */ /* 0x000fe80000100a00 */
[----:B------:R1:W-:Y:S04]  /*3cc60*/  STL.64 [R1+0x238], R10 ;  /* 0x0002380a01007387 */ /* 0x0003e80000100a00 */
[----:B------:R-:W2:Y:S04]  /*3cc70*/  LDL.LU R105, [R1+0x954] ;  /* 0x0009540001697983 */ /* 0x000ea80000300800 */
[----:B------:R-:W2:Y:S04]  /*3cc80*/  LDL.LU R106, [R1+0x958] ;  /* 0x00095800016a7983 */ /* 0x000ea80000300800 */
[----:B------:R-:W2:Y:S04]  /*3cc90*/  LDL.LU R107, [R1+0x95c] ;  /* 0x00095c00016b7983 */ /* 0x000ea80000300800 */
[----:B------:R-:W1:Y:S04]  /*3cca0*/  LDL.LU R80, [R1+0xed0] ;  /* 0x000ed00001507983 */ /* 0x000e680000300800 */
[----:B------:R-:W1:Y:S04]  /*3ccb0*/  LDL.LU R81, [R1+0xed4] ;  /* 0x000ed40001517983 */ /* 0x000e680000300800 */
[----:B------:R-:W1:Y:S04]  /*3ccc0*/  LDL.LU R82, [R1+0xed8] ;  /* 0x000ed80001527983 */ /* 0x000e680000300800 */
        /* <DEDUP_REMOVED lines=33> */
[----:B------:R-:W-:-:S02]  /*3cee0*/  IMAD.MOV.U32 R98, RZ, RZ, R25 ;  /* 0x000000ffff627224 */ /* 0x000fc400078e0019 */
[----:B------:R-:W-:Y:S02]  /*3cef0*/  IMAD.MOV.U32 R99, RZ, RZ, R24 ;  /* 0x000000ffff637224 */ /* 0x000fe400078e0018 */
[----:B------:R-:W-:Y:S02]  /*3cf00*/  IMAD.MOV.U32 R96, RZ, RZ, R29 ;  /* 0x000000ffff607224 */ /* 0x000fe400078e001d */
[----:B------:R-:W-:-:S07]  /*3cf10*/  IMAD.MOV.U32 R97, RZ, RZ, R28 ;  /* 0x000000ffff617224 */ /* 0x000fce00078e001c */
[----:B------:R-:W-:Y:S07]  /*3cf20*/  HMMA.1688.F32.TF32 R28, R100, R212, R96 ;  /* 0x000000d4641c723c */ /* 0x000fee0000081060 */
[----:B------:R-:W-:Y:S02]  /*3cf30*/  IMAD.MOV.U32 R96, RZ, RZ, R33 ;  /* 0x000000ffff607224 */ /* 0x000fe400078e0021 */
[----:B------:R-:W-:Y:S02]  /*3cf40*/  IMAD.MOV.U32 R97, RZ, RZ, R36 ;  /* 0x000000ffff617224 */ /* 0x000fe400078e0024 */
[----:B------:R-:W-:-:S02]  /*3cf50*/  IMAD.MOV.U32 R98, RZ, RZ, R37 ;  /* 0x000000ffff627224 */ /* 0x000fc400078e0025 */
[----:B------:R-:W-:Y:S01]  /*3cf60*/  IMAD.MOV.U32 R99, RZ, RZ, R40 ;  /* 0x000000ffff637224 */ /* 0x000fe200078e0028 */
[C---:B-1----:R-:W-:Y:S06]  /*3cf70*/  HMMA.1688.F32.TF32 R8, R20.reuse, R60, R80 ;  /* 0x0000003c1408723c */ /* 0x042fec0000081050 */
[C---:B---3--:R-:W-:Y:S06]  /*3cf80*/  HMMA.1688.F32.TF32 R12, R20.reuse, R52, R124 ;  /* 0x00000034140c723c */ /* 0x048fec000008107c */
[----:B----4-:R-:W-:-:S15]  /*3cf90*/  HMMA.1688.F32.TF32 R16, R20, R56, R120 ;  /* 0x000000381410723c */ /* 0x010fde0000081078 */
[----:B------:R-:W-:-:S02]  /*3cfa0*/  NOP ;  /* 0x0000000000007918 */ /* 0x000fc40000000000 */
[----:B------:R1:W-:Y:S04]  /*3cfb0*/  STL.64 [R1+0x3858], R14 ;  /* 0x0038580e01007387 */ /* 0x0003e80000100a00 */
[----:B------:R3:W-:Y:S01]  /*3cfc0*/  STL.64 [R1+0x3850], R12 ;  /* 0x0038500c01007387 */ /* 0x0007e20000100a00 */
[----:B-1----:R-:W-:Y:S02]  /*3cfd0*/  IMAD.MOV.U32 R15, RZ, RZ, R8 ;  /* 0x000000ffff0f7224 */ /* 0x002fe400078e0008 */
[----:B------:R-:W-:Y:S01]  /*3cfe0*/  IMAD.MOV.U32 R14, RZ, RZ, R9 ;  /* 0x000000ffff0e7224 */ /* 0x000fe200078e0009 */
[----:B------:R-:W-:Y:S01]  /*3cff0*/  STL.64 [R1+0x660], R16 ;  /* 0x0006601001007387 */ /* 0x000fe20000100a00 */
[----:B---3--:R-:W-:Y:S01]  /*3d000*/  IMAD.MOV.U32 R13, RZ, RZ, R10 ;  /* 0x000000ffff0d7224 */ /* 0x008fe200078e000a */
[----:B------:R-:W-:-:S02]  /*3d010*/  MOV R12, R11 ;  /* 0x0000000b000c7202 */ /* 0x000fc40000000f00 */
[----:B------:R1:W-:Y:S01]  /*3d020*/  STL.64 [R1+0x668], R18 ;  /* 0x0006681201007387 */ /* 0x0003e20000100a00 */
[C---:B--2---:R-:W-:Y:S06]  /*3d030*/  HMMA.1688.F32.TF32 R8, R20.reuse, R64, R116 ;  /* 0x000000401408723c */ /* 0x044fec0000081074 */
[----:B-1----:R-:W-:Y:S01]  /*3d040*/  HMMA.1688.F32.TF32 R16, R20, R68, R112 ;  /* 0x000000441410723c */ /* 0x002fe20000081070 */
[----:B------:R-:W-:Y:S04]  /*3d050*/  STL.64 [R1+0x3978], R14 ;  /* 0x0039780e01007387 */ /* 0x000fe80000100a00 */
[----:B------:R-:W-:Y:S01]  /*3d060*/  STL.64 [R1+0x3970], R12 ;  /* 0x0039700c01007387 */ /* 0x000fe20000100a00 */
[----:B------:R-:W-:-:S15]  /*3d070*/  HMMA.1688.F32.TF32 R176, R100, R224, R104 ;  /* 0x000000e064b0723c */ /* 0x000fde0000081068 */
[----:B------:R-:W-:-:S02]  /*3d080*/  NOP ;  /* 0x0000000000007918 */ /* 0x000fc40000000000 */
[----:B------:R-:W-:Y:S04]  /*3d090*/  STL.64 [R1+0x3868], R18 ;  /* 0x0038681201007387 */ /* 0x000fe80000100a00 */
[----:B------:R-:W-:Y:S04]  /*3d0a0*/  STL.64 [R1+0x640], R8 ;  /* 0x0006400801007387 */ /* 0x000fe80000100a00 */
[----:B------:R1:W-:Y:S02]  /*3d0b0*/  STL.64 [R1+0x648], R10 ;  /* 0x0006480a01007387 */ /* 0x0003e40000100a00 */
[C---:B-1----:R-:W-:Y:S06]  /*3d0c0*/  HMMA.1688.F32.TF32 R8, R20.reuse, R72, R108 ;  /* 0x000000481408723c */ /* 0x042fec000008106c */
[----:B------:R-:W-:Y:S06]  /*3d0d0*/  HMMA.1688.F32.TF32 R20, R20, R76, R92 ;  /* 0x0000004c1414723c */ /* 0x000fec000008105c */
[C---:B------:R-:W-:Y:S06]  /*3d0e0*/  HMMA.1688.F32.TF32 R24, R100.reuse, R220, R88 ;  /* 0x000000dc6418723c */ /* 0x040fec0000081058 */
        /* <DEDUP_REMOVED lines=12> */
[----:B------:R-:W2:Y:S04]  /*3d1b0*/  LDL.LU R33, [R1+0x3b78] ;  /* 0x003b780001217983 */ /* 0x000ea80000300800 */
        /* <DEDUP_REMOVED lines=35> */
[----:B------:R-:W-:Y:S04]  /*3d3f0*/  STL.64 [R1+0x38c8], R30 ;  /* 0x0038c81e01007387 */ /* 0x000fe80000100a00 */
[----:B------:R-:W-:Y:S01]  /*3d400*/  STL.64 [R1+0x38c0], R28 ;  /* 0x0038c01c01007387 */ /* 0x000fe20000100a00 */
[----:B--2---:R-:W-:Y:S02]  /*3d410*/  IMAD.MOV.U32 R94, RZ, RZ, R33 ;  /* 0x000000ffff5e7224 */ /* 0x004fe400078e0021 */
[----:B---3--:R-:W-:Y:S01]  /*3d420*/  IMAD.MOV.U32 R93, RZ, RZ, R36 ;  /* 0x000000ffff5d7224 */ /* 0x008fe200078e0024 */
[----:B----4-:R-:W-:Y:S01]  /*3d430*/  MOV R92, R37 ;  /* 0x00000025005c7202 */ /* 0x010fe20000000f00 */
[----:B------:R-:W-:-:S06]  /*3d440*/  IMAD.MOV.U32 R91, RZ, RZ, R40 ;  /* 0x000000ffff5b7224 */ /* 0x000fcc00078e0028 */
[C---:B------:R-:W-:Y:S06]  /*3d450*/  HMMA.1688.F32.TF32 R32, R100.reuse, R60, R92 ;  /* 0x0000003c6420723c */ /* 0x040fec000008105c */
[C---:B------:R-:W-:Y:S06]  /*3d460*/  HMMA.1688.F32.TF32 R84, R100.reuse, R52, R84 ;  /* 0x000000346454723c */ /* 0x040fec0000081054 */
[C---:B------:R-:W-:Y:S06]  /*3d470*/  HMMA.1688.F32.TF32 R36, R100.reuse, R200, R80 ;  /* 0x000000c86424723c */ /* 0x040fec0000081050 */
[C---:B------:R-:W-:Y:S06]  /*3d480*/  HMMA.1688.F32.TF32 R184, R100.reuse, R208, R120 ;  /* 0x000000d064b8723c */ /* 0x040fec0000081078 */
[C---:B------:R-:W-:Y:S06]  /*3d490*/  HMMA.1688.F32.TF32 R108, R100.reuse, R204, R108 ;  /* 0x000000cc646c723c */ /* 0x040fec000008106c */
[C---:B------:R-:W-:Y:S11]  /*3d4a0*/  HMMA.1688.F32.TF32 R116, R100.reuse, R44, R116 ;  /* 0x0000002c6474723c */ /* 0x040ff60000081074 */
[----:B------:R-:W-:Y:S01]  /*3d4b0*/  STL.64 [R1+0x38d8], R186 ;  /* 0x0038d8ba01007387 */ /* 0x000fe20000100a00 */
[----:B------:R-:W-:Y:S01]  /*3d4c0*/  HMMA.1688.F32.TF32 R80, R100, R48, R112 ;  /* 0x000000306450723c */ /* 0x000fe20000081070 */
[----:B------:R-:W-:-:S02]  /*3d4d0*/  IMAD.MOV.U32 R90, RZ, RZ, R41 ;  /* 0x000000ffff5a7224 */ /* 0x000fc400078e0029 */
[----:B------:R-:W-:Y:S03]  /*3d4e0*/  STL.64 [R1+0x38d0], R184 ;  /* 0x0038d0b801007387 */ /* 0x000fe60000100a00 */
        /* <DEDUP_REMOVED lines=8> */
[----:B------:R-:W-:Y:S04]  /*3d570*/  STL [R1+0x3848], R83 ;  /* 0x0038485301007387 */ /* 0x000fe80000100800 */
[----:B------:R-:W-:Y:S04]  /*3d580*/  STL [R1+0x3844], R86 ;  /* 0x0038445601007387 */ /* 0x000fe80000100800 */
[----:B------:R-:W-:Y:S04]  /*3d590*/  STL [R1+0x3840], R87 ;  /* 0x0038405701007387 */ /* 0x000fe80000100800 */
[----:B------:R-:W-:Y:S04]  /*3d5a0*/  STL [R1+0x383c], R91 ;  /* 0x00383c5b01007387 */ /* 0x000fe80000100800 */
[----:B------:R-:W-:Y:S04]  /*3d5b0*/  STL.64 [R1+0x3918], R34 ;  /* 0x0039182201007387 */ /* 0x000fe80000100a00 */
[----:B------:R-:W-:Y:S04]  /*3d5c0*/  STL.64 [R1+0x3910], R32 ;  /* 0x0039102001007387 */ /* 0x000fe80000100a00 */
[----:B------:R-:W-:Y:S04]  /*3d5d0*/  STL.64 [R1+0x3928], R94 ;  /* 0x0039285e01007387 */ /* 0x000fe80000100a00 */
[----:B------:R-:W-:Y:S01]  /*3d5e0*/  STL.64 [R1+0x3920], R92 ;  /* 0x0039205c01007387 */ /* 0x000fe20000100a00 */
[----:B------:R-:W-:Y:S03]  /*3d5f0*/  HMMA.1688.F32.TF32 R40, R100, R68, R96 ;  /* 0x000000446428723c */ /* 0x000fe60000081060 */
        /* <DEDUP_REMOVED lines=32> */
[----:B------:R-:W-:-:S03]  /*3d800*/  LOP3.LUT R19, R5, 0x20, RZ, 0x3c, !PT ;  /* 0x0000002005137812 */ /* 0x000fc600078e3cff */
[----:B------:R-:W4:Y:S04]  /*3d810*/  LDL.LU R128, [R1+0x1360] ;  /* 0x0013600001807983 */ /* 0x000f280000300800 */
[----:B------:R-:W-:Y:S04]  /*3d820*/  LDS R165, [R19+UR10+0x8580] ;  /* 0x0085800a13a57984 */ /* 0x000fe80008000800 */
[----:B------:R-:W4:Y:S04]  /*3d830*/  LDS R167, [R19+UR10+0xa580] ;  /* 0x00a5800a13a77984 */ /* 0x000f280008000800 */
[----:B------:R-:W4:Y:S04]  /*3d840*/  LDL.LU R129, [R1+0x1364] ;  /* 0x0013640001817983 */ /* 0x000f280000300800 */
[----:B------:R-:W4:Y:S04]  /*3d850*/  LDL.LU R130, [R1+0x1368] ;  /* 0x0013680001827983 */ /* 0x000f280000300800 */
[----:B------:R-:W4:Y:S04]  /*3d860*/  LDL.LU R131, [R1+0x136c] ;  /* 0x00136c0001837983 */ /* 0x000f280000300800 */
[----:B------:R-:W-:Y:S04]  /*3d870*/  STL.64 [R1+0x3938], R42 ;  /* 0x0039382a01007387 */ /* 0x000fe80000100a00 */
[----:B------:R1:W-:Y:S04]  /*3d880*/  STL.64 [R1+0x3930], R40 ;  /* 0x0039302801007387 */ /* 0x0003e80000100a00 */
[----:B------:R-:W-:Y:S04]  /*3d890*/  LDS R197, [R19+UR10+0x8600] ;  /* 0x0086000a13c57984 */ /* 0x000fe80008000800 */
[----:B------:R-:W1:Y:S04]  /*3d8a0*/  LDS R199, [R19+UR10+0xa600] ;  /* 0x00a6000a13c77984 */ /* 0x000e680008000800 */
[----:B------:R-:W-:Y:S04]  /*3d8b0*/  LDS R233, [R19+UR10+0x8680] ;  /* 0x0086800a13e97984 */ /* 0x000fe80008000800 */
[----:B------:R-:W1:Y:S01]  /*3d8c0*/  LDS R235, [R19+UR10+0xa680] ;  /* 0x00a6800a13eb7984 */ /* 0x000e620008000800 */
[C---:B---3--:R-:W-:Y:S06]  /*3d8d0*/  HMMA.1688.F32.TF32 R96, R100.reuse, R72, R96 ;  /* 0x000000486460723c */ /* 0x048fec0000081060 */
[----:B--2---:R-:W-:Y:S06]  /*3d8e0*/  HMMA.1688.F32.TF32 R100, R100, R76, R140 ;  /* 0x0000004c6464723c */ /* 0x004fec000008108c */
[C---:B----4-:R-:W-:Y:S06]  /*3d8f0*/  HMMA.1688.F32.TF32 R192, R164.reuse, R212, R132 ;  /* 0x000000d4a4c0723c */ /* 0x050fec0000081084 */
[C---:B------:R-:W-:Y:S06]  /*3d900*/  HMMA.1688.F32.TF32 R104, R164.reuse, R224, R104 ;  /* 0x000000e0a468723c */ /* 0x040fec0000081068 */
[C---:B------:R-:W-:Y:S01]  /*3d910*/  HMMA.1688.F32.TF32 R188, R164.reuse, R220, R136 ;  /* 0x000000dca4bc723c */ /* 0x040fe20000081088 */
[----:B------:R-:W-:Y:S05]  /*3d920*/  STL.64 [R1+0x3948], R98 ;  /* 0x0039486201007387 */ /* 0x000fea0000100a00 */
[C---:B------:R-:W-:Y:S01]  /*3d930*/  HMMA.1688.F32.TF32 R112, R164.reuse, R216, R112 ;  /* 0x000000d8a470723c */ /* 0x040fe20000081070 */
[----:B------:R2:W-:Y:S05]  /*3d940*/  STL.64 [R1+0x3940], R96 ;  /* 0x0039406001007387 */ /* 0x0005ea0000100a00 */
        /* <DEDUP_REMOVED lines=116> */
[----:B------:R-:W-:-:S15]  /*3e090*/  HMMA.1688.F32.TF32 R128, R164, R200, R128 ;  /* 0x000000c8a480723c */ /* 0x000fde0000081080 */
[----:B------:R-:W-:-:S08]  /*3e0a0*/  NOP ;  /* 0x0000000000007918 */ /* 0x000fd00000000000 */
[----:B------:R-:W-:Y:S04]  /*3e0b0*/  STL.64 [R1+0x39d8], R130 ;  /* 0x0039d88201007387 */ /* 0x000fe80000100a00 */
[----:B------:R-:W-:Y:S01]  /*3e0c0*/  STL.64 [R1+0x39d0], R128 ;  /* 0x0039d08001007387 */ /* 0x000fe20000100a00 */
[----:B---3--:R-:W-:Y:S06]  /*3e0d0*/  HMMA.1688.F32.TF32 R12, R196, R76, R12 ;  /* 0x0000004cc40c723c */ /* 0x008fec000008100c */
[C---:B----4-:R-:W-:Y:S06]  /*3e0e0*/  HMMA.1688.F32.TF32 R160, R164.reuse, R72, R160 ;  /* 0x00000048a4a0723c */ /* 0x050fec00000810a0 */
[C---:B--2---:R-:W-:Y:S06]  /*3e0f0*/  HMMA.1688.F32.TF32 R152, R164.reuse, R64, R152 ;  /* 0x00000040a498723c */ /* 0x044fec0000081098 */
[C---:B------:R-:W-:Y:S06]  /*3e100*/  HMMA.1688.F32.TF32 R148, R164.reuse, R60, R148 ;  /* 0x0000003ca494723c */ /* 0x040fec0000081094 */
[C---:B------:R-:W-:Y:S06]  /*3e110*/  HMMA.1688.F32.TF32 R144, R164.reuse, R56, R144 ;  /* 0x00000038a490723c */ /* 0x040fec0000081090 */
[C---:B------:R-:W-:Y:S06]  /*3e120*/  HMMA.1688.F32.TF32 R136, R164.reuse, R48, R136 ;  /* 0x00000030a488723c */ /* 0x040fec0000081088 */
[C---:B------:R-:W-:Y:S06]  /*3e130*/  HMMA.1688.F32.TF32 R132, R164.reuse, R44, R132 ;  /* 0x0000002ca484723c */ /* 0x040fec0000081084 */
[C---:B------:R-:W-:Y:S06]  /*3e140*/  HMMA.1688.F32.TF32 R140, R164.reuse, R52, R140 ;  /* 0x00000034a48c723c */ /* 0x040fec000008108c */
[C---:B------:R-:W-:Y:S06]  /*3e150*/  HMMA.1688.F32.TF32 R156, R164.reuse, R68, R156 ;  /* 0x00000044a49c723c */ /* 0x040fec000008109c */
[----:B------:R-:W-:Y:S06]  /*3e160*/  HMMA.1688.F32.TF32 R164, R164, R76, R96 ;  /* 0x0000004ca4a4723c */ /* 0x000fec0000081060 */
[C---:B------:R-:W-:Y:S06]  /*3e170*/  HMMA.1688.F32.TF32 R96, R196.reuse, R216, R40 ;  /* 0x000000d8c460723c */ /* 0x040fec0000081028 */
[C---:B------:R-:W-:Y:S06]  /*3e180*/  HMMA.1688.F32.TF32 R40, R196.reuse, R212, R92 ;  /* 0x000000d4c428723c */ /* 0x040fec000008105c */
[C---:B------:R-:W-:Y:S06]  /*3e190*/  HMMA.1688.F32.TF32 R92, R196.reuse, R208, R32 ;  /* 0x000000d0c45c723c */ /* 0x040fec0000081020 */
[----:B------:R-:W-:Y:S01]  /*3e1a0*/  HMMA.1688.F32.TF32 R32, R196, R204, R116 ;  /* 0x000000ccc420723c */ /* 0x000fe20000081074 */
[----:B------:R-:W-:Y:S11]  /*3e1b0*/  STL.64 [R1+0x39e8], R134 ;  /* 0x0039e88601007387 */ /* 0x000ff60000100a00 */
[----:B------:R-:W-:Y:S01]  /*3e1c0*/  IMAD.MOV.U32 R83, RZ, RZ, R40 ;  /* 0x000000ffff537224 */ /* 0x000fe200078e0028 */
[----:B------:R-:W-:Y:S01]  /*3e1d0*/  STL.64 [R1+0x39e0], R132 ;  /* 0x0039e08401007387 */ /* 0x000fe20000100a00 */
[----:B------:R-:W-:-:S02]  /*3e1e0*/  IMAD.MOV.U32 R86, RZ, RZ, R41 ;  /* 0x000000ffff567224 */ /* 0x000fc400078e0029 */
[----:B------:R-:W-:Y:S01]  /*3e1f0*/  IMAD.MOV.U32 R87, RZ, RZ, R42 ;  /* 0x000000ffff577224 */ /* 0x000fe200078e002a */
[----:B------:R-:W-:Y:S01]  /*3e200*/  STL.64 [R1+0x8f0], R96 ;  /* 0x0008f06001007387 */ /* 0x000fe20000100a00 */
[----:B------:R-:W-:Y:S02]  /*3e210*/  IMAD.MOV.U32 R91, RZ, RZ, R43 ;  /* 0x000000ffff5b7224 */ /* 0x000fe400078e002b */
[C---:B------:R-:W-:Y:S01]  /*3e220*/  HMMA.1688.F32.TF32 R40, R196.reuse, R200, R36 ;  /* 0x000000c8c428723c */ /* 0x040fe20000081024 */
[----:B------:R-:W-:Y:S04]  /*3e230*/  STL.64 [R1+0x8f8], R98 ;  /* 0x0008f86201007387 */ /* 0x000fe80000100a00 */
[----:B------:R-:W-:Y:S01]  /*3e240*/  STL.64 [R1+0x910], R92 ;  /* 0x0009105c01007387 */ /* 0x000fe20000100a00 */
[C---:B------:R-:W-:Y:S03]  /*3e250*/  HMMA.1688.F32.TF32 R36, R196.reuse, R44, R108 ;  /* 0x0000002cc424723c */ /* 0x040fe6000008106c */
[----:B------:R-:W-:Y:S04]  /*3e260*/  STL.64 [R1+0x918], R94 ;  /* 0x0009185e01007387 */ /* 0x000fe80000100a00 */
[----:B------:R-:W-:Y:S01]  /*3e270*/  STL.64 [R1+0x920], R32 ;  /* 0x0009202001007387 */ /* 0x000fe20000100a00 */
[C---:B------:R-:W-:Y:S03]  /*3e280*/  HMMA.1688.F32.TF32 R28, R196.reuse, R52, R28 ;  /* 0x00000034c41c723c */ /* 0x040fe6000008101c */
[----:B------:R1:W-:Y:S03]  /*3e290*/  STL.64 [R1+0x928], R34 ;  /* 0x0009282201007387 */ /* 0x0003e60000100a00 */
[C---:B-1----:R-:W-:Y:S03]  /*3e2a0*/  HMMA.1688.F32.TF32 R32, R196.reuse, R48, R184 ;  /* 0x00000030c420723c */ /* 0x042fe600000810b8 */
[----:B------:R-:W-:Y:S04]  /*3e2b0*/  STL.64 [R1+0x930], R40 ;  /* 0x0009302801007387 */ /* 0x000fe80000100a00 */
[----:B------:R-:W-:Y:S04]  /*3e2c0*/  STL.64 [R1+0x938], R42 ;  /* 0x0009382a01007387 */ /* 0x000fe80000100a00 */
        /* <DEDUP_REMOVED lines=8> */
[C---:B------:R-:W-:Y:S06]  /*3e350*/  HMMA.1688.F32.TF32 R24, R196.reuse, R68, R20 ;  /* 0x00000044c418723c */ /* 0x040fec0000081014 */
[C---:B--2---:R-:W-:Y:S06]  /*3e360*/  HMMA.1688.F32.TF32 R28, R196.reuse, R64, R176 ;  /* 0x00000040c41c723c */ /* 0x044fec00000810b0 */
[----:B------:R-:W-:Y:S01]  /*3e370*/  HMMA.1688.F32.TF32 R20, R196, R72, R8 ;  /* 0x00000048c414723c */ /* 0x000fe20000081008 */
[----:B------:R-:W-:Y:S04]  /*3e380*/  STL.64 [R1+0x9d0], R36 ;  /* 0x0009d02401007387 */ /* 0x000fe80000100a00 */
[----:B------:R-:W-:Y:S04]  /*3e390*/  STL.64 [R1+0x9d8], R38 ;  /* 0x0009d82601007387 */ /* 0x000fe80000100a00 */
[----:B------:R-:W-:Y:S04]  /*3e3a0*/  STL.64 [R1+0x9e0], R32 ;  /* 0x0009e02001007387 */ /* 0x000fe80000100a00 */
[----:B------:R-:W-:Y:S04]  /*3e3b0*/  STL.64 [R1+0x9e8], R34 ;  /* 0x0009e82201007387 */ /* 0x000fe80000100a00 */
[----:B------:R1:W-:Y:S04]  /*3e3c0*/  STL.64 [R1+0xa00], R28 ;  /* 0x000a001c01007387 */ /* 0x0003e80000100a00 */
[----:B------:R2:W-:Y:S04]  /*3e3d0*/  STL.64 [R1+0xa08], R30 ;  /* 0x000a081e01007387 */ /* 0x0005e80000100a00 */
[----:B------:R3:W-:Y:S04]  /*3e3e0*/  STL.64 [R1+0xa10], R24 ;  /* 0x000a101801007387 */ /* 0x0007e80000100a00 */
[----:B------:R4:W-:Y:S04]  /*3e3f0*/  STL.64 [R1+0xa18], R26 ;  /* 0x000a181a01007387 */ /* 0x0009e80000100a00 */
[----:B------:R-:W4:Y:S04]  /*3e400*/  LDL.LU R8, [R1+0x1270] ;  /* 0x0012700001087983 */ /* 0x000f280000300800 */
[----:B------:R4:W-:Y:S04]  /*3e410*/  STL.64 [R1+0xa30], R20 ;  /* 0x000a301401007387 */ /* 0x0009e80000100a00 */
[----:B------:R4:W-:Y:S04]  /*3e420*/  STL.64 [R1+0xa38], R22 ;  /* 0x000a381601007387 */ /* 0x0009e80000100a00 */
[----:B------:R4:W-:Y:S04]  /*3e430*/  STL.64 [R1+0xa20], R12 ;  /* 0x000a200c01007387 */ /* 0x0009e80000100a00 */
[----:B------:R4:W-:Y:S04]  /*3e440*/  STL.64 [R1+0xa28], R14 ;  /* 0x000a280e01007387 */ /* 0x0009e80000100a00 */
        /* <DEDUP_REMOVED lines=23> */
[----:B------:R-:W-:-:S03]  /*3e5c0*/  IMAD.MOV.U32 R179, RZ, RZ, R228 ;  /* 0x000000ffffb37224 */ /* 0x000fc600078e00e4 */
[----:B------:R-:W2:Y:S01]  /*3e5d0*/  LDL.LU R40, [R1+0xcc0] ;  /* 0x000cc00001287983 */ /* 0x000ea20000300800 */
[----:B------:R-:W-:-:S03]  /*3e5e0*/  IMAD.MOV.U32 R178, RZ, RZ, R229 ;  /* 0x000000ffffb27224 */ /* 0x000fc600078e00e5 */
[----:B------:R-:W2:Y:S01]  /*3e5f0*/  LDL.LU R41, [R1+0xcc4] ;  /* 0x000cc40001297983 */ /* 0x000ea20000300800 */
[----:B------:R-:W-:-:S03]  /*3e600*/  IMAD.MOV.U32 R177, RZ, RZ, R230 ;  /* 0x000000ffffb17224 */ /* 0x000fc600078e00e6 */
[----:B------:R-:W2:Y:S01]  /*3e610*/  LDL.LU R42, [R1+0xcc8] ;  /* 0x000cc800012a7983 */ /* 0x000ea20000300800 */
[----:B------:R-:W-:-:S03]  /*3e620*/  MOV R176, R231 ;  /* 0x000000e700b07202 */ /* 0x000fc60000000f00 */
        /* <DEDUP_REMOVED lines=46> */
[C---:B------:R-:W-:Y:S06]  /*3e910*/  HMMA.1688.F32.TF32 R112, R232.reuse, R220, R104 ;  /* 0x000000dce870723c */ /* 0x040fec0000081068 */
[C---:B------:R-:W-:Y:S06]  /*3e920*/  HMMA.1688.F32.TF32 R120, R232.reuse, R224, R188 ;  /* 0x000000e0e878723c */ /* 0x040fec00000810bc */
[C---:B------:R-:W-:Y:S06]  /*3e930*/  HMMA.1688.F32.TF32 R104, R232.reuse, R216, R100 ;  /* 0x000000d8e868723c */ /* 0x040fec0000081064 */
[C---:B------:R-:W-:Y:S11]  /*3e940*/  HMMA.1688.F32.TF32 R100, R232.reuse, R212, R228 ;  /* 0x000000d4e864723c */ /* 0x040ff600000810e4 */
        /* <DEDUP_REMOVED lines=8> */
[----:B------:R-:W-:Y:S04]  /*3e9d0*/  LDS R228, [R5+UR10+0x8700] ;  /* 0x0087000a05e47984 */ /* 0x000fe80008000800 */
[----:B------:R-:W-:Y:S01]  /*3e9e0*/  LDS R230, [R5+UR10+0xa700] ;  /* 0x00a7000a05e67984 */ /* 0x000fe20008000800 */
[C---:B-1----:R-:W-:Y:S03]  /*3e9f0*/  HMMA.1688.F32.TF32 R100, R232.reuse, R208, R96 ;  /* 0x000000d0e864723c */ /* 0x042fe60000081060 */
[----:B------:R-:W-:Y:S04]  /*3ea00*/  LDS R229, [R19+UR10+0x8700] ;  /* 0x0087000a13e57984 */ /* 0x000fe80008000800 */
[----:B------:R-:W4:Y:S01]  /*3ea10*/  LDS R231, [R19+UR10+0xa700] ;  /* 0x00a7000a13e77984 */ /* 0x000f220008000800 */
[C---:B------:R-:W-:Y:S06]  /*3ea20*/  HMMA.1688.F32.TF32 R96, R232.reuse, R200, R92 ;  /* 0x000000c8e860723c */ /* 0x040fec000008105c */
[C---:B------:R-:W-:Y:S09]  /*3ea30*/  HMMA.1688.F32.TF32 R92, R232.reuse, R44, R32 ;  /* 0x0000002ce85c723c */ /* 0x040ff20000081020 */
        /* <DEDUP_REMOVED lines=11> */
[----:B------:R-:W-:Y:S04]  /*3eaf0*/  STL.64 [R1+0xaf8], R42 ;  /* 0x000af82a01007387 */ /* 0x000fe80000100a00 */
[----:B------:R-:W-:Y:S04]  /*3eb00*/  STL.64 [R1+0xb10], R32 ;  /* 0x000b102001007387 */ /* 0x000fe80000100a00 */
[----:B------:R1:W-:Y:S02]  /*3eb10*/  STL.64 [R1+0xb18], R34 ;  /* 0x000b182201007387 */ /* 0x0003e40000100a00 */
[C---:B-1----:R-:W-:Y:S06]  /*3eb20*/  HMMA.1688.F32.TF32 R32, R232.reuse, R56, R108 ;  /* 0x00000038e820723c */ /* 0x042fec000008106c */
[C---:B------:R-:W-:Y:S06]  /*3eb30*/  HMMA.1688.F32.TF32 R40, R232.reuse, R60, R184 ;  /* 0x0000003ce828723c */ /* 0x040fec00000810b8 */
[C---:B------:R-:W-:Y:S06]  /*3eb40*/  HMMA.1688.F32.TF32 R36, R232.reuse, R64, R28 ;  /* 0x00000040e824723c */ /* 0x040fec000008101c */
[C---:B---3--:R-:W-:Y:S05]  /*3eb50*/  HMMA.1688.F32.TF32 R28, R232.reuse, R72, R24 ;  /* 0x00000048e81c723c */ /* 0x048fea0000081018 */
[----:B------:R-:W-:Y:S04]  /*3eb60*/  STL.64 [R1+0xb20], R32 ;  /* 0x000b202001007387 */ /* 0x000fe80000100a00 */
[----:B------:R1:W-:Y:S01]  /*3eb70*/  STL.64 [R1+0xb28], R34 ;  /* 0x000b282201007387 */ /* 0x0003e20000100a00 */
[C---:B------:R-:W-:Y:S06]  /*3eb80*/  HMMA.1688.F32.TF32 R24, R232.reuse, R76, R176 ;  /* 0x0000004ce818723c */ /* 0x040fec00000810b0 */
[----:B-1----:R-:W-:Y:S01]  /*3eb90*/  HMMA.1688.F32.TF32 R32, R232, R68, R180 ;  /* 0x00000044e820723c */ /* 0x002fe200000810b4 */
[----:B------:R-:W-:Y:S04]  /*3eba0*/  STL.64 [R1+0xb30], R40 ;  /* 0x000b302801007387 */ /* 0x000fe80000100a00 */
[----:B------:R-:W-:Y:S04]  /*3ebb0*/  STL.64 [R1+0xb38], R42 ;  /* 0x000b382a01007387 */ /* 0x000fe80000100a00 */
[----:B------:R-:W-:Y:S04]  /*3ebc0*/  STL.64 [R1+0xb50], R36 ;  /* 0x000b502401007387 */ /* 0x000fe80000100a00 */
[----:B------:R-:W-:Y:S01]  /*3ebd0*/  STL.64 [R1+0xb58], R38 ;  /* 0x000b582601007387 */ /* 0x000fe20000100a00 */
[----:B----4-:R-:W-:Y:S03]  /*3ebe0*/  HMMA.1688.F32.TF32 R12, R228, R216, R12 ;  /* 0x000000d8e40c723c */ /* 0x010fe6000008100c */
[----:B------:R-:W-:Y:S03]  /*3ebf0*/  LDS R232, [R5+UR10+0xc000] ;  /* 0x00c0000a05e87984 */ /* 0x000fe60008000800 */
[C---:B------:R-:W-:Y:S01]  /*3ec00*/  HMMA.1688.F32.TF32 R168, R196.reuse, R224, R168 ;  /* 0x000000e0c4a8723c */ /* 0x040fe200000810a8 */
[----:B------:R-:W-:Y:S04]  /*3ec10*/  LDS R234, [R5+UR10+0xe000] ;  /* 0x00e0000a05ea7984 */ /* 0x000fe80008000800 */
[----:B------:R-:W-:Y:S04]  /*3ec20*/  STL.64 [R1+0xb60], R32 ;  /* 0x000b602001007387 */ /* 0x000fe80000100a00 */
[----:B------:R-:W-:Y:S04]  /*3ec30*/  STL.64 [R1+0xb68], R34 ;  /* 0x000b682201007387 */ /* 0x000fe80000100a00 */
[----:B------:R-:W-:Y:S04]  /*3ec40*/  STL.64 [R1+0xb80], R28 ;  /* 0x000b801c01007387 */ /* 0x000fe80000100a00 */
[----:B------:R-:W-:Y:S04]  /*3ec50*/  STL.64 [R1+0xb88], R30 ;  /* 0x000b881e01007387 */ /* 0x000fe80000100a00 */
[----:B------:R-:W-:Y:S04]  /*3ec60*/  STL.64 [R1+0xb70], R24 ;  /* 0x000b701801007387 */ /* 0x000fe80000100a00 */
[----:B------:R1:W-:Y:S01]  /*3ec70*/  STL.64 [R1+0xb78], R26 ;  /* 0x000b781a01007387 */ /* 0x0003e20000100a00 */
[----:B------:R-:W-:Y:S03]  /*3ec80*/  HMMA.1688.F32.TF32 R172, R196, R220, R172 ;  /* 0x000000dcc4ac723c */ /* 0x000fe600000810ac */
[----:B------:R-:W-:Y:S04]  /*3ec90*/  LDS R196, [R5+UR10+0x8780] ;  /* 0x0087800a05c47984 */ /* 0x000fe80008000800 */
[----:B------:R-:W-:Y:S01]  /*3eca0*/  LDS R198, [R5+UR10+0xa780] ;  /* 0x00a7800a05c67984 */ /* 0x000fe20008000800 */
[C---:B-1----:R-:W-:Y:S03]  /*3ecb0*/  HMMA.1688.F32.TF32 R24, R228.reuse, R224, R20 ;  /* 0x000000e0e418723c */ /* 0x042fe60000081014 */
[----:B------:R-:W-:Y:S04]  /*3ecc0*/  LDS R197, [R19+UR10+0x8780] ;  /* 0x0087800a13c57984 */ /* 0x000fe80008000800 */
[----:B------:R-:W1:Y:S01]  /*3ecd0*/  LDS R199, [R19+UR10+0xa780] ;  /* 0x00a7800a13c77984 */ /* 0x000e620008000800 */
[----:B------:R-:W-:Y:S03]  /*3ece0*/  HMMA.1688.F32.TF32 R20, R228, R220, R8 ;  /* 0x000000dce414723c */ /* 0x000fe60000081008 */
[----:B------:R-:W-:Y:S04]  /*3ecf0*/  LDS R233, [R19+UR10+0xc000] ;  /* 0x00c0000a13e97984 */ /* 0x000fe80008000800 */
[----:B------:R-:W2:Y:S08]  /*3ed00*/  LDS R235, [R19+UR10+0xe000] ;  /* 0x00e0000a13eb7984 */ /* 0x000eb00008000800 */
[----:B------:R3:W-:Y:S04]  /*3ed10*/  STL.64 [R1+0xba0], R24 ;  /* 0x000ba01801007387 */ /* 0x0007e80000100a00 */
[----:B------:R4:W-:Y:S04]  /*3ed20*/  STL.64 [R1+0xba8], R26 ;  /* 0x000ba81a01007387 */ /* 0x0009e80000100a00 */
[----:B------:R-:W2:Y:S04]  /*3ed30*/  LDL.LU R8, [R1+0xc30] ;  /* 0x000c300001087983 */ /* 0x000ea80000300800 */
[----:B------:R1:W-:Y:S04]  /*3ed40*/  STL.64 [R1+0xbb0], R20 ;  /* 0x000bb01401007387 */ /* 0x0003e80000100a00 */
[----:B------:R1:W-:Y:S04]  /*3ed50*/  STL.64 [R1+0xbb8], R22 ;  /* 0x000bb81601007387 */ /* 0x0003e80000100a00 */
[----:B------:R-:W-:Y:S04]  /*3ed60*/  STL.64 [R1+0xbd0], R12 ;  /* 0x000bd00c01007387 */ /* 0x000fe80000100a00 */
        /* <DEDUP_REMOVED lines=90> */
[----:B------:R-:W4:Y:S01]  /*3f310*/  LDL.LU R22, [R1+0xc58] ;  /* 0x000c580001167983 */ /* 0x000f220000300800 */
[----:B------:R-:W-:Y:S01]  /*3f320*/  IMAD.MOV.U32 R23, RZ, RZ, R252 ;  /* 0x000000ffff177224 */ /* 0x000fe200078e00fc */
[----:B------:R-:W-:Y:S01]  /*3f330*/  MOV R15, R0 ;  /* 0x00000000000f7202 */ /* 0x000fe20000000f00 */
[----:B------:R-:W-:-:S02]  /*3f340*/  IMAD.MOV.U32 R12, RZ, RZ, R4 ;  /* 0x000000ffff0c7224 */ /* 0x000fc400078e0004 */
[----:B------:R-:W-:Y:S02]  /*3f350*/  IMAD.MOV.U32 R13, RZ, RZ, R3 ;  /* 0x000000ffff0d7224 */ /* 0x000fe400078e0003 */
[----:B------:R-:W-:Y:S01]  /*3f360*/  IMAD.MOV.U32 R14, RZ, RZ, R2 ;  /* 0x000000ffff0e7224 */ /* 0x000fe200078e0002 */
[C---:B--2---:R-:W-:Y:S06]  /*3f370*/  HMMA.1688.F32.TF32 R120, R228.reuse, R200, R120 ;  /* 0x000000c8e478723c */ /* 0x044fec0000081078 */
[C---:B---3--:R-:W-:Y:S06]  /*3f380*/  HMMA.1688.F32.TF32 R128, R228.reuse, R208, R128 ;  /* 0x000000d0e480723c */ /* 0x048fec0000081080 */
[C---:B----4-:R-:W-:Y:S06]  /*3f390*/  HMMA.1688.F32.TF32 R132, R228.reuse, R212, R132 ;  /* 0x000000d4e484723c */ /* 0x050fec0000081084 */
[----:B------:R-:W-:-:S15]  /*3f3a0*/  HMMA.1688.F32.TF32 R124, R228, R204, R124 ;  /* 0x000000cce47c723c */ /* 0x000fde000008107c */
[----:B------:R-:W-:-:S02]  /*3f3b0*/  NOP ;  /* 0x0000000000007918 */ /* 0x000fc40000000000 */
        /* <DEDUP_REMOVED lines=10> */
[C---:B------:R-:W-:Y:S06]  /*3f460*/  HMMA.1688.F32.TF32 R112, R228.reuse, R56, R104 ;  /* 0x00000038e470723c */ /* 0x040fec0000081068 */
[C---:B-1----:R-:W-:Y:S06]  /*3f470*/  HMMA.1688.F32.TF32 R120, R228.reuse, R52, R188 ;  /* 0x00000034e478723c */ /* 0x042fec00000810bc */
[C---:B------:R-:W-:Y:S06]  /*3f480*/  HMMA.1688.F32.TF32 R104, R228.reuse, R60, R100 ;  /* 0x0000003ce468723c */ /* 0x040fec0000081064 */
[C---:B------:R-:W-:Y:S06]  /*3f490*/  HMMA.1688.F32.TF32 R100, R228.reuse, R64, R96 ;  /* 0x00000040e464723c */ /* 0x040fec0000081060 */
        /* <DEDUP_REMOVED lines=15> */
[----:B------:R-:W-:Y:S04]  /*3f590*/  STL.64 [R1+0xd00], R40 ;  /* 0x000d002801007387 */ /* 0x000fe80000100a00 */
[----:B------:R-:W-:Y:S04]  /*3f5a0*/  STL.64 [R1+0xcd0], R96 ;  /* 0x000cd06001007387 */ /* 0x000fe80000100a00 */
[----:B------:R-:W-:Y:S04]  /*3f5b0*/  STL.64 [R1+0xcd8], R98 ;  /* 0x000cd86201007387 */ /* 0x000fe80000100a00 */
[----:B------:R1:W-:Y:S02]  /*3f5c0*/  STL [R1+0xd08], R42 ;  /* 0x000d082a01007387 */ /* 0x0003e40000100800 */
[----:B-1----:R-:W-:Y:S01]  /*3f5d0*/  HMMA.1688.F32.TF32 R40, R228, R76, R32 ;  /* 0x0000004ce428723c */ /* 0x002fe20000081020 */
[----:B------:R-:W-:Y:S01]  /*3f5e0*/  IMAD.MOV.U32 R16, RZ, RZ, R242 ;  /* 0x000000ffff107224 */ /* 0x000fe200078e00f2 */
[----:B------:R-:W-:Y:S04]  /*3f5f0*/  LDS R229, [R19+UR10+0xc100] ;  /* 0x00c1000a13e57984 */ /* 0x000fe80008000800 */
[C---:B------:R-:W-:Y:S01]  /*3f600*/  HMMA.1688.F32.TF32 R32, R196.reuse, R224, R116 ;  /* 0x000000e0c420723c */ /* 0x040fe20000081074 */
[----:B------:R-:W-:Y:S01]  /*3f610*/  IMAD.MOV.U32 R17, RZ, RZ, R243 ;  /* 0x000000ffff117224 */ /* 0x000fe200078e00f3 */
[----:B------:R-:W-:Y:S04]  /*3f620*/  LDS R231, [R19+UR10+0xe100] ;  /* 0x00e1000a13e77984 */ /* 0x000fe80008000800 */
[C---:B------:R-:W-:Y:S01]  /*3f630*/  HMMA.1688.F32.TF32 R36, R196.reuse, R220, R36 ;  /* 0x000000dcc424723c */ /* 0x040fe20000081024 */
[----:B------:R-:W-:Y:S01]  /*3f640*/  IMAD.MOV.U32 R18, RZ, RZ, R241 ;  /* 0x000000ffff127224 */ /* 0x000fe200078e00f1 */
[----:B------:R-:W-:Y:S04]  /*3f650*/  LDS R228, [R5+UR10+0xc100] ;  /* 0x00c1000a05e47984 */ /* 0x000fe80008000800 */
[----:B------:R-:W-:Y:S01]  /*3f660*/  HMMA.1688.F32.TF32 R20, R196, R48, R20 ;  /* 0x00000030c414723c */ /* 0x000fe20000081014 */
[----:B------:R-:W-:Y:S11]  /*3f670*/  LDS R230, [R5+UR10+0xe100] ;  /* 0x00e1000a05e67984 */ /* 0x000ff60008000800 */
[----:B------:R-:W-:-:S02]  /*3f680*/  IMAD.MOV.U32 R4, RZ, RZ, R32 ;  /* 0x000000ffff047224 */ /* 0x000fc400078e0020 */
[----:B------:R-:W-:Y:S02]  /*3f690*/  IMAD.MOV.U32 R3, RZ, RZ, R33 ;  /* 0x000000ffff037224 */ /* 0x000fe400078e0021 */
[----:B------:R-:W-:Y:S02]  /*3f6a0*/  IMAD.MOV.U32 R2, RZ, RZ, R34 ;  /* 0x000000ffff027224 */ /* 0x000fe400078e0022 */
[----:B------:R-:W-:Y:S02]  /*3f6b0*/  IMAD.MOV.U32 R0, RZ, RZ, R35 ;  /* 0x000000ffff007224 */ /* 0x000fe400078e0023 */
[C---:B------:R-:W-:Y:S01]  /*3f6c0*/  HMMA.1688.F32.TF32 R32, R196.reuse, R216, R108 ;  /* 0x000000d8c420723c */ /* 0x040fe2000008106c */
[----:B------:R-:W-:Y:S04]  /*3f6d0*/  STL.64 [R1+0xcf0], R40 ;  /* 0x000cf02801007387 */ /* 0x000fe80000100a00 */
[----:B------:R1:W-:Y:S04]  /*3f6e0*/  STL.64 [R1+0xcf8], R42 ;  /* 0x000cf82a01007387 */ /* 0x0003e80000100a00 */
[----:B------:R-:W-:Y:S04]  /*3f6f0*/  STL.64 [R1+0xd50], R36 ;  /* 0x000d502401007387 */ /* 0x000fe80000100a00 */
[----:B------:R2:W-:Y:S01]  /*3f700*/  STL.64 [R1+0xd58], R38 ;  /* 0x000d582601007387 */ /* 0x0005e20000100a00 */
[C---:B-1----:R-:W-:Y:S09]  /*3f710*/  HMMA.1688.F32.TF32 R40, R196.reuse, R212, R184 ;  /* 0x000000d4c428723c */ /* 0x042ff200000810b8 */
[----:B------:R-:W-:Y:S01]  /*3f720*/  STL.64 [R1+0xd40], R32 ;  /* 0x000d402001007387 */ /* 0x000fe20000100a00 */
[C---:B--2---:R-:W-:Y:S03]  /*3f730*/  HMMA.1688.F32.TF32 R36, R196.reuse, R208, R28 ;  /* 0x000000d0c424723c */ /* 0x044fe6000008101c */
[----:B------:R1:W-:Y:S03]  /*3f740*/  STL.64 [R1+0xd48], R34 ;  /* 0x000d482201007387 */ /* 0x0003e60000100a00 */
[C---:B------:R-:W-:Y:S06]  /*3f750*/  HMMA.1688.F32.TF32 R28, R196.reuse, R200, R24 ;  /* 0x000000c8c41c723c */ /* 0x040fec0000081018 */
[C---:B-1----:R-:W-:Y:S06]  /*3f760*/  HMMA.1688.F32.TF32 R32, R196.reuse, R204, R180 ;  /* 0x000000ccc420723c */ /* 0x042fec00000810b4 */
        /* <DEDUP_REMOVED lines=14> */
[C---:B-1----:R-:W-:Y:S06]  /*3f850*/  HMMA.1688.F32.TF32 R20, R196.reuse, R52, R8 ;  /* 0x00000034c414723c */ /* 0x042fec0000081008 */
[----:B------:R-:W-:Y:S01]  /*3f860*/  HMMA.1688.F32.TF32 R8, R196, R56, R12 ;  /* 0x00000038c408723c */ /* 0x000fe2000008100c */
[----:B------:R-:W-:-:S15]  /*3f870*/  STL [R1+0x3828], R6 ;  /* 0x0038280601007387 */ /* 0x000fde0000100800 */
[----:B------:R-:W-:-:S07]  /*3f880*/  NOP ;  /* 0x0000000000007918 */ /* 0x000fce0000000000 */
[----:B------:R-:W-:Y:S04]  /*3f890*/  STL.64 [R1+0x15b0], R8 ;  /* 0x0015b00801007387 */ /* 0x000fe80000100a00 */
[----:B------:R1:W-:Y:S04]  /*3f8a0*/  STL.64 [R1+0x15c0], R20 ;  /* 0x0015c01401007387 */ /* 0x0003e80000100a00 */
[----:B------:R2:W-:Y:S04]  /*3f8b0*/  STL.64 [R1+0x15c8], R22 ;  /* 0x0015c81601007387 */ /* 0x0005e80000100a00 */
[----:B------:R3:W-:Y:S01]  /*3f8c0*/  STL [R1+0x15b8], R10 ;  /* 0x0015b80a01007387 */ /* 0x0007e20000100800 */
[----:B-1----:R-:W-:Y:S01]  /*3f8d0*/  MOV R20, R207 ;  /* 0x000000cf00147202 */ /* 0x002fe20000000f00 */
[----:B------:R-:W-:-:S02]  /*3f8e0*/  IMAD.MOV.U32 R21, RZ, RZ, R54 ;  /* 0x000000ffff157224 */ /* 0x000fc400078e0036 */
[----:B------:R-:W4:Y:S01]  /*3f8f0*/  LDL.LU R207, [R1+0x3b64] ;  /* 0x003b640001cf7983 */ /* 0x000f220000300800 */
[----:B--2---:R-:W-:-:S03]  /*3f900*/  IMAD.MOV.U32 R22, RZ, RZ, R59 ;  /* 0x000000ffff167224 */ /* 0x004fc600078e003b */
[----:B------:R-:W2:Y:S04]  /*3f910*/  LDL.LU R54, [R1+0x3b60] ;  /* 0x003b600001367983 */ /* 0x000ea80000300800 */
[----:B------:R-:W3:Y:S01]  /*3f920*/  LDL.LU R59, [R1+0x3b5c] ;  /* 0x003b5c00013b7983 */ /* 0x000ee20000300800 */
[----:B------:R-:W-:Y:S02]  /*3f930*/  IMAD.MOV.U32 R23, RZ, RZ, R46 ;  /* 0x000000ffff177224 */ /* 0x000fe400078e002e */
[----:B------:R-:W-:Y:S01]  /*3f940*/  IMAD.MOV.U32 R176, RZ, RZ, R51 ;  /* 0x000000ffffb07224 */ /* 0x000fe200078e0033 */
[----:B------:R-:W4:Y:S01]  /*3f950*/  LDL.LU R46, [R1+0x3b58] ;  /* 0x003b5800012e7983 */ /* 0x000f220000300800 */
[----:B------:R-:W-:Y:S02]  /*3f960*/  IMAD.MOV.U32 R177, RZ, RZ, R50 ;  /* 0x000000ffffb17224 */ /* 0x000fe400078e0032 */
[----:B------:R-:W-:Y:S01]  /*3f970*/  IMAD.MOV.U32 R178, RZ, RZ, R55 ;  /* 0x000000ffffb27224 */ /* 0x000fe200078e0037 */
[----:B------:R-:W4:Y:S01]  /*3f980*/  LDL.LU R51, [R1+0x3b54] ;  /* 0x003b540001337983 */ /* 0x000f220000300800 */
[----:B------:R-:W-:-:S03]  /*3f990*/  IMAD.MOV.U32 R179, RZ, RZ, R58 ;  /* 0x000000ffffb37224 */ /* 0x000fc600078e003a */
[----:B------:R-:W4:Y:S04]  /*3f9a0*/  LDL.LU R50, [R1+0x3b50] ;  /* 0x003b500001327983 */ /* 0x000f280000300800 */
[----:B------:R-:W4:Y:S04]  /*3f9b0*/  LDL.LU R55, [R1+0x3b4c] ;  /* 0x003b4c0001377983 */ /* 0x000f280000300800 */
[----:B------:R-:W4:Y:S01]  /*3f9c0*/  LDL.LU R58, [R1+0x3b48] ;  /* 0x003b4800013a7983 */ /* 0x000f220000300800 */
[----:B--2---:R-:W-:Y:S01]  /*3f9d0*/  IMAD.MOV.U32 R29, RZ, RZ, R54 ;  /* 0x000000ffff1d7224 */ /* 0x004fe200078e0036 */
[----:B---3--:R-:W-:-:S02]  /*3f9e0*/  MOV R28, R59 ;  /* 0x0000003b001c7202 */ /* 0x008fc40000000f00 */
[----:B------:R-:W2:Y:S04]  /*3f9f0*/  LDL.LU R59, [R1+0x3b44] ;  /* 0x003b4400013b7983 */ /* 0x000ea80000300800 */
[----:B------:R-:W3:Y:S04]  /*3fa00*/  LDL.LU R54, [R1+0x3b40] ;  /* 0x003b400001367983 */ /* 0x000ee80000300800 */
[----:B------:R-:W3:Y:S04]  /*3fa10*/  LDL.LU R30, [R1+0x9c8] ;  /* 0x0009c800011e7983 */ /* 0x000ee80000300800 */
[----:B------:R-:W3:Y:S04]  /*3fa20*/  LDL.LU R31, [R1+0x9cc] ;  /* 0x0009cc00011f7983 */ /* 0x000ee80000300800 */
[----:B------:R-:W3:Y:S01]  /*3fa30*/  LDL.LU R108, [R1+0xa40] ;  /* 0x000a4000016c7983 */ /* 0x000ee20000300800 */
[----:B----4-:R-:W-:-:S03]  /*3fa40*/  IMAD.MOV.U32 R109, RZ, RZ, R58 ;  /* 0x000000ffff6d7224 */ /* 0x010fc600078e003a */
[----:B------:R-:W4:Y:S01]  /*3fa50*/  LDL.LU R58, [R1+0x3b3c] ;  /* 0x003b3c00013a7983 */ /* 0x000f220000300800 */
[----:B--2---:R-:W-:-:S03]  /*3fa60*/  IMAD.MOV.U32 R110, RZ, RZ, R59 ;  /* 0x000000ffff6e7224 */ /* 0x004fc600078e003b */
[----:B------:R-:W4:Y:S01]  /*3fa70*/  LDL.LU R59, [R1+0x3b38] ;  /* 0x003b3800013b7983 */ /* 0x000f220000300800 */
[----:B---3--:R-:W-:-:S03]  /*3fa80*/  IMAD.MOV.U32 R111, RZ, RZ, R54 ;  /* 0x000000ffff6f7224 */ /* 0x008fc600078e0036 */
        /* <DEDUP_REMOVED lines=21> */
[----:B------:R-:W-:-:S03]  /*3fbe0*/  IMAD.MOV.U32 R184, RZ, RZ, R55 ;  /* 0x000000ffffb87224 */ /* 0x000fc600078e0037 */
[----:B------:R-:W3:Y:S01]  /*3fbf0*/  LDL.LU R36, [R1+0xa50] ;  /* 0x000a500001247983 */ /* 0x000ee20000300800 */
[----:B------:R-:W-:-:S03]  /*3fc00*/  IMAD.MOV.U32 R185, RZ, RZ, R50 ;  /* 0x000000ffffb97224 */ /* 0x000fc600078e0032 */
[----:B------:R-:W3:Y:S01]  /*3fc10*/  LDL.LU R37, [R1+0xa54] ;  /* 0x000a540001257983 */ /* 0x000ee20000300800 */
[----:B------:R-:W-:-:S03]  /*3fc20*/  IMAD.MOV.U32 R186, RZ, RZ, R51 ;  /* 0x000000ffffba7224 */ /* 0x000fc600078e0033 */
[----:B------:R-:W3:Y:S01]  /*3fc30*/  LDL.LU R38, [R1+0xa58] ;  /* 0x000a580001267983 */ /* 0x000ee20000300800 */
[----:B------:R-:W-:-:S03]  /*3fc40*/  MOV R187, R46 ;  /* 0x0000002e00bb7202 */ /* 0x000fc60000000f00 */
[----:B------:R-:W3:Y:S01]  /*3fc50*/  LDL.LU R39, [R1+0xa5c] ;  /* 0x000a5c0001277983 */ /* 0x000ee20000300800 */
[----:B------:R-:W-:-:S03]  /*3fc60*/  IMAD.MOV.U32 R24, RZ, RZ, R47 ;  /* 0x000000ffff187224 */ /* 0x000fc600078e002f */
        /* <DEDUP_REMOVED lines=25> */
[----:B------:R-:W3:Y:S04]  /*3fe00*/  LDL.LU R218, [R1+0x3afc] ;  /* 0x003afc0001da7983 */ /* 0x000ee80000300800 */
[----:B------:R-:W3:Y:S04]  /*3fe10*/  LDL.LU R219, [R1+0x3af8] ;  /* 0x003af80001db7983 */ /* 0x000ee80000300800 */
[----:B------:R-:W3:Y:S04]  /*3fe20*/  LDL.LU R226, [R1+0x3af4] ;  /* 0x003af40001e27983 */ /* 0x000ee80000300800 */
[----:B------:R1:W-:Y:S01]  /*3fe30*/  STL [R1+0x382c], R6 ;  /* 0x00382c0601007387 */ /* 0x0003e20000100800 */
[C---:B----4-:R-:W-:Y:S06]  /*3fe40*/  HMMA.1688.F32.TF32 R96, R196.reuse, R60, R40 ;  /* 0x0000003cc460723c */ /* 0x050fec0000081028 */
[----:B--2---:R-:W-:-:S15]  /*3fe50*/  HMMA.1688.F32.TF32 R40, R196, R64, R92 ;  /* 0x00000040c428723c */ /* 0x004fde000008105c */
[----:B------:R-:W-:-:S08]  /*3fe60*/  NOP ;  /* 0x0000000000007918 */ /* 0x000fd00000000000 */
[----:B------:R-:W-:Y:S01]  /*3fe70*/  STL.64 [R1+0x1590], R40 ;  /* 0x0015902801007387 */ /* 0x000fe20000100a00 */
[----:B-1----:R-:W-:-:S03]  /*3fe80*/  IMAD.MOV.U32 R6, RZ, RZ, R43 ;  /* 0x000000ffff067224 */ /* 0x002fc600078e002b */
[----:B------:R-:W-:Y:S04]  /*3fe90*/  STL.64 [R1+0x15a0], R96 ;  /* 0x0015a06001007387 */ /* 0x000fe80000100a00 */
[----:B------:R-:W-:Y:S04]  /*3fea0*/  STL.64 [R1+0x15a8], R98 ;  /* 0x0015a86201007387 */ /* 0x000fe80000100a00 */
[----:B------:R3:W-:Y:S04]  /*3feb0*/  STL [R1+0x1598], R42 ;  /* 0x0015982a01007387 */ /* 0x0007e80000100800 */
[----:B------:R-:W-:Y:S01]  /*3fec0*/  STL [R1+0x3830], R6 ;  /* 0x0038300601007387 */ /* 0x000fe20000100800 */
[----:B---3--:R-:W-:Y:S07]  /*3fed0*/  HMMA.1688.F32.TF32 R40, R196, R68, R12 ;  /* 0x00000044c428723c */ /* 0x008fee000008100c */
[----:B------:R-:W-:-:S02]  /*3fee0*/  IMAD.MOV.U32 R12, RZ, RZ, R227 ;  /* 0x000000ffff0c7224 */ /* 0x000fc400078e00e3 */
[----:B------:R-:W2:Y:S01]  /*3fef0*/  LDL.LU R227, [R1+0x3af0] ;  /* 0x003af00001e37983 */ /* 0x000ea20000300800 */
[----:B------:R-:W-:Y:S01]  /*3ff00*/  IMAD.MOV.U32 R13, RZ, RZ, R222 ;  /* 0x000000ffff0d7224 */ /* 0x000fe200078e00de */
[----:B------:R-:W-:-:S12]  /*3ff10*/  MOV R14, R223 ;  /* 0x000000df000e7202 */ /* 0x000fd80000000f00 */
[----:B------:R-:W-:Y:S04]  /*3ff20*/  STL.64 [R1+0x1580], R40 ;  /* 0x0015802801007387 */ /* 0x000fe80000100a00 */
[----:B------:R1:W-:Y:S04]  /*3ff30*/  STL.64 [R1+0x1588], R42 ;  /* 0x0015882a01007387 */ /* 0x0003e80000100a00 */
[----:B------:R-:W3:Y:S04]  /*3ff40*/  LDL.LU R222, [R1+0x3aec] ;  /* 0x003aec0001de7983 */ /* 0x000ee80000300800 */
[----:B------:R-:W3:Y:S01]  /*3ff50*/  LDL.LU R223, [R1+0x3ae8] ;  /* 0x003ae80001df7983 */ /* 0x000ee20000300800 */
[C---:B------:R-:W-:Y:S06]  /*3ff60*/  HMMA.1688.F32.TF32 R32, R196.reuse, R72, R32 ;  /* 0x00000048c420723c */ /* 0x040fec0000081020 */
[----:B-1----:R-:W-:Y:S06]  /*3ff70*/  HMMA.1688.F32.TF32 R40, R196, R76, R116 ;  /* 0x0000004cc428723c */ /* 0x002fec0000081074 */
[C---:B------:R-:W-:Y:S01]  /*3ff80*/  HMMA.1688.F32.TF32 R28, R232.reuse, R214, R28 ;  /* 0x000000d6e81c723c */ /* 0x040fe2000008101c */
[----:B------:R-:W-:Y:S01]  /*3ff90*/  IMAD.MOV.U32 R15, RZ, RZ, R7 ;  /* 0x000000ffff0f7224 */ /* 0x000fe200078e0007 */
[----:B------:R-:W-:Y:S10]  /*3ffa0*/  LDS R197, [R19+UR10+0xc080] ;  /* 0x00c0800a13c57984 */ /* 0x000ff40008000800 */
[----:B------:R-:W-:Y:S01]  /*3ffb0*/  IMAD.MOV.U32 R6, RZ, RZ, R35 ;  /* 0x000000ffff067224 */ /* 0x000fe200078e0023 */
[----:B------:R-:W-:Y:S04]  /*3ffc0*/  STL.64 [R1+0x1570], R32 ;  /* 0x0015702001007387 */ /* 0x000fe80000100a00 */
[----:B------:R2:W-:Y:S04]  /*3ffd0*/  STL [R1+0x1578], R34 ;  /* 0x0015782201007387 */ /* 0x0005e80000100800 */
[----:B------:R1:W-:Y:S01]  /*3ffe0*/  STL [R1+0x3834], R6 ;  /* 0x0038340601007387 */ /* 0x0003e20000100800 */
[C---:B------:R-:W-:Y:S03]  /*3fff0*/  HMMA.1688.F32.TF32 R20, R232.reuse, R46, R20 ;  /* 0x0000002ee814723c */ /* 0x040fe60000081014 */
[----:B------:R-:W-:Y:S03]  /*40000*/  LDS R199, [R19+UR10+0xe080] ;  /* 0x00e0800a13c77984 */ /* 0x000fe60008000800 */
[----:B------:R-:W-:Y:S01]  /*40010*/  HMMA.1688.F32.TF32 R236, R232, R54, R236 ;  /* 0x00000036e8ec723c */ /* 0x000fe200000810ec */
[----:B------:R-:W-:Y:S01]  /*40020*/  LDS R196, [R5+UR10+0xc080] ;  /* 0x00c0800a05c47984 */ /* 0x000fe20008000800 */
[----:B------:R-:W-:-:S03]  /*40030*/  IMAD.MOV.U32 R7, RZ, RZ, R31 ;  /* 0x000000ffff077224 */ /* 0x000fc600078e001f */
[----:B------:R-:W4:Y:S01]  /*40040*/  LDS R198, [R5+UR10+0xe080] ;  /* 0x00e0800a05c67984 */ /* 0x000f220008000800 */
[C---:B------:R-:W-:Y:S06]  /*40050*/  HMMA.1688.F32.TF32 R8, R232.reuse, R50, R8 ;  /* 0x00000032e808723c */ /* 0x040fec0000081008 */
[----:B--2---:R-:W-:-:S15]  /*40060*/  HMMA.1688.F32.TF32 R32, R232, R226, R36 ;  /* 0x000000e2e820723c */ /* 0x004fde0000081024 */
[----:B------:R-:W-:-:S08]  /*40070*/  NOP ;  /* 0x0000000000007918 */ /* 0x000fd00000000000 */
[----:B------:R-:W-:Y:S01]  /*40080*/  STL.64 [R1+0x1100], R32 ;  /* 0x0011002001007387 */ /* 0x000fe20000100a00 */
[----:B-1----:R-:W-:-:S03]  /*40090*/  IMAD.MOV.U32 R6, RZ, RZ, R35 ;  /* 0x000000ffff067224 */ /* 0x002fc600078e0023 */
[----:B------:R-:W-:Y:S01]  /*400a0*/  STL.64 [R1+0x1110], R40 ;  /* 0x0011102801007387 */ /* 0x000fe20000100a00 */
[C---:B---3--:R-:W-:Y:S03]  /*400b0*/  HMMA.1688.F32.TF32 R36, R232.reuse, R222, R108 ;  /* 0x000000dee824723c */ /* 0x048fe6000008106c */
[----:B------:R-:W-:Y:S04]  /*400c0*/  STL.64 [R1+0x1118], R42 ;  /* 0x0011182a01007387 */ /* 0x000fe80000100a00 */
[----:B------:R1:W-:Y:S02]  /*400d0*/  STL [R1+0x1108], R34 ;  /* 0x0011082201007387 */ /* 0x0003e40000100800 */
[----:B-1----:R-:W-:Y:S02]  /*400e0*/  HMMA.1688.F32.TF32 R32, R232, R218, R184 ;  /* 0x000000dae820723c */ /* 0x002fe400000810b8 */
[----:B------:R1:W-:-:S15]  /*400f0*/  STL [R1+0x3838], R6 ;  /* 0x0038380601007387 */ /* 0x0003de0000100800 */
[----:B------:R-:W-:-:S06]  /*40100*/  NOP ;  /* 0x0000000000007918 */ /* 0x000fcc0000000000 */
[----:B------:R-:W-:Y:S01]  /*40110*/  STL.64 [R1+0x10e0], R32 ;  /* 0x0010e02001007387 */ /* 0x000fe20000100a00 */
[----:B-1----:R-:W-:-:S03]  /*40120*/  IMAD.MOV.U32 R6, RZ, RZ, R35 ;  /* 0x000000ffff067224 */ /* 0x002fc600078e0023 */
[----:B------:R-:W-:Y:S04]  /*40130*/  STL.64 [R1+0x10f0], R36 ;  /* 0x0010f02401007387 */ /* 0x000fe80000100a00 */
[----:B------:R-:W-:Y:S04]  /*40140*/  STL.64 [R1+0x10f8], R38 ;  /* 0x0010f82601007387 */ /* 0x000fe80000100a00 */
[----:B------:R1:W-:Y:S04]  /*40150*/  STL [R1+0x10e8], R34 ;  /* 0x0010e82201007387 */ /* 0x0003e80000100800 */
[----:B------:R-:W-:Y:S04]  /*40160*/  STL.64 [R1+0x10d0], R28 ;  /* 0x0010d01c01007387 */ /* 0x000fe80000100a00 */
[----:B------:R2:W-:Y:S01]  /*40170*/  STL [R1+0x10d8], R30 ;  /* 0x0010d81e01007387 */ /* 0x0005e20000100800 */
[C---:B-1----:R-:W-:Y:S06]  /*40180*/  HMMA.1688.F32.TF32 R32, R232.reuse, R210, R180 ;  /* 0x000000d2e820723c */ /* 0x042fec00000810b4 */
[C---:B--2---:R-:W-:Y:S06]  /*40190*/  HMMA.1688.F32.TF32 R28, R232.reuse, R206, R24 ;  /* 0x000000cee81c723c */ /* 0x044fec0000081018 */
        /* <DEDUP_REMOVED lines=9> */
[----:B------:R-:W-:Y:S04]  /*40230*/  STL [R1+0x3820], R236 ;  /* 0x003820ec01007387 */ /* 0x000fe80000100800 */
[----:B------:R-:W-:Y:S04]  /*40240*/  STL.64 [R1+0x1080], R8 ;  /* 0x0010800801007387 */ /* 0x000fe80000100a00 */
[----:B------:R1:W-:Y:S02]  /*40250*/  STL.64 [R1+0x1088], R10 ;  /* 0x0010880a01007387 */ /* 0x0003e40000100a00 */
[----:B-1----:R-:W-:Y:S02]  /*40260*/  HMMA.1688.F32.TF32 R8, R232, R58, R12 ;  /* 0x0000003ae808723c */ /* 0x002fe4000008100c */
[----:B------:R-:W-:Y:S04]  /*40270*/  STL [R1+0x381c], R237 ;  /* 0x00381ced01007387 */ /* 0x000fe80000100800 */
[----:B------:R-:W-:Y:S01]  /*40280*/  STL [R1+0x3818], R238 ;  /* 0x003818ee01007387 */ /* 0x000fe20000100800 */
[----:B------:R-:W-:-:S03]  /*40290*/  IMAD.MOV.U32 R12, RZ, RZ, R250 ;  /* 0x000000ffff0c7224 */ /* 0x000fc600078e00fa */
[----:B------:R-:W-:Y:S01]  /*402a0*/  STL [R1+0x3814], R239 ;  /* 0x003814ef01007387 */ /* 0x000fe20000100800 */
[----:B------:R-:W-:-:S03]  /*402b0*/  IMAD.MOV.U32 R13, RZ, RZ, R251 ;  /* 0x000000ffff0d7224 */ /* 0x000fc600078e00fb */
[----:B------:R-:W2:Y:S01]  /*402c0*/  LDL.LU R250, [R1+0x3ae4] ;  /* 0x003ae40001fa7983 */ /* 0x000ea20000300800 */
[----:B------:R-:W-:Y:S01]  /*402d0*/  MOV R14, R245 ;  /* 0x000000f5000e7202 */ /* 0x000fe20000000f00 */
[----:B------:R-:W-:-:S07]  /*402e0*/  IMAD.MOV.U32 R15, RZ, RZ, R244 ;  /* 0x000000ffff0f7224 */ /* 0x000fce00078e00f4 */
[----:B------:R1:W-:Y:S04]  /*402f0*/  STL.64 [R1+0x1070], R8 ;  /* 0x0010700801007387 */ /* 0x0003e80000100a00 */
[----:B------:R3:W-:Y:S04]  /*40300*/  STL.64 [R1+0x1078], R10 ;  /* 0x0010780a01007387 */ /* 0x0007e80000100a00 */
[----:B------:R-:W4:Y:S04]  /*40310*/  LDL.LU R251, [R1+0x3ae0] ;  /* 0x003ae00001fb7983 */ /* 0x000f280000300800 */
[----:B------:R-:W3:Y:S04]  /*40320*/  LDL.LU R245, [R1+0x3adc] ;  /* 0x003adc0001f57983 */ /* 0x000ee80000300800 */
[----:B------:R-:W3:Y:S04]  /*40330*/  LDL.LU R244, [R1+0x3ad8] ;  /* 0x003ad80001f47983 */ /* 0x000ee80000300800 */
[----:B------:R-:W3:Y:S04]  /*40340*/  LDL.LU R242, [R1+0x3ad4] ;  /* 0x003ad40001f27983 */ /* 0x000ee80000300800 */
[----:B------:R-:W3:Y:S01]  /*40350*/  LDL.LU R243, [R1+0x3ad0] ;  /* 0x003ad00001f37983 */ /* 0x000ee20000300800 */
[----:B------:R-:W-:-:S02]  /*40360*/  IMAD.MOV.U32 R19, RZ, RZ, R240 ;  /* 0x000000ffff137224 */ /* 0x000fc400078e00f0 */
[----:B------:R-:W-:Y:S01]  /*40370*/  IMAD.MOV.U32 R20, RZ, RZ, R247 ;  /* 0x000000ffff147224 */ /* 0x000fe200078e00f7 */
[----:B------:R-:W3:Y:S01]  /*40380*/  LDL.LU R241, [R1+0x3acc] ;  /* 0x003acc0001f17983 */ /* 0x000ee20000300800 */
[----:B------:R-:W-:Y:S01]  /*40390*/  IMAD.MOV.U32 R21, RZ, RZ, R246 ;  /* 0x000000ffff157224 */ /* 0x000fe200078e00f6 */
[----:B------:R-:W-:Y:S02]  /*403a0*/  MOV R22, R75 ;  /* 0x0000004b00167202 */ /* 0x000fe40000000f00 */
[----:B------:R-:W3:Y:S01]  /*403b0*/  LDL.LU R240, [R1+0x3ac8] ;  /* 0x003ac80001f07983 */ /* 0x000ee20000300800 */
[----:B------:R-:W-:-:S03]  /*403c0*/  IMAD.MOV.U32 R23, RZ, RZ, R74 ;  /* 0x000000ffff177224 */ /* 0x000fc600078e004a */
[----:B------:R-:W3:Y:S04]  /*403d0*/  LDL.LU R247, [R1+0x3ac4] ;  /* 0x003ac40001f77983 */ /* 0x000ee80000300800 */
[----:B------:R-:W3:Y:S01]  /*403e0*/  LDL.LU R246, [R1+0x3ac0] ;  /* 0x003ac00001f67983 */ /* 0x000ee20000300800 */
[----:B------:R-:W-:-:S03]  /*403f0*/  IMAD.MOV.U32 R26, RZ, RZ, R248 ;  /* 0x000000ffff1a7224 */ /* 0x000fc600078e00f8 */
[----:B------:R-:W3:Y:S01]  /*40400*/  LDL.LU R75, [R1+0x3abc] ;  /* 0x003abc00014b7983 */ /* 0x000ee20000300800 */
[----:B------:R-:W-:-:S03]  /*40410*/  IMAD.MOV.U32 R27, RZ, RZ, R249 ;  /* 0x000000ffff1b7224 */ /* 0x000fc600078e00f9 */
[----:B------:R-:W3:Y:S01]  /*40420*/  LDL.LU R74, [R1+0x3ab8] ;  /* 0x003ab800014a7983 */ /* 0x000ee20000300800 */
[----:B--2---:R-:W-:Y:S02]  /*40430*/  IMAD.MOV.U32 R25, RZ, RZ, R250 ;  /* 0x000000ffff197224 */ /* 0x004fe400078e00fa */
[----:B----4-:R-:W-:Y:S02]  /*40440*/  IMAD.MOV.U32 R24, RZ, RZ, R251 ;  /* 0x000000ffff187224 */ /* 0x010fe400078e00fb */
[----:B------:R-:W2:Y:S04]  /*40450*/  LDL.LU R251, [R1+0x3ab4] ;  /* 0x003ab40001fb7983 */ /* 0x000ea80000300800 */
[----:B------:R-:W4:Y:S04]  /*40460*/  LDL.LU R250, [R1+0x3ab0] ;  /* 0x003ab00001fa7983 */ /* 0x000f280000300800 */
[----:B------:R-:W2:Y:S01]  /*40470*/  LDL.LU R248, [R1+0x3aac] ;  /* 0x003aac0001f87983 */ /* 0x000ea20000300800 */
[----:B---3--:R-:W-:-:S03]  /*40480*/  IMAD.MOV.U32 R181, RZ, RZ, R242 ;  /* 0x000000ffffb57224 */ /* 0x008fc600078e00f2 */
[----:B------:R-:W3:Y:S01]  /*40490*/  LDL.LU R249, [R1+0x3aa8] ;  /* 0x003aa80001f97983 */ /* 0x000ee20000300800 */
[----:B------:R-:W-:-:S03]  /*404a0*/  IMAD.MOV.U32 R180, RZ, RZ, R243 ;  /* 0x000000ffffb47224 */ /* 0x000fc600078e00f3 */
[----:B------:R-:W4:Y:S04]  /*404b0*/  LDL.LU R243, [R1+0x3aa4] ;  /* 0x003aa40001f37983 */ /* 0x000f280000300800 */
[----:B------:R-:W2:Y:S01]  /*404c0*/  LDL.LU R242, [R1+0x3aa0] ;  /* 0x003aa00001f27983 */ /* 0x000ea20000300800 */
[----:B------:R-:W-:Y:S01]  /*404d0*/  MOV R182, R244 ;  /* 0x000000f400b67202 */ /* 0x000fe20000000f00 */
[----:B------:R-:W-:Y:S02]  /*404e0*/  IMAD.MOV.U32 R183, RZ, RZ, R245 ;  /* 0x000000ffffb77224 */ /* 0x000fe400078e00f5 */
[----:B------:R-:W3:Y:S01]  /*404f0*/  LDL.LU R244, [R1+0x3a9c] ;  /* 0x003a9c0001f47983 */ /* 0x000ee20000300800 */
[----:B------:R-:W-:Y:S02]  /*40500*/  IMAD.MOV.U32 R30, RZ, RZ, R240 ;  /* 0x000000ffff1e7224 */ /* 0x000fe400078e00f0 */
[----:B------:R-:W-:Y:S01]  /*40510*/  IMAD.MOV.U32 R29, RZ, RZ, R247 ;  /* 0x000000ffff1d7224 */ /* 0x000fe200078e00f7 */
[----:B------:R-:W3:Y:S01]  /*40520*/  LDL.LU R245, [R1+0x3a98] ;  /* 0x003a980001f57983 */ /* 0x000ee20000300800 */
[----:B------:R-:W-:-:S03]  /*40530*/  IMAD.MOV.U32 R28, RZ, RZ, R246 ;  /* 0x000000ffff1c7224 */ /* 0x000fc600078e00f6 */
[----:B------:R-:W3:Y:S01]  /*40540*/  LDL.LU R246, [R1+0x3a94] ;  /* 0x003a940001f67983 */ /* 0x000ee20000300800 */
[----:B------:R-:W-:-:S03]  /*40550*/  IMAD.MOV.U32 R31, RZ, RZ, R241 ;  /* 0x000000ffff1f7224 */ /* 0x000fc600078e00f1 */
[----:B------:R-:W3:Y:S04]  /*40560*/  LDL.LU R247, [R1+0x3a90] ;  /* 0x003a900001f77983 */ /* 0x000ee80000300800 */
[----:B------:R-:W3:Y:S04]  /*40570*/  LDL.LU R240, [R1+0x3a8c] ;  /* 0x003a8c0001f07983 */ /* 0x000ee80000300800 */
[----:B------:R-:W3:Y:S01]  /*40580*/  LDL.LU R241, [R1+0x3a88] ;  /* 0x003a880001f17983 */ /* 0x000ee20000300800 */
[----:B----4-:R-:W-:Y:S02]  /*40590*/  IMAD.MOV.U32 R109, RZ, RZ, R243 ;  /* 0x000000ffff6d7224 */ /* 0x010fe400078e00f3 */
[----:B--2---:R-:W-:-:S02]  /*405a0*/  IMAD.MOV.U32 R108, RZ, RZ, R242 ;  /* 0x000000ffff6c7224 */ /* 0x004fc400078e00f2 */
[----:B------:R-:W2:Y:S04]  /*405b0*/  LDL.LU R242, [R1+0x3a84] ;  /* 0x003a840001f27983 */ /* 0x000ea80000300800 */
[----:B------:R-:W4:Y:S01]  /*405c0*/  LDL.LU R243, [R1+0x3a80] ;  /* 0x003a800001f37983 */ /* 0x000f220000300800 */
[----:B---3--:R-:W-:Y:S01]  /*405d0*/  MOV R110, R249 ;  /* 0x000000f9006e7202 */ /* 0x008fe20000000f00 */
        /* <DEDUP_REMOVED lines=11> */
[----:B--2---:R-:W-:Y:S02]  /*40690*/  IMAD.MOV.U32 R117, RZ, RZ, R242 ;  /* 0x000000ffff757224 */ /* 0x004fe400078e00f2 */
[----:B----4-:R-:W-:-:S02]  /*406a0*/  IMAD.MOV.U32 R116, RZ, RZ, R243 ;  /* 0x000000ffff747224 */ /* 0x010fc400078e00f3 */
[----:B------:R-:W2:Y:S04]  /*406b0*/  LDL.LU R243, [R1+0x3a64] ;  /* 0x003a640001f37983 */ /* 0x000ea80000300800 */
[----:B------:R-:W4:Y:S01]  /*406c0*/  LDL.LU R242, [R1+0x3a60] ;  /* 0x003a600001f27983 */ /* 0x000f220000300800 */
[----:B------:R-:W-:Y:S01]  /*406d0*/  MOV R118, R241 ;  /* 0x000000f100767202 */ /* 0x000fe20000000f00 */
[----:B------:R-:W-:Y:S02]  /*406e0*/  IMAD.MOV.U32 R119, RZ, RZ, R240 ;  /* 0x000000ffff777224 */ /* 0x000fe400078e00f0 */
[----:B------:R-:W4:Y:S04]  /*406f0*/  LDL.LU R241, [R1+0x3a5c] ;  /* 0x003a5c0001f17983 */ /* 0x000f280000300800 */
[----:B------:R-:W4:Y:S01]  /*40700*/  LDL.LU R240, [R1+0x3a58] ;  /* 0x003a580001f07983 */ /* 0x000f220000300800 */
[----:B---3--:R-:W-:-:S03]  /*40710*/  IMAD.MOV.U32 R92, RZ, RZ, R245 ;  /* 0x000000ffff5c7224 */ /* 0x008fc600078e00f5 */
[----:B------:R-:W3:Y:S01]  /*40720*/  LDL.LU R245, [R1+0x3a54] ;  /* 0x003a540001f57983 */ /* 0x000ee20000300800 */
[----:B------:R-:W-:-:S03]  /*40730*/  IMAD.MOV.U32 R93, RZ, RZ, R244 ;  /* 0x000000ffff5d7224 */ /* 0x000fc600078e00f4 */
[----:B------:R-:W3:Y:S01]  /*40740*/  LDL.LU R244, [R1+0x3a50] ;  /* 0x003a500001f47983 */ /* 0x000ee20000300800 */
[----:B--2---:R-:W-:-:S03]  /*40750*/  IMAD.MOV.U32 R94, RZ, RZ, R243 ;  /* 0x000000ffff5e7224 */ /* 0x004fc600078e00f3 */
[----:B------:R-:W2:Y:S01]  /*40760*/  LDL.LU R243, [R1+0x3a4c] ;  /* 0x003a4c0001f37983 */ /* 0x000ea20000300800 */
[----:B----4-:R-:W-:-:S03]  /*40770*/  IMAD.MOV.U32 R95, RZ, RZ, R242 ;  /* 0x000000ffff5f7224 */ /* 0x010fc600078e00f2 */
[----:B------:R-:W4:Y:S04]  /*40780*/  LDL.LU R242, [R1+0x3a48] ;  /* 0x003a480001f27983 */ /* 0x000f280000300800 */
[----:B------:R-:W4:Y:S04]  /*40790*/  LDL.LU R188, [R1+0x10] ;  /* 0x0000100001bc7983 */ /* 0x000f280000300800 */
[----:B------:R-:W4:Y:S04]  /*407a0*/  LDL.LU R189, [R1+0x14] ;  /* 0x0000140001bd7983 */ /* 0x000f280000300800 */
[----:B------:R-:W4:Y:S04]  /*407b0*/  LDL.LU R190, [R1+0x18] ;  /* 0x0000180001be7983 */ /* 0x000f280000300800 */
[----:B------:R-:W4:Y:S04]  /*407c0*/  LDL.LU R191, [R1+0x1c] ;  /* 0x00001c0001bf7983 */ /* 0x000f280000300800 */
[----:B------:R-:W4:Y:S04]  /*407d0*/  LDL.LU R104, [R1] ;  /* 0x0000000001687983 */ /* 0x000f280000300800 */
[----:B------:R-:W4:Y:S01]  /*407e0*/  LDL.LU R105, [R1+0x4] ;  /* 0x0000040001697983 */ /* 0x000f220000300800 */
[----:B------:R-:W-:-:S03]  /*407f0*/  IMAD.MOV.U32 R42, RZ, RZ, R240 ;  /* 0x000000ffff2a7224 */ /* 0x000fc600078e00f0 */
[----:B------:R-:W4:Y:S01]  /*40800*/  LDL.LU R106, [R1+0x8] ;  /* 0x00000800016a7983 */ /* 0x000f220000300800 */
[----:B------:R-:W-:-:S03]  /*40810*/  IMAD.MOV.U32 R43, RZ, RZ, R241 ;  /* 0x000000ffff2b7224 */ /* 0x000fc600078e00f1 */
[----:B------:R-:W4:Y:S04]  /*40820*/  LDL.LU R107, [R1+0xc] ;  /* 0x00000c00016b7983 */ /* 0x000f280000300800 */
[----:B------:R-:W4:Y:S04]  /*40830*/  LDL.LU R40, [R1+0x2f0] ;  /* 0x0002f00001287983 */ /* 0x000f280000300800 */
[----:B------:R-:W4:Y:S01]  /*40840*/  LDL.LU R41, [R1+0x2f4] ;  /* 0x0002f40001297983 */ /* 0x000f220000300800 */
[----:B---3--:R-:W-:-:S03]  /*40850*/  IMAD.MOV.U32 R98, RZ, RZ, R244 ;  /* 0x000000ffff627224 */ /* 0x008fc600078e00f4 */
[----:B------:R-:W3:Y:S01]  /*40860*/  LDL.LU R240, [R1+0x3a44] ;  /* 0x003a440001f07983 */ /* 0x000ee20000300800 */
[----:B------:R-:W-:-:S03]  /*40870*/  IMAD.MOV.U32 R99, RZ, RZ, R245 ;  /* 0x000000ffff637224 */ /* 0x000fc600078e00f5 */
[----:B------:R-:W3:Y:S01]  /*40880*/  LDL.LU R241, [R1+0x3a40] ;  /* 0x003a400001f17983 */ /* 0x000ee20000300800 */
[----:B------:R-:W-:Y:S02]  /*40890*/  IMAD.MOV.U32 R32, RZ, RZ, R246 ;  /* 0x000000ffff207224 */ /* 0x000fe400078e00f6 */
[----:B------:R-:W-:Y:S02]  /*408a0*/  IMAD.MOV.U32 R33, RZ, RZ, R247 ;  /* 0x000000ffff217224 */ /* 0x000fe400078e00f7 */
[----:B------:R-:W-:Y:S01]  /*408b0*/  IMAD.MOV.U32 R34, RZ, RZ, R248 ;  /* 0x000000ffff227224 */ /* 0x000fe200078e00f8 */
[----:B------:R-:W-:Y:S01]  /*408c0*/  MOV R184, R250 ;  /* 0x000000fa00b87202 */ /* 0x000fe20000000f00 */
[----:B------:R-:W-:Y:S02]  /*408d0*/  IMAD.MOV.U32 R35, RZ, RZ, R249 ;  /* 0x000000ffff237224 */ /* 0x000fe400078e00f9 */
[----:B------:R-:W-:Y:S02]  /*408e0*/  IMAD.MOV.U32 R185, RZ, RZ, R251 ;  /* 0x000000ffffb97224 */ /* 0x000fe400078e00fb */
[----:B------:R-:W-:-:S02]  /*408f0*/  IMAD.MOV.U32 R186, RZ, RZ, R74 ;  /* 0x000000ffffba7224 */ /* 0x000fc400078e004a */
[----:B------:R-:W-:Y:S02]  /*40900*/  IMAD.MOV.U32 R187, RZ, RZ, R75 ;  /* 0x000000ffffbb7224 */ /* 0x000fe400078e004b */
[----:B------:R-:W-:Y:S02]  /*40910*/  IMAD.MOV.U32 R176, RZ, RZ, R70 ;  /* 0x000000ffffb07224 */ /* 0x000fe400078e0046 */
[----:B------:R-:W-:Y:S02]  /*40920*/  IMAD.MOV.U32 R177, RZ, RZ, R62 ;  /* 0x000000ffffb17224 */ /* 0x000fe400078e003e */
[----:B------:R-:W-:Y:S01]  /*40930*/  IMAD.MOV.U32 R178, RZ, RZ, R63 ;  /* 0x000000ffffb27224 */ /* 0x000fe200078e003f */
[----:B-1----:R-:W-:Y:S01]  /*40940*/  MOV R8, R67 ;  /* 0x0000004300087202 */ /* 0x002fe20000000f00 */
[----:B------:R-:W-:Y:S02]  /*40950*/  IMAD.MOV.U32 R179, RZ, RZ, R66 ;  /* 0x000000ffffb37224 */ /* 0x000fe400078e0042 */
[----:B------:R-:W-:-:S02]  /*40960*/  IMAD.MOV.U32 R9, RZ, RZ, R71 ;  /* 0x000000ffff097224 */ /* 0x000fc400078e0047 */
[----:B------:R-:W-:Y:S02]  /*40970*/  IMAD.MOV.U32 R10, RZ, RZ, R78 ;  /* 0x000000ffff0a7224 */ /* 0x000fe400078e004e */
[----:B------:R-:W-:Y:S02]  /*40980*/  IMAD.MOV.U32 R11, RZ, RZ, R79 ;  /* 0x000000ffff0b7224 */ /* 0x000fe400078e004f */
[----:B--2---:R-:W-:Y:S01]  /*40990*/  IMAD.MOV.U32 R97, RZ, RZ, R243 ;  /* 0x000000ffff617224 */ /* 0x004fe200078e00f3 */
[----:B----4-:R-:W-:Y:S02]  /*409a0*/  MOV R96, R242 ;  /* 0x000000f200607202 */ /* 0x010fe40000000f00 */
[----:B------:R-:W3:Y:S04]  /*409b0*/  LDL.LU R242, [R1+0x3a3c] ;  /* 0x003a3c0001f27983 */ /* 0x000ee80000300800 */
[----:B------:R-:W3:Y:S04]  /*409c0*/  LDL.LU R243, [R1+0x3a38] ;  /* 0x003a380001f37983 */ /* 0x000ee80000300800 */
        /* <DEDUP_REMOVED lines=14> */
[----:B------:R-:W3:Y:S04]  /*40ab0*/  LDL.LU R70, [R1+0x3a0c] ;  /* 0x003a0c0001467983 */ /* 0x000ee80000300800 */
[----:B------:R-:W2:Y:S04]  /*40ac0*/  LDL.LU R62, [R1+0x3a08] ;  /* 0x003a0800013e7983 */ /* 0x000ea80000300800 */
[----:B------:R-:W2:Y:S04]  /*40ad0*/  LDL.LU R63, [R1+0x3a04] ;  /* 0x003a0400013f7983 */ /* 0x000ea80000300800 */
[----:B------:R-:W3:Y:S04]  /*40ae0*/  LDL.LU R66, [R1+0x3a00] ;  /* 0x003a000001427983 */ /* 0x000ee80000300800 */
[----:B------:R-:W3:Y:S04]  /*40af0*/  LDL.LU R67, [R1+0x39fc] ;  /* 0x0039fc0001437983 */ /* 0x000ee80000300800 */
[----:B------:R-:W3:Y:S04]  /*40b00*/  LDL.LU R71, [R1+0x39f8] ;  /* 0x0039f80001477983 */ /* 0x000ee80000300800 */
[----:B------:R-:W3:Y:S04]  /*40b10*/  LDL.LU R78, [R1+0x39f4] ;  /* 0x0039f400014e7983 */ /* 0x000ee80000300800 */
[----:B------:R-:W3:Y:S01]  /*40b20*/  LDL.LU R79, [R1+0x39f0] ;  /* 0x0039f000014f7983 */ /* 0x000ee20000300800 */
[C---:B------:R-:W-:Y:S06]  /*40b30*/  HMMA.1688.F32.TF32 R96, R196.reuse, R222, R96 ;  /* 0x000000dec460723c */ /* 0x040fec0000081060 */
[C---:B------:R-:W-:Y:S06]  /*40b40*/  HMMA.1688.F32.TF32 R40, R196.reuse, R218, R40 ;  /* 0x000000dac428723c */ /* 0x040fec0000081028 */
[C---:B------:R-:W-:Y:S06]  /*40b50*/  HMMA.1688.F32.TF32 R92, R196.reuse, R214, R92 ;  /* 0x000000d6c45c723c */ /* 0x040fec000008105c */
[C---:B------:R-:W-:Y:S06]  /*40b60*/  HMMA.1688.F32.TF32 R32, R196.reuse, R210, R32 ;  /* 0x000000d2c420723c */ /* 0x040fec0000081020 */
[C---:B------:R-:W-:Y:S06]  /*40b70*/  HMMA.1688.F32.TF32 R36, R196.reuse, R202, R36 ;  /* 0x000000cac424723c */ /* 0x040fec0000081024 */
[----:B----4-:R-:W-:Y:S06]  /*40b80*/  HMMA.1688.F32.TF32 R100, R196, R226, R100 ;  /* 0x000000e2c464723c */ /* 0x010fec0000081064 */
[C---:B--2---:R-:W-:Y:S06]  /*40b90*/  HMMA.1688.F32.TF32 R112, R232.reuse, R62, R188 ;  /* 0x0000003ee870723c */ /* 0x044fec00000810bc */
[C---:B---3--:R-:W-:Y:S06]  /*40ba0*/  HMMA.1688.F32.TF32 R120, R232.reuse, R66, R104 ;  /* 0x00000042e878723c */ /* 0x048fec0000081068 */
[----:B------:R-:W-:-:S12]  /*40bb0*/  HMMA.1688.F32.TF32 R104, R232, R70, R248 ;  /* 0x00000046e868723c */ /* 0x000fd800000810f8 */
[----:B------:R-:W-:Y:S02]  /*40bc0*/  IMAD.MOV.U32 R236, RZ, RZ, R112 ;  /* 0x000000ffffec7224 */ /* 0x000fe400078e0070 */
[----:B------:R-:W-:Y:S02]  /*40bd0*/  IMAD.MOV.U32 R237, RZ, RZ, R113 ;  /* 0x000000ffffed7224 */ /* 0x000fe400078e0071 */
[----:B------:R-:W-:Y:S02]  /*40be0*/  IMAD.MOV.U32 R238, RZ, RZ, R114 ;  /* 0x000000ffffee7224 */ /* 0x000fe400078e0072 */
[----:B------:R-:W-:Y:S01]  /*40bf0*/  IMAD.MOV.U32 R239, RZ, RZ, R115 ;  /* 0x000000ffffef7224 */ /* 0x000fe200078e0073 */
[----:B------:R-:W-:Y:S01]  /*40c00*/  STL.64 [R1+0x1050], R120 ;  /* 0x0010507801007387 */ /* 0x000fe20000100a00 */
[C---:B------:R-:W-:Y:S03]  /*40c10*/  HMMA.1688.F32.TF32 R112, R232.reuse, R74, R244 ;  /* 0x0000004ae870723c */ /* 0x040fe600000810f4 */
[----:B------:R-:W-:Y:S04]  /*40c20*/  STL.64 [R1+0x1058], R122 ;  /* 0x0010587a01007387 */ /* 0x000fe80000100a00 */
[----:B------:R-:W-:Y:S04]  /*40c30*/  STL.64 [R1+0x1040], R104 ;  /* 0x0010406801007387 */ /* 0x000fe80000100a00 */
[----:B------:R1:W-:Y:S02]  /*40c40*/  STL.64 [R1+0x1048], R106 ;  /* 0x0010486a01007387 */ /* 0x0003e40000100a00 */
[----:B-1----:R-:W-:Y:S10]  /*40c50*/  HMMA.1688.F32.TF32 R104, R232, R78, R240 ;  /* 0x0000004ee868723c */ /* 0x002ff400000810f0 */
[----:B------:R-:W-:Y:S04]  /*40c60*/  STL.64 [R1+0x1030], R112 ;  /* 0x0010307001007387 */ /* 0x000fe80000100a00 */
[----:B------:R-:W-:Y:S01]  /*40c70*/  STL.64 [R1+0x1038], R114 ;  /* 0x0010387201007387 */ /* 0x000fe20000100a00 */
[C---:B------:R-:W-:Y:S06]  /*40c80*/  HMMA.1688.F32.TF32 R20, R196.reuse, R70, R20 ;  /* 0x00000046c414723c */ /* 0x040fec0000081014 */
[C---:B------:R-:W-:Y:S01]  /*40c90*/  HMMA.1688.F32.TF32 R16, R196.reuse, R78, R16 ;  /* 0x0000004ec410723c */ /* 0x040fe20000081010 */
[----:B------:R-:W-:Y:S01]  /*40ca0*/  LOP3.LUT R251, R5, 0x20, RZ, 0x3c, !PT ;  /* 0x0000002005fb7812 */ /* 0x000fe200078e3cff */
[----:B------:R-:W-:Y:S04]  /*40cb0*/  LDS R232, [R5+UR10+0xc180] ;  /* 0x00c1800a05e87984 */ /* 0x000fe80008000800 */
[----:B------:R-:W-:Y:S04]  /*40cc0*/  LDS R234, [R5+UR10+0xe180] ;  /* 0x00e1800a05ea7984 */ /* 0x000fe80008000800 */
        /* <DEDUP_REMOVED lines=11> */
[----:B-1----:R-:W-:Y:S03]  /*40d80*/  HMMA.1688.F32.TF32 R40, R196, R206, R116 ;  /* 0x000000cec428723c */ /* 0x002fe60000081074 */
[----:B------:R-:W-:Y:S04]  /*40d90*/  STL.64 [R1+0x1020], R32 ;  /* 0x0010202001007387 */ /* 0x000fe80000100a00 */
[----:B------:R1:W-:Y:S01]  /*40da0*/  STL.64 [R1+0x1028], R34 ;  /* 0x0010282201007387 */ /* 0x0003e20000100a00 */
[----:B------:R-:W-:Y:S01]  /*40db0*/  MOV R69, R20 ;  /* 0x0000001400457202 */ /* 0x000fe20000000f00 */
[----:B------:R-:W-:-:S02]  /*40dc0*/  IMAD.MOV.U32 R68, RZ, RZ, R21 ;  /* 0x000000ffff447224 */ /* 0x000fc400078e0015 */
[----:B------:R-:W-:Y:S01]  /*40dd0*/  IMAD.MOV.U32 R45, RZ, RZ, R22 ;  /* 0x000000ffff2d7224 */ /* 0x000fe200078e0016 */
[----:B------:R-:W2:Y:S01]  /*40de0*/  LDS R235, [R251+UR10+0xe180] ;  /* 0x00e1800afbeb7984 */ /* 0x000ea20008000800 */
[C---:B-1----:R-:W-:Y:S10]  /*40df0*/  HMMA.1688.F32.TF32 R32, R196.reuse, R46, R108 ;  /* 0x0000002ec420723c */ /* 0x042ff4000008106c */
[----:B------:R-:W-:Y:S04]  /*40e00*/  STL.64 [R1+0x1010], R40 ;  /* 0x0010102801007387 */ /* 0x000fe80000100a00 */
[----:B------:R1:W-:Y:S04]  /*40e10*/  STL.64 [R1+0x1018], R42 ;  /* 0x0010182a01007387 */ /* 0x0003e80000100a00 */
[----:B------:R-:W-:Y:S04]  /*40e20*/  STL.64 [R1+0x1000], R36 ;  /* 0x0010002401007387 */ /* 0x000fe80000100a00 */
[----:B------:R3:W-:Y:S01]  /*40e30*/  STL.64 [R1+0x1008], R38 ;  /* 0x0010082601007387 */ /* 0x0007e20000100a00 */
[C---:B-1----:R-:W-:Y:S03]  /*40e40*/  HMMA.1688.F32.TF32 R40, R196.reuse, R50, R184 ;  /* 0x00000032c428723c */ /* 0x042fe600000810b8 */
[----:B------:R-:W-:Y:S04]  /*40e50*/  STL.64 [R1+0x220], R32 ;  /* 0x0002202001007387 */ /* 0x000fe80000100a00 */
[----:B------:R1:W-:Y:S01]  /*40e60*/  STL.64 [R1+0x228], R34 ;  /* 0x0002282201007387 */ /* 0x0003e20000100a00 */
[----:B---3--:R-:W-:Y:S01]  /*40e70*/  HMMA.1688.F32.TF32 R36, R196, R54, R28 ;  /* 0x00000036c424723c */ /* 0x008fe2000008101c */
[----:B------:R-:W-:-:S05]  /*40e80*/  IMAD.MOV.U32 R44, RZ, RZ, R23 ;  /* 0x000000ffff2c7224 */ /* 0x000fca00078e0017 */
[C---:B------:R-:W-:Y:S06]  /*40e90*/  HMMA.1688.F32.TF32 R28, R196.reuse, R62, R24 ;  /* 0x0000003ec41c723c */ /* 0x040fec0000081018 */
[C---:B-1----:R-:W-:Y:S06]  /*40ea0*/  HMMA.1688.F32.TF32 R32, R196.reuse, R58, R180 ;  /* 0x0000003ac420723c */ /* 0x042fec00000810b4 */
[C---:B------:R-:W-:Y:S06]  /*40eb0*/  HMMA.1688.F32.TF32 R24, R196.reuse, R66, R176 ;  /* 0x00000042c418723c */ /* 0x040fec00000810b0 */
[----:B------:R-:W-:Y:S01]  /*40ec0*/  HMMA.1688.F32.TF32 R20, R196, R74, R8 ;  /* 0x0000004ac414723c */ /* 0x000fe20000081008 */
[----:B------:R-:W-:Y:S04]  /*40ed0*/  STL.64 [R1+0x210], R40 ;  /* 0x0002102801007387 */ /* 0x000fe80000100a00 */
[----:B------:R-:W-:Y:S01]  /*40ee0*/  LDS R196, [R5+UR10+0xc280] ;  /* 0x00c2800a05c47984 */ /* 0x000fe20008000800 */
[-C--:B------:R-:W-:Y:S03]  /*40ef0*/  HMMA.1688.F32.TF32 R8, R228, R226.reuse, R12 ;  /* 0x000000e2e408723c */ /* 0x080fe6000008100c */
        /* <DEDUP_REMOVED lines=10> */
[----:B------:R3:W-:Y:S04]  /*40fa0*/  STL.64 [R1+0x1528], R22 ;  /* 0x0015281601007387 */ /* 0x0007e80000100a00 */
[----:B------:R-:W-:Y:S04]  /*40fb0*/  LDS R198, [R5+UR10+0xe280] ;  /* 0x00e2800a05c67984 */ /* 0x000fe80008000800 */
[----:B-1----:R-:W4:Y:S04]  /*40fc0*/  LDL.LU R20, [R1+0x40] ;  /* 0x0000400001147983 */ /* 0x002f280000300800 */
[----:B------:R-:W-:Y:S04]  /*40fd0*/  STL.64 [R1+0x170], R16 ;  /* 0x0001701001007387 */ /* 0x000fe80000100a00 */
[----:B------:R-:W-:Y:S04]  /*40fe0*/  STL.64 [R1+0x178], R18 ;  /* 0x0001781201007387 */ /* 0x000fe80000100a00 */
[----:B------:R1:W-:Y:S04]  /*40ff0*/  STL.64 [R1+0x1510], R8 ;  /* 0x0015100801007387 */ /* 0x0003e80000100a00 */
[----:B------:R2:W-:Y:S04]  /*41000*/  STL.64 [R1+0x1518], R10 ;  /* 0x0015180a01007387 */ /* 0x0005e80000100a00 */
[----:B------:R-:W4:Y:S04]  /*41010*/  LDL.LU R21, [R1+0x44] ;  /* 0x0000440001157983 */ /* 0x000f280000300800 */
[----:B---3--:R-:W4:Y:S04]  /*41020*/  LDL.LU R22, [R1+0x48] ;  /* 0x0000480001167983 */ /* 0x008f280000300800 */
        /* <DEDUP_REMOVED lines=81> */
[C---:B---3--:R-:W-:Y:S03]  /*41540*/  HMMA.1688.F32.TF32 R24, R232.reuse, R226, R24 ;  /* 0x000000e2e818723c */ /* 0x048fe60000081018 */
[----:B------:R-:W-:Y:S03]  /*41550*/  LDS R197, [R251+UR10+0xc280] ;  /* 0x00c2800afbc57984 */ /* 0x000fe60008000800 */
[----:B----4-:R-:W-:Y:S01]  /*41560*/  HMMA.1688.F32.TF32 R20, R232, R218, R20 ;  /* 0x000000dae814723c */ /* 0x010fe20000081014 */
[----:B------:R-:W-:-:S15]  /*41570*/  LDS R199, [R251+UR10+0xe280] ;  /* 0x00e2800afbc77984 */ /* 0x000fde0008000800 */
[----:B------:R-:W-:-:S02]  /*41580*/  NOP ;  /* 0x0000000000007918 */ /* 0x000fc40000000000 */
[----:B------:R-:W-:Y:S02]  /*41590*/  IMAD.MOV.U32 R49, RZ, RZ, R26 ;  /* 0x000000ffff317224 */ /* 0x000fe400078e001a */
[----:B------:R-:W-:Y:S01]  /*415a0*/  IMAD.MOV.U32 R48, RZ, RZ, R27 ;  /* 0x000000ffff307224 */ /* 0x000fe200078e001b */
[C---:B------:R-:W-:Y:S06]  /*415b0*/  HMMA.1688.F32.TF32 R112, R228.reuse, R218, R112 ;  /* 0x000000dae470723c */ /* 0x040fec0000081070 */
[C---:B------:R-:W-:Y:S06]  /*415c0*/  HMMA.1688.F32.TF32 R120, R228.reuse, R222, R192 ;  /* 0x000000dee478723c */ /* 0x040fec00000810c0 */
[----:B------:R-:W-:-:S15]  /*415d0*/  HMMA.1688.F32.TF32 R124, R228, R214, R188 ;  /* 0x000000d6e47c723c */ /* 0x000fde00000810bc */
[----:B------:R-:W-:-:S02]  /*415e0*/  NOP ;  /* 0x0000000000007918 */ /* 0x000fc40000000000 */
[----:B------:R-:W-:Y:S04]  /*415f0*/  STL.64 [R1+0x1500], R120 ;  /* 0x0015007801007387 */ /* 0x000fe80000100a00 */
[----:B------:R1:W-:Y:S04]  /*41600*/  STL.64 [R1+0x1508], R122 ;  /* 0x0015087a01007387 */ /* 0x0003e80000100a00 */
[----:B------:R-:W-:Y:S04]  /*41610*/  STL.64 [R1+0x14f0], R112 ;  /* 0x0014f07001007387 */ /* 0x000fe80000100a00 */
[----:B------:R3:W-:Y:S01]  /*41620*/  STL.64 [R1+0x14f8], R114 ;  /* 0x0014f87201007387 */ /* 0x0007e20000100a00 */
[C---:B-1----:R-:W-:Y:S06]  /*41630*/  HMMA.1688.F32.TF32 R120, R228.reuse, R210, R104 ;  /* 0x000000d2e478723c */ /* 0x042fec0000081068 */
[C---:B------:R-:W-:Y:S06]  /*41640*/  HMMA.1688.F32.TF32 R104, R228.reuse, R202, R96 ;  /* 0x000000cae468723c */ /* 0x040fec0000081060 */
[C---:B---3--:R-:W-:Y:S06]  /*41650*/  HMMA.1688.F32.TF32 R112, R228.reuse, R206, R100 ;  /* 0x000000cee470723c */ /* 0x048fec0000081064 */
        /* <DEDUP_REMOVED lines=20> */
[----:B------:R-:W-:Y:S04]  /*417a0*/  STL.64 [R1+0x150], R92 ;  /* 0x0001505c01007387 */ /* 0x000fe80000100a00 */
[----:B------:R-:W-:Y:S01]  /*417b0*/  STL.64 [R1+0x158], R94 ;  /* 0x0001585e01007387 */ /* 0x000fe20000100a00 */
[C---:B-1----:R-:W-:Y:S03]  /*417c0*/  HMMA.1688.F32.TF32 R40, R228.reuse, R66, R108 ;  /* 0x00000042e428723c */ /* 0x042fe6000008106c */
[----:B------:R-:W-:Y:S04]  /*417d0*/  STL.64 [R1+0x140], R32 ;  /* 0x0001402001007387 */ /* 0x000fe80000100a00 */
[----:B------:R1:W-:Y:S02]  /*417e0*/  STL.64 [R1+0x148], R34 ;  /* 0x0001482201007387 */ /* 0x0003e40000100a00 */
[C---:B-1----:R-:W-:Y:S06]  /*417f0*/  HMMA.1688.F32.TF32 R32, R228.reuse, R74, R28 ;  /* 0x0000004ae420723c */ /* 0x042fec000008101c */
[----:B------:R-:W-:Y:S08]  /*41800*/  HMMA.1688.F32.TF32 R28, R228, R78, R180 ;  /* 0x0000004ee41c723c */ /* 0x000ff000000810b4 */
        /* <DEDUP_REMOVED lines=9> */
[C---:B--2---:R-:W-:Y:S03]  /*418a0*/  HMMA.1688.F32.TF32 R8, R232.reuse, R214, R8 ;  /* 0x000000d6e808723c */ /* 0x044fe60000081008 */
[----:B------:R-:W-:Y:S04]  /*418b0*/  LDS R228, [R5+UR10+0xc200] ;  /* 0x00c2000a05e47984 */ /* 0x000fe80008000800 */
[----:B------:R-:W-:Y:S01]  /*418c0*/  LDS R230, [R5+UR10+0xe200] ;  /* 0x00e2000a05e67984 */ /* 0x000fe20008000800 */
[----:B-1----:R-:W-:Y:S03]  /*418d0*/  HMMA.1688.F32.TF32 R24, R232, R222, R176 ;  /* 0x000000dee818723c */ /* 0x002fe600000810b0 */
[----:B------:R1:W-:Y:S04]  /*418e0*/  STL [R1+0x3810], R48 ;  /* 0x0038103001007387 */ /* 0x0003e80000100800 */
[----:B------:R2:W-:Y:S04]  /*418f0*/  STL [R1+0x380c], R49 ;  /* 0x00380c3101007387 */ /* 0x0005e80000100800 */
[----:B------:R-:W-:Y:S01]  /*41900*/  LDS R229, [R251+UR10+0xc200] ;  /* 0x00c2000afbe57984 */ /* 0x000fe20008000800 */
[----:B-1----:R-:W-:-:S03]  /*41910*/  IMAD.MOV.U32 R48, RZ, RZ, R22 ;  /* 0x000000ffff307224 */ /* 0x002fc600078e0016 */
[----:B------:R-:W1:Y:S01]  /*41920*/  LDS R231, [R251+UR10+0xe200] ;  /* 0x00e2000afbe77984 */ /* 0x000e620008000800 */
[----:B--2---:R-:W-:-:S07]  /*41930*/  IMAD.MOV.U32 R49, RZ, RZ, R23 ;  /* 0x000000ffff317224 */ /* 0x004fce00078e0017 */
[----:B------:R-:W-:Y:S04]  /*41940*/  STL.64 [R1+0xff0], R24 ;  /* 0x000ff01801007387 */ /* 0x000fe80000100a00 */
[----:B------:R-:W-:Y:S04]  /*41950*/  STL.64 [R1+0xff8], R26 ;  /* 0x000ff81a01007387 */ /* 0x000fe80000100a00 */
[----:B------:R2:W-:Y:S04]  /*41960*/  STL.64 [R1+0xfe0], R20 ;  /* 0x000fe01401007387 */ /* 0x0005e80000100a00 */
[----:B------:R-:W-:Y:S04]  /*41970*/  STL.64 [R1+0xfd0], R8 ;  /* 0x000fd00801007387 */ /* 0x000fe80000100a00 */
[----:B------:R3:W-:Y:S01]  /*41980*/  STL.64 [R1+0xfd8], R10 ;  /* 0x000fd80a01007387 */ /* 0x0007e20000100a00 */
[C---:B--2---:R-:W-:Y:S03]  /*41990*/  HMMA.1688.F32.TF32 R20, R232.reuse, R210, R16 ;  /* 0x000000d2e814723c */ /* 0x044fe60000081010 */
[----:B------:R-:W2:Y:S03]  /*419a0*/  LDL.LU R16, [R1+0x860] ;  /* 0x0008600001107983 */ /* 0x000ea60000300800 */
[----:B---3--:R-:W-:-:S15]  /*419b0*/  HMMA.1688.F32.TF32 R8, R232, R206, R12 ;  /* 0x000000cee808723c */ /* 0x008fde000008100c */
[----:B------:R-:W-:-:S02]  /*419c0*/  NOP ;  /* 0x0000000000007918 */ /* 0x000fc40000000000 */
[----:B------:R3:W-:Y:S04]  /*419d0*/  STL.64 [R1+0xfc0], R20 ;  /* 0x000fc01401007387 */ /* 0x0007e80000100a00 */
[----:B------:R4:W-:Y:S04]  /*419e0*/  STL.64 [R1+0xfc8], R22 ;  /* 0x000fc81601007387 */ /* 0x0009e80000100a00 */
        /* <DEDUP_REMOVED lines=73> */
[----:B------:R1:W-:Y:S02]  /*41e80*/  STL.64 [R1+0xf78], R34 ;  /* 0x000f782201007387 */ /* 0x0003e40000100a00 */
[C---:B-1----:R-:W-:Y:S06]  /*41e90*/  HMMA.1688.F32.TF32 R32, R232.reuse, R58, R36 ;  /* 0x0000003ae820723c */ /* 0x042fec0000081024 */
[C---:B------:R-:W-:Y:S06]  /*41ea0*/  HMMA.1688.F32.TF32 R40, R232.reuse, R62, R108 ;  /* 0x0000003ee828723c */ /* 0x040fec000008106c */
[----:B------:R-:W-:Y:S11]  /*41eb0*/  HMMA.1688.F32.TF32 R36, R232, R66, R184 ;  /* 0x00000042e824723c */ /* 0x000ff600000810b8 */
[----:B------:R1:W-:Y:S01]  /*41ec0*/  STL.64 [R1+0xf60], R32 ;  /* 0x000f602001007387 */ /* 0x0003e20000100a00 */
[----:B------:R-:W-:Y:S01]  /*41ed0*/  MOV R53, R34 ;  /* 0x0000002200357202 */ /* 0x000fe20000000f00 */
[----:B------:R-:W-:-:S02]  /*41ee0*/  IMAD.MOV.U32 R52, RZ, RZ, R35 ;  /* 0x000000ffff347224 */ /* 0x000fc400078e0023 */
[C---:B-1----:R-:W-:Y:S06]  /*41ef0*/  HMMA.1688.F32.TF32 R32, R232.reuse, R70, R28 ;  /* 0x00000046e820723c */ /* 0x042fec000008101c */
[----:B------:R-:W-:Y:S01]  /*41f00*/  HMMA.1688.F32.TF32 R28, R232, R74, R180 ;  /* 0x0000004ae81c723c */ /* 0x000fe200000810b4 */
[----:B------:R-:W-:Y:S04]  /*41f10*/  STL.64 [R1+0xf50], R40 ;  /* 0x000f502801007387 */ /* 0x000fe80000100a00 */
[----:B------:R-:W-:Y:S04]  /*41f20*/  STL.64 [R1+0xf58], R42 ;  /* 0x000f582a01007387 */ /* 0x000fe80000100a00 */
[----:B------:R-:W-:Y:S04]  /*41f30*/  STL.64 [R1+0xf40], R36 ;  /* 0x000f402401007387 */ /* 0x000fe80000100a00 */
[----:B------:R-:W-:Y:S01]  /*41f40*/  STL.64 [R1+0xf48], R38 ;  /* 0x000f482601007387 */ /* 0x000fe20000100a00 */
[----:B------:R-:W-:-:S03]  /*41f50*/  IMAD.MOV.U32 R61, RZ, RZ, R26 ;  /* 0x000000ffff3d7224 */ /* 0x000fc600078e001a */
[----:B------:R-:W-:Y:S01]  /*41f60*/  STL.64 [R1+0xf30], R32 ;  /* 0x000f302001007387 */ /* 0x000fe20000100a00 */
[----:B------:R-:W-:-:S03]  /*41f70*/  IMAD.MOV.U32 R60, RZ, RZ, R27 ;  /* 0x000000ffff3c7224 */ /* 0x000fc600078e001b */
[----:B------:R-:W-:Y:S01]  /*41f80*/  STL.64 [R1+0xf38], R34 ;  /* 0x000f382201007387 */ /* 0x000fe20000100a00 */
[C---:B---3--:R-:W-:Y:S03]  /*41f90*/  HMMA.1688.F32.TF32 R20, R228.reuse, R222, R20 ;  /* 0x000000dee414723c */ /* 0x048fe60000081014 */
[----:B------:R-:W-:Y:S04]  /*41fa0*/  STL.64 [R1+0xf20], R28 ;  /* 0x000f201c01007387 */ /* 0x000fe80000100a00 */
[----:B------:R4:W-:Y:S01]  /*41fb0*/  STL.64 [R1+0x8b0], R24 ;  /* 0x0008b01801007387 */ /* 0x0009e20000100a00 */
[C---:B------:R-:W-:Y:S03]  /*41fc0*/  HMMA.1688.F32.TF32 R16, R228.reuse, R214, R16 ;  /* 0x000000d6e410723c */ /* 0x040fe60000081010 */
[----:B------:R-:W-:Y:S04]  /*41fd0*/  LDS R232, [R5+UR10+0xc300] ;  /* 0x00c3000a05e87984 */ /* 0x000fe80008000800 */
[----:B------:R-:W-:Y:S01]  /*41fe0*/  LDS R234, [R5+UR10+0xe300] ;  /* 0x00e3000a05ea7984 */ /* 0x000fe20008000800 */
[----:B----4-:R-:W-:Y:S03]  /*41ff0*/  HMMA.1688.F32.TF32 R24, R228, R226, R176 ;  /* 0x000000e2e418723c */ /* 0x010fe600000810b0 */
[----:B------:R-:W-:Y:S05]  /*42000*/  LDS R233, [R251+UR10+0xc300] ;  /* 0x00c3000afbe97984 */ /* 0x000fea0008000800 */
[----:B------:R-:W-:Y:S01]  /*42010*/  IMAD.MOV.U32 R65, RZ, RZ, R22 ;  /* 0x000000ffff417224 */ /* 0x000fe200078e0016 */
[----:B------:R-:W1:Y:S01]  /*42020*/  LDS R235, [R251+UR10+0xe300] ;  /* 0x00e3000afbeb7984 */ /* 0x000e620008000800 */
[----:B------:R-:W-:-:S13]  /*42030*/  IMAD.MOV.U32 R64, RZ, RZ, R23 ;  /* 0x000000ffff407224 */ /* 0x000fda00078e0017 */
[----:B------:R-:W-:Y:S04]  /*42040*/  STL.64 [R1+0x1f0], R24 ;  /* 0x0001f01801007387 */ /* 0x000fe80000100a00 */
[----:B------:R-:W-:Y:S04]  /*42050*/  STL.64 [R1+0x1f8], R26 ;  /* 0x0001f81a01007387 */ /* 0x000fe80000100a00 */
[----:B------:R2:W-:Y:S02]  /*42060*/  STL.64 [R1+0x1e0], R20 ;  /* 0x0001e01401007387 */ /* 0x0005e40000100a00 */
[C---:B--2---:R-:W-:Y:S06]  /*42070*/  HMMA.1688.F32.TF32 R20, R228.reuse, R218, R8 ;  /* 0x000000dae414723c */ /* 0x044fec0000081008 */
[----:B------:R-:W-:-:S15]  /*42080*/  HMMA.1688.F32.TF32 R8, R228, R210, R12 ;  /* 0x000000d2e408723c */ /* 0x000fde000008100c */
[----:B------:R-:W-:-:S02]  /*42090*/  NOP ;  /* 0x0000000000007918 */ /* 0x000fc40000000000 */
[----:B------:R-:W-:Y:S04]  /*420a0*/  STL.64 [R1+0x1d0], R20 ;  /* 0x0001d01401007387 */ /* 0x000fe80000100a00 */
[----:B------:R-:W-:Y:S04]  /*420b0*/  STL.64 [R1+0x1d8], R22 ;  /* 0x0001d81601007387 */ /* 0x000fe80000100a00 */
[----:B------:R2:W-:Y:S04]  /*420c0*/  STL.64 [R1+0x860], R16 ;  /* 0x0008601001007387 */ /* 0x0005e80000100a00 */
[----:B------:R3:W-:Y:S04]  /*420d0*/  STL.64 [R1+0x868], R18 ;  /* 0x0008681201007387 */ /* 0x0007e80000100a00 */
[----:B------:R4:W-:Y:S04]  /*420e0*/  STL.64 [R1+0xf10], R8 ;  /* 0x000f100801007387 */ /* 0x0009e80000100a00 */
[----:B------:R-:W4:Y:S04]  /*420f0*/  LDL.LU R12, [R1+0x510] ;  /* 0x00051000010c7983 */ /* 0x000f280000300800 */
[----:B------:R-:W4:Y:S04]  /*42100*/  LDL.LU R13, [R1+0x514] ;  /* 0x00051400010d7983 */ /* 0x000f280000300800 */
[----:B------:R-:W4:Y:S04]  /*42110*/  LDL.LU R14, [R1+0x518] ;  /* 0x00051800010e7983 */ /* 0x000f280000300800 */
[----:B------:R-:W4:Y:S04]  /*42120*/  LDL.LU R15, [R1+0x51c] ;  /* 0x00051c00010f7983 */ /* 0x000f280000300800 */
[----:B--2---:R-:W2:Y:S04]  /*42130*/  LDL.LU R16, [R1+0x520] ;  /* 0x0005200001107983 */ /* 0x004ea80000300800 */
[----:B------:R-:W2:Y:S01]  /*42140*/  LDL.LU R17, [R1+0x524] ;  /* 0x0005240001117983 */ /* 0x000ea20000300800 */
[----:B------:R-:W-:-:S03]  /*42150*/  MOV R209, R10 ;  /* 0x0000000a00d17202 */ /* 0x000fc60000000f00 */
[----:B---3--:R-:W2:Y:S01]  /*42160*/  LDL.LU R18, [R1+0x528] ;  /* 0x0005280001127983 */ /* 0x008ea20000300800 */
[----:B------:R-:W-:-:S03]  /*42170*/  IMAD.MOV.U32 R208, RZ, RZ, R11 ;  /* 0x000000ffffd07224 */ /* 0x000fc600078e000b */
[----:B------:R-:W2:Y:S04]  /*42180*/  LDL.LU R19, [R1+0x52c] ;  /* 0x00052c0001137983 */ /* 0x000ea80000300800 */
[----:B----4-:R-:W3:Y:S04]  /*42190*/  LDL.LU R8, [R1+0x530] ;  /* 0x0005300001087983 */ /* 0x010ee80000300800 */
        /* <DEDUP_REMOVED lines=81> */
[----:B------:R1:W-:Y:S01]  /*426b0*/  STL [R1+0x3808], R209 ;  /* 0x003808d101007387 */ /* 0x0003e20000100800 */
[C---:B----4-:R-:W-:Y:S06]  /*426c0*/  HMMA.1688.F32.TF32 R24, R196.reuse, R206, R24 ;  /* 0x000000cec418723c */ /* 0x050fec0000081018 */
[C---:B---3--:R-:W-:Y:S06]  /*426d0*/  HMMA.1688.F32.TF32 R8, R196.reuse, R50, R8 ;  /* 0x00000032c408723c */ /* 0x048fec0000081008 */
[----:B--2---:R-:W-:Y:S06]  /*426e0*/  HMMA.1688.F32.TF32 R16, R196, R54, R16 ;  /* 0x00000036c410723c */ /* 0x004fec0000081010 */
[----:B------:R-:W-:-:S15]  /*426f0*/  HMMA.1688.F32.TF32 R120, R228, R206, R120 ;  /* 0x000000cee478723c */ /* 0x000fde0000081078 */
[----:B------:R-:W-:-:S09]  /*42700*/  NOP ;  /* 0x0000000000007918 */ /* 0x000fd20000000000 */
[----:B------:R-:W-:Y:S02]  /*42710*/  IMAD.MOV.U32 R77, RZ, RZ, R120 ;  /* 0x000000ffff4d7224 */ /* 0x000fe400078e0078 */
[----:B------:R-:W-:Y:S02]  /*42720*/  IMAD.MOV.U32 R76, RZ, RZ, R121 ;  /* 0x000000ffff4c7224 */ /* 0x000fe400078e0079 */
[----:B------:R-:W-:Y:S02]  /*42730*/  IMAD.MOV.U32 R73, RZ, RZ, R122 ;  /* 0x000000ffff497224 */ /* 0x000fe400078e007a */
[----:B------:R-:W-:Y:S02]  /*42740*/  IMAD.MOV.U32 R72, RZ, RZ, R123 ;  /* 0x000000ffff487224 */ /* 0x000fe400078e007b */
[C---:B------:R-:W-:Y:S06]  /*42750*/  HMMA.1688.F32.TF32 R120, R228.reuse, R202, R192 ;  /* 0x000000cae478723c */ /* 0x040fec00000810c0 */
[C---:B------:R-:W-:Y:S06]  /*42760*/  HMMA.1688.F32.TF32 R124, R228.reuse, R46, R112 ;  /* 0x0000002ee47c723c */ /* 0x040fec0000081070 */
[----:B------:R-:W-:Y:S11]  /*42770*/  HMMA.1688.F32.TF32 R112, R228, R54, R104 ;  /* 0x00000036e470723c */ /* 0x000ff60000081068 */
[----:B------:R-:W-:Y:S01]  /*42780*/  STL [R1+0xef4], R121 ;  /* 0x000ef47901007387 */ /* 0x000fe20000100800 */
[----:B-1----:R-:W-:-:S03]  /*42790*/  IMAD.MOV.U32 R209, RZ, RZ, R120 ;  /* 0x000000ffffd17224 */ /* 0x002fc600078e0078 */
[----:B------:R1:W-:Y:S01]  /*427a0*/  STL.64 [R1+0xef8], R122 ;  /* 0x000ef87a01007387 */ /* 0x0003e20000100a00 */
[C---:B------:R-:W-:Y:S06]  /*427b0*/  HMMA.1688.F32.TF32 R104, R228.reuse, R58, R100 ;  /* 0x0000003ae468723c */ /* 0x040fec0000081064 */
[C---:B-1----:R-:W-:Y:S06]  /*427c0*/  HMMA.1688.F32.TF32 R120, R228.reuse, R50, R188 ;  /* 0x00000032e478723c */ /* 0x042fec00000810bc */
[C---:B------:R-:W-:Y:S06]  /*427d0*/  HMMA.1688.F32.TF32 R100, R228.reuse, R62, R96 ;  /* 0x0000003ee464723c */ /* 0x040fec0000081060 */
        /* <DEDUP_REMOVED lines=19> */
[----:B------:R-:W-:-:S03]  /*42910*/  MOV R224, R35 ;  /* 0x0000002300e07202 */ /* 0x000fc60000000f00 */
[----:B------:R-:W-:Y:S04]  /*42920*/  STL.64 [R1+0x1490], R40 ;  /* 0x0014902801007387 */ /* 0x000fe80000100a00 */
[----:B------:R-:W-:Y:S04]  /*42930*/  STL.64 [R1+0x1498], R42 ;  /* 0x0014982a01007387 */ /* 0x000fe80000100a00 */
[----:B------:R1:W-:Y:S01]  /*42940*/  STL.64 [R1+0xeb0], R32 ;  /* 0x000eb02001007387 */ /* 0x0003e20000100a00 */
[----:B------:R-:W-:Y:S02]  /*42950*/  IMAD.MOV.U32 R221, RZ, RZ, R26 ;  /* 0x000000ffffdd7224 */ /* 0x000fe400078e001a */
[----:B------:R-:W-:Y:S01]  /*42960*/  IMAD.MOV.U32 R220, RZ, RZ, R27 ;  /* 0x000000ffffdc7224 */ /* 0x000fe200078e001b */
[C---:B------:R-:W-:Y:S01]  /*42970*/  HMMA.1688.F32.TF32 R20, R196.reuse, R46, R20 ;  /* 0x0000002ec414723c */ /* 0x040fe20000081014 */
[----:B------:R-:W-:Y:S04]  /*42980*/  LDS R228, [R5+UR10+0xc380] ;  /* 0x00c3800a05e47984 */ /* 0x000fe80008000800 */
[----:B------:R-:W-:Y:S01]  /*42990*/  LDS R230, [R5+UR10+0xe380] ;  /* 0x00e3800a05e67984 */ /* 0x000fe20008000800 */
[C---:B-1----:R-:W-:Y:S03]  /*429a0*/  HMMA.1688.F32.TF32 R32, R196.reuse, R226, R36 ;  /* 0x000000e2c420723c */ /* 0x042fe60000081024 */
[----:B------:R-:W-:Y:S04]  /*429b0*/  LDS R229, [R251+UR10+0xc380] ;  /* 0x00c3800afbe57984 */ /* 0x000fe80008000800 */
[----:B------:R-:W1:Y:S01]  /*429c0*/  LDS R231, [R251+UR10+0xe380] ;  /* 0x00e3800afbe77984 */ /* 0x000e620008000800 */
[C---:B------:R-:W-:Y:S06]  /*429d0*/  HMMA.1688.F32.TF32 R40, R196.reuse, R222, R108 ;  /* 0x000000dec428723c */ /* 0x040fec000008106c */
[C---:B------:R-:W-:Y:S09]  /*429e0*/  HMMA.1688.F32.TF32 R36, R196.reuse, R218, R184 ;  /* 0x000000dac424723c */ /* 0x040ff200000810b8 */
[----:B------:R-:W-:Y:S04]  /*429f0*/  STL.64 [R1+0x1480], R32 ;  /* 0x0014802001007387 */ /* 0x000fe80000100a00 */
[----:B------:R2:W-:Y:S02]  /*42a00*/  STL.64 [R1+0x1488], R34 ;  /* 0x0014882201007387 */ /* 0x0005e40000100a00 */
[C---:B--2---:R-:W-:Y:S06]  /*42a10*/  HMMA.1688.F32.TF32 R32, R196.reuse, R214, R28 ;  /* 0x000000d6c420723c */ /* 0x044fec000008101c */
        /* <DEDUP_REMOVED lines=11> */
[----:B--2---:R-:W-:Y:S01]  /*42ad0*/  HMMA.1688.F32.TF32 R24, R196, R202, R176 ;  /* 0x000000cac418723c */ /* 0x004fe200000810b0 */
[----:B------:R-:W-:Y:S04]  /*42ae0*/  STL [R1+0x3804], R220 ;  /* 0x003804dc01007387 */ /* 0x000fe80000100800 */
[----:B------:R-:W-:-:S15]  /*42af0*/  STL [R1+0x3800], R221 ;  /* 0x003800dd01007387 */ /* 0x000fde0000100800 */
[----:B------:R-:W-:-:S03]  /*42b00*/  NOP ;  /* 0x0000000000007918 */ /* 0x000fc60000000000 */
[----:B------:R-:W-:Y:S04]  /*42b10*/  STL.64 [R1+0x1420], R24 ;  /* 0x0014201801007387 */ /* 0x000fe80000100a00 */
[----:B------:R-:W-:Y:S04]  /*42b20*/  STL.64 [R1+0x1428], R26 ;  /* 0x0014281a01007387 */ /* 0x000fe80000100a00 */
[----:B------:R-:W-:Y:S04]  /*42b30*/  STL.64 [R1+0x1410], R20 ;  /* 0x0014101401007387 */ /* 0x000fe80000100a00 */
[----:B------:R2:W-:Y:S04]  /*42b40*/  STL.64 [R1+0x1400], R8 ;  /* 0x0014000801007387 */ /* 0x0005e80000100a00 */
[----:B------:R3:W-:Y:S04]  /*42b50*/  STL.64 [R1+0x1408], R10 ;  /* 0x0014080a01007387 */ /* 0x0007e80000100a00 */
[----:B--2---:R-:W2:Y:S04]  /*42b60*/  LDL.LU R8, [R1+0x480] ;  /* 0x0004800001087983 */ /* 0x004ea80000300800 */
[----:B------:R-:W-:Y:S04]  /*42b70*/  STL.64 [R1+0x13f0], R16 ;  /* 0x0013f01001007387 */ /* 0x000fe80000100a00 */
[----:B------:R-:W-:Y:S04]  /*42b80*/  STL.64 [R1+0x13f8], R18 ;  /* 0x0013f81201007387 */ /* 0x000fe80000100a00 */
[----:B------:R4:W-:Y:S04]  /*42b90*/  STL.64 [R1+0x13e0], R12 ;  /* 0x0013e00c01007387 */ /* 0x0009e80000100a00 */
[----:B------:R1:W-:Y:S04]  /*42ba0*/  STL.64 [R1+0x13e8], R14 ;  /* 0x0013e80e01007387 */ /* 0x0003e80000100a00 */
[----:B------:R-:W2:Y:S01]  /*42bb0*/  LDL.LU R9, [R1+0x484] ;  /* 0x0004840001097983 */ /* 0x000ea20000300800 */
[----:B------:R-:W-:-:S03]  /*42bc0*/  IMAD.MOV.U32 R220, RZ, RZ, R22 ;  /* 0x000000ffffdc7224 */ /* 0x000fc600078e0016 */
[----:B---3--:R-:W2:Y:S01]  /*42bd0*/  LDL.LU R10, [R1+0x488] ;  /* 0x00048800010a7983 */ /* 0x008ea20000300800 */
[----:B------:R-:W-:-:S03]  /*42be0*/  IMAD.MOV.U32 R221, RZ, RZ, R23 ;  /* 0x000000ffffdd7224 */ /* 0x000fc600078e0017 */
        /* <DEDUP_REMOVED lines=57> */
[----:B----4-:R-:W-:Y:S03]  /*42f80*/  HMMA.1688.F32.TF32 R96, R196, R62, R12 ;  /* 0x0000003ec460723c */ /* 0x010fe6000008100c */
[----:B------:R-:W4:-:S15]  /*42f90*/  LDL.LU R12, [R1+0x7a0] ;  /* 0x0007a000010c7983 */ /* 0x000f1e0000300800 */
[----:B------:R-:W-:-:S05]  /*42fa0*/  NOP ;  /* 0x0000000000007918 */ /* 0x000fca0000000000 */
[----:B------:R-:W-:Y:S04]  /*42fb0*/  STL.64 [R1+0x13d0], R96 ;  /* 0x0013d06001007387 */ /* 0x000fe80000100a00 */
[----:B------:R2:W-:Y:S04]  /*42fc0*/  STL.64 [R1+0x13d8], R98 ;  /* 0x0013d86201007387 */ /* 0x0005e80000100a00 */
[----:B------:R-:W4:Y:S04]  /*42fd0*/  LDL.LU R13, [R1+0x7a4] ;  /* 0x0007a400010d7983 */ /* 0x000f280000300800 */
[----:B------:R-:W4:Y:S04]  /*42fe0*/  LDL.LU R14, [R1+0x7a8] ;  /* 0x0007a800010e7983 */ /* 0x000f280000300800 */
[----:B------:R-:W4:Y:S01]  /*42ff0*/  LDL.LU R15, [R1+0x7ac] ;  /* 0x0007ac00010f7983 */ /* 0x000f220000300800 */
[C---:B--2---:R-:W-:Y:S06]  /*43000*/  HMMA.1688.F32.TF32 R96, R196.reuse, R66, R40 ;  /* 0x00000042c460723c */ /* 0x044fec0000081028 */
[C---:B---3--:R-:W-:Y:S06]  /*43010*/  HMMA.1688.F32.TF32 R40, R196.reuse, R70, R92 ;  /* 0x00000046c428723c */ /* 0x048fec000008105c */
[----:B------:R-:W-:Y:S11]  /*43020*/  HMMA.1688.F32.TF32 R32, R196, R74, R32 ;  /* 0x0000004ac420723c */ /* 0x000ff60000081020 */
[----:B------:R-:W-:Y:S04]  /*43030*/  STL.64 [R1+0x13c0], R96 ;  /* 0x0013c06001007387 */ /* 0x000fe80000100a00 */
[----:B------:R-:W-:Y:S04]  /*43040*/  STL.64 [R1+0x13c8], R98 ;  /* 0x0013c86201007387 */ /* 0x000fe80000100a00 */
[----:B------:R-:W-:Y:S04]  /*43050*/  STL.64 [R1+0x13b8], R42 ;  /* 0x0013b82a01007387 */ /* 0x000fe80000100a00 */
[----:B------:R1:W-:Y:S01]  /*43060*/  STL.64 [R1+0x13a8], R34 ;  /* 0x0013a82201007387 */ /* 0x0003e20000100a00 */
[----:B------:R-:W-:Y:S01]  /*43070*/  IMAD.MOV.U32 R204, RZ, RZ, R32 ;  /* 0x000000ffffcc7224 */ /* 0x000fe200078e0020 */
[----:B------:R-:W-:-:S02]  /*43080*/  MOV R205, R33 ;  /* 0x0000002100cd7202 */ /* 0x000fc40000000f00 */
[----:B-1----:R-:W-:Y:S06]  /*43090*/  HMMA.1688.F32.TF32 R32, R196, R78, R116 ;  /* 0x0000004ec420723c */ /* 0x002fec0000081074 */
[----:B------:R-:W-:Y:S01]  /*430a0*/  HMMA.1688.F32.TF32 R28, R232, R214, R28 ;  /* 0x000000d6e81c723c */ /* 0x000fe2000008101c */
[----:B------:R-:W-:Y:S01]  /*430b0*/  IMAD.MOV.U32 R200, RZ, RZ, R40 ;  /* 0x000000ffffc87224 */ /* 0x000fe200078e0028 */
[----:B------:R-:W-:Y:S01]  /*430c0*/  LDS R196, [R5+UR10+0xc400] ;  /* 0x00c4000a05c47984 */ /* 0x000fe20008000800 */
[----:B------:R-:W-:-:S03]  /*430d0*/  IMAD.MOV.U32 R201, RZ, RZ, R41 ;  /* 0x000000ffffc97224 */ /* 0x000fc600078e0029 */
[----:B------:R-:W-:Y:S04]  /*430e0*/  LDS R198, [R5+UR10+0xe400] ;  /* 0x00e4000a05c67984 */ /* 0x000fe80008000800 */
[----:B------:R-:W-:Y:S04]  /*430f0*/  LDS R197, [R251+UR10+0xc400] ;  /* 0x00c4000afbc57984 */ /* 0x000fe80008000800 */
[----:B------:R-:W1:Y:S04]  /*43100*/  LDS R199, [R251+UR10+0xe400] ;  /* 0x00e4000afbc77984 */ /* 0x000e680008000800 */
[----:B------:R-:W-:Y:S01]  /*43110*/  IMAD.MOV.U32 R212, RZ, RZ, R32 ;  /* 0x000000ffffd47224 */ /* 0x000fe200078e0020 */
[----:B------:R2:W-:Y:S01]  /*43120*/  STL.64 [R1+0xea8], R34 ;  /* 0x000ea82201007387 */ /* 0x0005e20000100a00 */
[----:B------:R-:W-:-:S02]  /*43130*/  IMAD.MOV.U32 R213, RZ, RZ, R33 ;  /* 0x000000ffffd57224 */ /* 0x000fc400078e0021 */
[C---:B--2---:R-:W-:Y:S06]  /*43140*/  HMMA.1688.F32.TF32 R32, R232.reuse, R226, R36 ;  /* 0x000000e2e820723c */ /* 0x044fec0000081024 */
[----:B------:R-:W-:-:S15]  /*43150*/  HMMA.1688.F32.TF32 R36, R232, R222, R108 ;  /* 0x000000dee824723c */ /* 0x000fde000008106c */
[----:B------:R-:W-:-:S02]  /*43160*/  NOP ;  /* 0x0000000000007918 */ /* 0x000fc40000000000 */
[----:B------:R2:W-:Y:S01]  /*43170*/  STL.64 [R1+0xe98], R34 ;  /* 0x000e982201007387 */ /* 0x0005e20000100a00 */
[----:B------:R-:W-:Y:S02]  /*43180*/  IMAD.MOV.U32 R216, RZ, RZ, R32 ;  /* 0x000000ffffd87224 */ /* 0x000fe400078e0020 */
[----:B------:R-:W-:Y:S02]  /*43190*/  IMAD.MOV.U32 R217, RZ, RZ, R33 ;  /* 0x000000ffffd97224 */ /* 0x000fe400078e0021 */
[C---:B--2---:R-:W-:Y:S01]  /*431a0*/  HMMA.1688.F32.TF32 R32, R232.reuse, R218, R184 ;  /* 0x000000dae820723c */ /* 0x044fe200000810b8 */
[----:B------:R-:W-:Y:S04]  /*431b0*/  STL.64 [R1+0xe80], R36 ;  /* 0x000e802401007387 */ /* 0x000fe80000100a00 */
[----:B------:R2:W-:Y:S02]  /*431c0*/  STL.64 [R1+0xe88], R38 ;  /* 0x000e882601007387 */ /* 0x0005e40000100a00 */
[----:B--2---:R-:W-:-:S15]  /*431d0*/  HMMA.1688.F32.TF32 R36, R232, R210, R180 ;  /* 0x000000d2e824723c */ /* 0x004fde00000810b4 */
[----:B------:R-:W-:-:S01]  /*431e0*/  NOP ;  /* 0x0000000000007918 */ /* 0x000fc20000000000 */
[----:B------:R-:W-:Y:S04]  /*431f0*/  STL.64 [R1+0xa70], R32 ;  /* 0x000a702001007387 */ /* 0x000fe80000100a00 */
[----:B------:R2:W-:Y:S04]  /*43200*/  STL.64 [R1+0xa78], R34 ;  /* 0x000a782201007387 */ /* 0x0005e80000100a00 */
[----:B------:R-:W-:Y:S04]  /*43210*/  STL.64 [R1+0xa40], R28 ;  /* 0x000a401c01007387 */ /* 0x000fe80000100a00 */
[----:B------:R3:W-:Y:S01]  /*43220*/  STL.64 [R1+0xa48], R30 ;  /* 0x000a481e01007387 */ /* 0x0007e20000100a00 */
[C---:B--2---:R-:W-:Y:S06]  /*43230*/  HMMA.1688.F32.TF32 R32, R232.reuse, R206, R24 ;  /* 0x000000cee820723c */ /* 0x044fec0000081018 */
[C---:B------:R-:W-:Y:S06]  /*43240*/  HMMA.1688.F32.TF32 R24, R232.reuse, R46, R20 ;  /* 0x0000002ee818723c */ /* 0x040fec0000081014 */
[C---:B---3--:R-:W-:Y:S06]  /*43250*/  HMMA.1688.F32.TF32 R28, R232.reuse, R202, R176 ;  /* 0x000000cae81c723c */ /* 0x048fec00000810b0 */
        /* <DEDUP_REMOVED lines=14> */
[----:B--2---:R-:W2:Y:S01]  /*43340*/  LDL.LU R8, [R1+0x400] ;  /* 0x0004000001087983 */ /* 0x004ea20000300800 */
[----:B----4-:R-:W-:-:S15]  /*43350*/  HMMA.1688.F32.TF32 R12, R232, R58, R12 ;  /* 0x0000003ae80c723c */ /* 0x010fde000008100c */
[----:B------:R-:W-:-:S08]  /*43360*/  NOP ;  /* 0x0000000000007918 */ /* 0x000fd00000000000 */
[----:B------:R4:W-:Y:S04]  /*43370*/  STL.64 [R1+0x810], R12 ;  /* 0x0008100c01007387 */ /* 0x0009e80000100a00 */
[----:B------:R1:W-:Y:S04]  /*43380*/  STL.64 [R1+0x818], R14 ;  /* 0x0008180e01007387 */ /* 0x0003e80000100a00 */
        /* <DEDUP_REMOVED lines=108> */
[C---:B---3--:R-:W-:Y:S06]  /*43a50*/  HMMA.1688.F32.TF32 R240, R228.reuse, R214, R240 ;  /* 0x000000d6e4f0723c */ /* 0x048fec00000810f0 */
[----:B----4-:R-:W-:Y:S06]  /*43a60*/  HMMA.1688.F32.TF32 R12, R228, R218, R12 ;  /* 0x000000dae40c723c */ /* 0x010fec000008100c */
[C---:B------:R-:W-:Y:S06]  /*43a70*/  HMMA.1688.F32.TF32 R120, R232.reuse, R74, R120 ;  /* 0x0000004ae878723c */ /* 0x040fec0000081078 */
[C---:B------:R-:W-:Y:S06]  /*43a80*/  HMMA.1688.F32.TF32 R128, R232.reuse, R66, R128 ;  /* 0x00000042e880723c */ /* 0x040fec0000081080 */
[C---:B------:R-:W-:Y:S06]  /*43a90*/  HMMA.1688.F32.TF32 R132, R232.reuse, R62, R132 ;  /* 0x0000003ee884723c */ /* 0x040fec0000081084 */
[C---:B------:R-:W-:Y:S06]  /*43aa0*/  HMMA.1688.F32.TF32 R124, R232.reuse, R70, R124 ;  /* 0x00000046e87c723c */ /* 0x040fec000008107c */
[----:B------:R-:W-:Y:S11]  /*43ab0*/  HMMA.1688.F32.TF32 R232, R232, R78, R192 ;  /* 0x0000004ee8e8723c */ /* 0x000ff600000810c0 */
[----:B------:R-:W-:Y:S04]  /*43ac0*/  STL.64 [R1+0x820], R132 ;  /* 0x0008208401007387 */ /* 0x000fe80000100a00 */
[----:B------:R1:W-:Y:S01]  /*43ad0*/  STL.64 [R1+0x828], R134 ;  /* 0x0008288601007387 */ /* 0x0003e20000100a00 */
[C---:B------:R-:W-:Y:S03]  /*43ae0*/  HMMA.1688.F32.TF32 R112, R228.reuse, R226, R112 ;  /* 0x000000e2e470723c */ /* 0x040fe60000081070 */
[----:B-1----:R-:W2:Y:S04]  /*43af0*/  LDL.LU.64 R134, [R1+0x39e8] ;  /* 0x0039e80001867983 */ /* 0x002ea80000300a00 */
[----:B------:R-:W2:Y:S01]  /*43b00*/  LDL.LU.64 R132, [R1+0x39e0] ;  /* 0x0039e00001847983 */ /* 0x000ea20000300a00 */
[C---:B------:R-:W-:Y:S03]  /*43b10*/  HMMA.1688.F32.TF32 R188, R228.reuse, R222, R188 ;  /* 0x000000dee4bc723c */ /* 0x040fe600000810bc */
        /* <DEDUP_REMOVED lines=27> */
[----:B-1----:R-:W3:Y:S04]  /*43cd0*/  LDL.LU.64 R190, [R1+0x3988] ;  /* 0x0039880001be7983 */ /* 0x002ee80000300a00 */
[----:B------:R-:W3:Y:S04]  /*43ce0*/  LDL.LU.64 R188, [R1+0x3980] ;  /* 0x0039800001bc7983 */ /* 0x000ee80000300a00 */
[----:B------:R-:W-:Y:S04]  /*43cf0*/  STL.64 [R1+0x890], R12 ;  /* 0x0008900c01007387 */ /* 0x000fe80000100a00 */
[----:B------:R1:W-:Y:S04]  /*43d00*/  STL.64 [R1+0x898], R14 ;  /* 0x0008980e01007387 */ /* 0x0003e80000100a00 */
[----:B-1----:R-:W2:Y:S04]  /*43d10*/  LDL.LU.64 R14, [R1+0x3978] ;  /* 0x00397800010e7983 */ /* 0x002ea80000300a00 */
[----:B------:R-:W4:Y:S04]  /*43d20*/  LDL.LU.64 R12, [R1+0x3970] ;  /* 0x00397000010c7983 */ /* 0x000f280000300a00 */
        /* <DEDUP_REMOVED lines=27> */
[----:B-1----:R-:W-:Y:S09]  /*43ee0*/  HMMA.1688.F32.TF32 R32, R228, R74, R184 ;  /* 0x0000004ae420723c */ /* 0x002ff200000810b8 */
[----:B------:R-:W-:Y:S04]  /*43ef0*/  STL.64 [R1+0x1370], R40 ;  /* 0x0013702801007387 */ /* 0x000fe80000100a00 */
[----:B------:R-:W-:Y:S04]  /*43f00*/  STL.64 [R1+0x1378], R42 ;  /* 0x0013782a01007387 */ /* 0x000fe80000100a00 */
[----:B------:R-:W-:Y:S04]  /*43f10*/  STL.64 [R1+0x1360], R36 ;  /* 0x0013602401007387 */ /* 0x000fe80000100a00 */
[----:B------:R1:W-:Y:S04]  /*43f20*/  STL.64 [R1+0x1368], R38 ;  /* 0x0013682601007387 */ /* 0x0003e80000100a00 */
[----:B------:R-:W-:Y:S04]  /*43f30*/  STL.64 [R1+0x1350], R32 ;  /* 0x0013502001007387 */ /* 0x000fe80000100a00 */
[----:B------:R1:W-:Y:S02]  /*43f40*/  STL.64 [R1+0x1358], R34 ;  /* 0x0013582201007387 */ /* 0x0003e40000100a00 */
[C---:B-1----:R-:W-:Y:S02]  /*43f50*/  HMMA.1688.F32.TF32 R36, R196.reuse, R226, R180 ;  /* 0x000000e2c424723c */ /* 0x042fe400000810b4 */
[----:B------:R-:W-:Y:S04]  /*43f60*/  STL.64 [R1+0x980], R28 ;  /* 0x0009801c01007387 */ /* 0x000fe80000100a00 */
[----:B------:R1:W-:Y:S01]  /*43f70*/  STL.64 [R1+0x988], R30 ;  /* 0x0009881e01007387 */ /* 0x0003e20000100a00 */
[C---:B------:R-:W-:Y:S06]  /*43f80*/  HMMA.1688.F32.TF32 R32, R196.reuse, R222, R24 ;  /* 0x000000dec420723c */ /* 0x040fec0000081018 */
[C---:B------:R-:W-:Y:S06]  /*43f90*/  HMMA.1688.F32.TF32 R24, R196.reuse, R214, R20 ;  /* 0x000000d6c418723c */ /* 0x040fec0000081014 */
[C---:B-1----:R-:W-:Y:S06]  /*43fa0*/  HMMA.1688.F32.TF32 R28, R196.reuse, R218, R176 ;  /* 0x000000dac41c723c */ /* 0x042fec00000810b0 */
        /* <DEDUP_REMOVED lines=14> */
[----:B------:R-:W3:Y:S04]  /*44090*/  LDL.LU R16, [R1+0x320] ;  /* 0x0003200001107983 */ /* 0x000ee80000300800 */
[----:B------:R-:W3:Y:S04]  /*440a0*/  LDL.LU R17, [R1+0x324] ;  /* 0x0003240001117983 */ /* 0x000ee80000300800 */
[----:B------:R-:W3:Y:S04]  /*440b0*/  LDL.LU R18, [R1+0x328] ;  /* 0x0003280001127983 */ /* 0x000ee80000300800 */
[----:B------:R-:W3:Y:S04]  /*440c0*/  LDL.LU R19, [R1+0x32c] ;  /* 0x00032c0001137983 */ /* 0x000ee80000300800 */
[----:B-1----:R-:W3:Y:S04]  /*440d0*/  LDL.LU R8, [R1+0x330] ;  /* 0x0003300001087983 */ /* 0x002ee80000300800 */
        /* <DEDUP_REMOVED lines=59> */
[----:B----4-:R-:W-:-:S03]  /*44490*/  MOV R243, R12 ;  /* 0x0000000c00f37202 */ /* 0x010fc60000000f00 */
[----:B------:R-:W4:Y:S01]  /*444a0*/  LDL.LU R176, [R1+0x350] ;  /* 0x0003500001b07983 */ /* 0x000f220000300800 */
[----:B------:R-:W-:-:S03]  /*444b0*/  IMAD.MOV.U32 R242, RZ, RZ, R13 ;  /* 0x000000fffff27224 */ /* 0x000fc600078e000d */
[----:B------:R-:W4:Y:S01]  /*444c0*/  LDL.LU R177, [R1+0x354] ;  /* 0x0003540001b17983 */ /* 0x000f220000300800 */
[----:B--2---:R-:W-:-:S03]  /*444d0*/  IMAD.MOV.U32 R241, RZ, RZ, R14 ;  /* 0x000000fffff17224 */ /* 0x004fc600078e000e */
[----:B------:R-:W4:Y:S01]  /*444e0*/  LDL.LU R178, [R1+0x358] ;  /* 0x0003580001b27983 */ /* 0x000f220000300800 */
[----:B------:R-:W-:-:S03]  /*444f0*/  IMAD.MOV.U32 R240, RZ, RZ, R15 ;  /* 0x000000fffff07224 */ /* 0x000fc600078e000f */
        /* <DEDUP_REMOVED lines=26> */
[----:B------:R-:W3:Y:S04]  /*446a0*/  LDL.LU.64 R104, [R1+0x3960] ;  /* 0x0039600001687983 */ /* 0x000ee80000300a00 */
[----:B------:R-:W-:Y:S04]  /*446b0*/  STL.64 [R1+0x12d0], R100 ;  /* 0x0012d06401007387 */ /* 0x000fe80000100a00 */
[----:B------:R1:W-:Y:S01]  /*446c0*/  STL.64 [R1+0x12d8], R102 ;  /* 0x0012d86601007387 */ /* 0x0003e20000100a00 */
[----:B------:R-:W-:Y:S03]  /*446d0*/  HMMA.1688.F32.TF32 R196, R196, R78, R184 ;  /* 0x0000004ec4c4723c */ /* 0x000fe600000810b8 */
[----:B-1----:R-:W3:Y:S04]  /*446e0*/  LDL.LU.64 R102, [R1+0x3958] ;  /* 0x0039580001667983 */ /* 0x002ee80000300a00 */
[----:B------:R-:W3:Y:S04]  /*446f0*/  LDL.LU.64 R100, [R1+0x3950] ;  /* 0x0039500001647983 */ /* 0x000ee80000300a00 */
[----:B------:R-:W-:Y:S04]  /*44700*/  STL.64 [R1+0x12c0], R96 ;  /* 0x0012c06001007387 */ /* 0x000fe80000100a00 */
[----:B------:R1:W-:Y:S04]  /*44710*/  STL.64 [R1+0x12c8], R98 ;  /* 0x0012c86201007387 */ /* 0x0003e80000100a00 */
        /* <DEDUP_REMOVED lines=26> */
[----:B------:R-:W3:Y:S04]  /*448c0*/  LDL.LU.64 R186, [R1+0x38d8] ;  /* 0x0038d80001ba7983 */ /* 0x000ee80000300a00 */
[----:B------:R-:W3:Y:S04]  /*448d0*/  LDL.LU.64 R184, [R1+0x38d0] ;  /* 0x0038d00001b87983 */ /* 0x000ee80000300a00 */
[----:B------:R1:W-:Y:S04]  /*448e0*/  STL.64 [R1+0xe70], R196 ;  /* 0x000e70c401007387 */ /* 0x0003e80000100a00 */
[----:B------:R4:W-:Y:S04]  /*448f0*/  STL.64 [R1+0xe78], R198 ;  /* 0x000e78c601007387 */ /* 0x0009e80000100a00 */
[----:B-1----:R-:W3:Y:S04]  /*44900*/  LDL.LU R196, [R1+0x240] ;  /* 0x0002400001c47983 */ /* 0x002ee80000300800 */
[----:B------:R-:W3:Y:S04]  /*44910*/  LDL.LU R197, [R1+0x244] ;  /* 0x0002440001c57983 */ /* 0x000ee80000300800 */
[----:B----4-:R-:W3:Y:S04]  /*44920*/  LDL.LU R198, [R1+0x248] ;  /* 0x0002480001c67983 */ /* 0x010ee80000300800 */
[----:B------:R-:W3:Y:S01]  /*44930*/  LDL.LU R199, [R1+0x24c] ;  /* 0x00024c0001c77983 */ /* 0x000ee20000300800 */
[C---:B------:R-:W-:Y:S06]  /*44940*/  HMMA.1688.F32.TF32 R28, R232.reuse, R226, R28 ;  /* 0x000000e2e81c723c */ /* 0x040fec000008101c */
[C---:B------:R-:W-:Y:S06]  /*44950*/  HMMA.1688.F32.TF32 R180, R232.reuse, R222, R180 ;  /* 0x000000dee8b4723c */ /* 0x040fec00000810b4 */
[C---:B------:R-:W-:Y:S06]  /*44960*/  HMMA.1688.F32.TF32 R24, R232.reuse, R218, R24 ;  /* 0x000000dae818723c */ /* 0x040fec0000081018 */
[C---:B------:R-:W-:Y:S06]  /*44970*/  HMMA.1688.F32.TF32 R176, R232.reuse, R210, R176 ;  /* 0x000000d2e8b0723c */ /* 0x040fec00000810b0 */
[C---:B------:R-:W-:Y:S01]  /*44980*/  HMMA.1688.F32.TF32 R20, R232.reuse, R206, R20 ;  /* 0x000000cee814723c */ /* 0x040fe20000081014 */
[----:B------:R-:W-:Y:S05]  /*44990*/  STL.64 [R1+0xe60], R28 ;  /* 0x000e601c01007387 */ /* 0x000fea0000100a00 */
[C---:B------:R-:W-:Y:S01]  /*449a0*/  HMMA.1688.F32.TF32 R8, R232.reuse, R202, R8 ;  /* 0x000000cae808723c */ /* 0x040fe20000081008 */
[----:B------:R1:W-:Y:S05]  /*449b0*/  STL.64 [R1+0xe68], R30 ;  /* 0x000e681e01007387 */ /* 0x0003ea0000100a00 */
[C---:B------:R-:W-:Y:S01]  /*449c0*/  HMMA.1688.F32.TF32 R16, R232.reuse, R46, R16 ;  /* 0x0000002ee810723c */ /* 0x040fe20000081010 */
[----:B-1----:R-:W4:Y:S04]  /*449d0*/  LDL.LU.64 R30, [R1+0x38c8] ;  /* 0x0038c800011e7983 */ /* 0x002f280000300a00 */
[----:B------:R-:W4:Y:S01]  /*449e0*/  LDL.LU.64 R28, [R1+0x38c0] ;  /* 0x0038c000011c7983 */ /* 0x000f220000300a00 */
[C---:B--2---:R-:W-:Y:S03]  /*449f0*/  HMMA.1688.F32.TF32 R12, R232.reuse, R50, R12 ;  /* 0x00000032e80c723c */ /* 0x044fe6000008100c */
[----:B------:R-:W-:Y:S04]  /*44a00*/  STL.64 [R1+0xe50], R180 ;  /* 0x000e50b401007387 */ /* 0x000fe80000100a00 */
[----:B------:R1:W-:Y:S04]  /*44a10*/  STL.64 [R1+0xe58], R182 ;  /* 0x000e58b601007387 */ /* 0x0003e80000100a00 */
[----:B-1----:R-:W2:Y:S04]  /*44a20*/  LDL.LU.64 R182, [R1+0x38b8] ;  /* 0x0038b80001b67983 */ /* 0x002ea80000300a00 */
[----:B------:R-:W2:Y:S04]  /*44a30*/  LDL.LU.64 R180, [R1+0x38b0] ;  /* 0x0038b00001b47983 */ /* 0x000ea80000300a00 */
[----:B------:R-:W-:Y:S04]  /*44a40*/  STL.64 [R1+0xe40], R24 ;  /* 0x000e401801007387 */ /* 0x000fe80000100a00 */
[----:B------:R1:W-:Y:S04]  /*44a50*/  STL.64 [R1+0xe48], R26 ;  /* 0x000e481a01007387 */ /* 0x0003e80000100a00 */
[----:B-1----:R-:W4:Y:S04]  /*44a60*/  LDL.LU.64 R26, [R1+0x38a8] ;  /* 0x0038a800011a7983 */ /* 0x002f280000300a00 */
[----:B------:R-:W4:Y:S01]  /*44a70*/  LDL.LU.64 R24, [R1+0x38a0] ;  /* 0x0038a00001187983 */ /* 0x000f220000300a00 */
[----:B---3--:R-:W-:-:S15]  /*44a80*/  HMMA.1688.F32.TF32 R196, R232, R214, R196 ;  /* 0x000000d6e8c4723c */ /* 0x008fde00000810c4 */
[----:B------:R-:W-:-:S08]  /*44a90*/  NOP ;  /* 0x0000000000007918 */ /* 0x000fd00000000000 */
[----:B------:R-:W-:Y:S04]  /*44aa0*/  STL.64 [R1+0xb40], R196 ;  /* 0x000b40c401007387 */ /* 0x000fe80000100a00 */
[----:B------:R-:W-:Y:S04]  /*44ab0*/  STL.64 [R1+0xb48], R198 ;  /* 0x000b48c601007387 */ /* 0x000fe80000100a00 */
[----:B------:R-:W-:Y:S04]  /*44ac0*/  STL.64 [R1+0xe30], R176 ;  /* 0x000e30b001007387 */ /* 0x000fe80000100a00 */
[----:B------:R1:W-:Y:S01]  /*44ad0*/  STL.64 [R1+0xe38], R178 ;  /* 0x000e38b201007387 */ /* 0x0003e20000100a00 */
[C---:B------:R-:W-:Y:S03]  /*44ae0*/  HMMA.1688.F32.TF32 R228, R232.reuse, R58, R228 ;  /* 0x0000003ae8e4723c */ /* 0x040fe600000810e4 */
[----:B------:R-:W-:Y:S04]  /*44af0*/  LDS R196, [R5+UR10+0xc500] ;  /* 0x00c5000a05c47984 */ /* 0x000fe80008000800 */
[----:B------:R-:W-:Y:S04]  /*44b00*/  LDS R198, [R5+UR10+0xe500] ;  /* 0x00e5000a05c67984 */ /* 0x000fe80008000800 */
[----:B-1----:R-:W3:Y:S04]  /*44b10*/  LDL.LU.64 R178, [R1+0x3898] ;  /* 0x0038980001b27983 */ /* 0x002ee80000300a00 */
[----:B------:R-:W3:Y:S04]  /*44b20*/  LDL.LU.64 R176, [R1+0x3890] ;  /* 0x0038900001b07983 */ /* 0x000ee80000300a00 */
[----:B------:R-:W-:Y:S04]  /*44b30*/  STL.64 [R1+0xe20], R20 ;  /* 0x000e201401007387 */ /* 0x000fe80000100a00 */
[----:B------:R1:W-:Y:S04]  /*44b40*/  STL.64 [R1+0xe28], R22 ;  /* 0x000e281601007387 */ /* 0x0003e80000100a00 */
[----:B------:R-:W-:Y:S04]  /*44b50*/  LDS R197, [R251+UR10+0xc500] ;  /* 0x00c5000afbc57984 */ /* 0x000fe80008000800 */
[----:B------:R-:W3:Y:S04]  /*44b60*/  LDS R199, [R251+UR10+0xe500] ;  /* 0x00e5000afbc77984 */ /* 0x000ee80008000800 */
        /* <DEDUP_REMOVED lines=8> */
[----:B-1----:R-:W3:Y:S04]  /*44bf0*/  LDL.LU.64 R18, [R1+0x3868] ;  /* 0x0038680001127983 */ /* 0x002ee80000300a00 */
[----:B------:R-:W3:Y:S04]  /*44c00*/  LDL.LU.64 R16, [R1+0x3860] ;  /* 0x0038600001107983 */ /* 0x000ee80000300a00 */
[----:B------:R-:W-:Y:S04]  /*44c10*/  STL.64 [R1+0xbc0], R12 ;  /* 0x000bc00c01007387 */ /* 0x000fe80000100a00 */
[----:B------:R1:W-:Y:S04]  /*44c20*/  STL.64 [R1+0xbc8], R14 ;  /* 0x000bc80e01007387 */ /* 0x0003e80000100a00 */
[----:B-1----:R-:W2:Y:S04]  /*44c30*/  LDL.LU.64 R14, [R1+0x3858] ;  /* 0x00385800010e7983 */ /* 0x002ea80000300a00 */
[----:B------:R-:W2:Y:S01]  /*44c40*/  LDL.LU.64 R12, [R1+0x3850] ;  /* 0x00385000010c7983 */ /* 0x000ea20000300a00 */
[C---:B------:R-:W-:Y:S06]  /*44c50*/  HMMA.1688.F32.TF32 R244, R232.reuse, R66, R244 ;  /* 0x00000042e8f4723c */ /* 0x040fec00000810f4 */
[----:B--2---:R-:W-:-:S15]  /*44c60*/  HMMA.1688.F32.TF32 R12, R232, R54, R12 ;  /* 0x00000036e80c723c */ /* 0x004fde000008100c */
[----:B------:R-:W-:-:S08]  /*44c70*/  NOP ;  /* 0x0000000000007918 */ /* 0x000fd00000000000 */
        /* <DEDUP_REMOVED lines=8> */
[----:B------:R-:W1:Y:S01]  /*44d00*/  LDS R15, [R251+UR10+0xe580] ;  /* 0x00e5800afb0f7984 */ /* 0x000e620008000800 */
[C---:B---3--:R-:W-:Y:S06]  /*44d10*/  HMMA.1688.F32.TF32 R240, R232.reuse, R70, R16 ;  /* 0x00000046e8f0723c */ /* 0x048fec0000081010 */
[C---:B------:R-:W-:Y:S09]  /*44d20*/  HMMA.1688.F32.TF32 R16, R232.reuse, R78, R20 ;  /* 0x0000004ee810723c */ /* 0x040ff20000081014 */
[----:B------:R-:W-:Y:S04]  /*44d30*/  STL.64 [R1+0xde0], R228 ;  /* 0x000de0e401007387 */ /* 0x000fe80000100a00 */
[----:B------:R4:W-:Y:S02]  /*44d40*/  STL.64 [R1+0xde8], R230 ;  /* 0x000de8e601007387 */ /* 0x0009e40000100a00 */
[----:B----4-:R-:W-:Y:S02]  /*44d50*/  HMMA.1688.F32.TF32 R228, R232, R74, R8 ;  /* 0x0000004ae8e4723c */ /* 0x010fe40000081008 */
[----:B------:R-:W-:Y:S04]  /*44d60*/  STL.64 [R1+0xdd0], R244 ;  /* 0x000dd0f401007387 */ /* 0x000fe80000100a00 */
[----:B------:R-:W-:Y:S04]  /*44d70*/  STL.64 [R1+0xdd8], R246 ;  /* 0x000dd8f601007387 */ /* 0x000fe80000100a00 */
[----:B------:R-:W-:Y:S01]  /*44d80*/  STL.64 [R1+0xdc0], R240 ;  /* 0x000dc0f001007387 */ /* 0x000fe20000100a00 */
[C---:B------:R-:W-:Y:S03]  /*44d90*/  HMMA.1688.F32.TF32 R20, R196.reuse, R226, R176 ;  /* 0x000000e2c414723c */ /* 0x040fe600000810b0 */
[----:B------:R-:W-:Y:S04]  /*44da0*/  STL.64 [R1+0xdc8], R242 ;  /* 0x000dc8f201007387 */ /* 0x000fe80000100a00 */
[----:B------:R-:W-:Y:S04]  /*44db0*/  LDS R8, [R5+UR10+0xc600] ;  /* 0x00c6000a05087984 */ /* 0x000fe80008000800 */
[----:B------:R-:W-:Y:S04]  /*44dc0*/  LDS R10, [R5+UR10+0xe600] ;  /* 0x00e6000a050a7984 */ /* 0x000fe80008000800 */
[----:B------:R-:W-:Y:S04]  /*44dd0*/  STL.64 [R1+0xdb0], R228 ;  /* 0x000db0e401007387 */ /* 0x000fe80000100a00 */
[----:B------:R-:W-:Y:S04]  /*44de0*/  STL.64 [R1+0xdb8], R230 ;  /* 0x000db8e601007387 */ /* 0x000fe80000100a00 */
[----:B------:R-:W-:Y:S04]  /*44df0*/  STL.64 [R1+0xd80], R16 ;  /* 0x000d801001007387 */ /* 0x000fe80000100a00 */
[----:B------:R2:W-:Y:S04]  /*44e00*/  STL.64 [R1+0xd88], R18 ;  /* 0x000d881201007387 */ /* 0x0005e80000100a00 */
[----:B------:R-:W-:Y:S04]  /*44e10*/  LDS R9, [R251+UR10+0xc600] ;  /* 0x00c6000afb097984 */ /* 0x000fe80008000800 */
[----:B------:R-:W3:Y:S01]  /*44e20*/  LDS R11, [R251+UR10+0xe600] ;  /* 0x00e6000afb0b7984 */ /* 0x000ee20008000800 */
[C---:B--2---:R-:W-:Y:S03]  /*44e30*/  HMMA.1688.F32.TF32 R16, R196.reuse, R222, R24 ;  /* 0x000000dec410723c */ /* 0x044fe60000081018 */
[----:B------:R-:W-:Y:S03]  /*44e40*/  STL.64 [R1+0xd70], R20 ;  /* 0x000d701401007387 */ /* 0x000fe60000100a00 */
[C---:B------:R-:W-:Y:S01]  /*44e50*/  HMMA.1688.F32.TF32 R24, R196.reuse, R218, R180 ;  /* 0x000000dac418723c */ /* 0x040fe200000810b4 */
[----:B------:R2:W-:Y:S05]  /*44e60*/  STL.64 [R1+0xd78], R22 ;  /* 0x000d781601007387 */ /* 0x0005ea0000100a00 */
[C---:B--2---:R-:W-:Y:S11]  /*44e70*/  HMMA.1688.F32.TF32 R20, R196.reuse, R214, R28 ;  /* 0x000000d6c414723c */ /* 0x044ff6000008101c */
[----:B------:R-:W-:Y:S04]  /*44e80*/  STL.64 [R1+0xd60], R16 ;  /* 0x000d601001007387 */ /* 0x000fe80000100a00 */
[----:B------:R2:W-:Y:S02]  /*44e90*/  STL.64 [R1+0xd68], R18 ;  /* 0x000d681201007387 */ /* 0x0005e40000100a00 */
[----:B--2---:R-:W-:Y:S02]  /*44ea0*/  HMMA.1688.F32.TF32 R16, R196, R210, R184 ;  /* 0x000000d2c410723c */ /* 0x004fe400000810b8 */
[----:B------:R-:W-:Y:S04]  /*44eb0*/  STL.64 [R1+0xc80], R24 ;  /* 0x000c801801007387 */ /* 0x000fe80000100a00 */
[----:B------:R2:W-:Y:S04]  /*44ec0*/  STL.64 [R1+0xc88], R26 ;  /* 0x000c881a01007387 */ /* 0x0005e80000100a00 */
[----:B------:R-:W4:Y:S04]  /*44ed0*/  LDL.LU R240, [R1+0x8f0] ;  /* 0x0008f00001f07983 */ /* 0x000f280000300800 */
[----:B------:R-:W-:Y:S04]  /*44ee0*/  STL.64 [R1+0xc50], R20 ;  /* 0x000c501401007387 */ /* 0x000fe80000100a00 */
[----:B------:R1:W-:Y:S01]  /*44ef0*/  STL.64 [R1+0xc58], R22 ;  /* 0x000c581601007387 */ /* 0x0003e20000100a00 */
[----:B------:R-:W-:-:S04]  /*44f00*/  IMAD.MOV.U32 R244, RZ, RZ, R83 ;  /* 0x000000fffff47224 */ /* 0x000fc800078e0053 */
[----:B------:R-:W-:Y:S04]  /*44f10*/  STL.64 [R1+0xda0], R16 ;  /* 0x000da01001007387 */ /* 0x000fe80000100a00 */
[----:B------:R3:W-:Y:S01]  /*44f20*/  STL.64 [R1+0xda8], R18 ;  /* 0x000da81201007387 */ /* 0x0007e20000100a00 */
[----:B------:R-:W-:-:S03]  /*44f30*/  IMAD.MOV.U32 R245, RZ, RZ, R86 ;  /* 0x000000fffff57224 */ /* 0x000fc600078e0056 */
[----:B------:R-:W4:Y:S01]  /*44f40*/  LDL.LU R241, [R1+0x8f4] ;  /* 0x0008f40001f17983 */ /* 0x000f220000300800 */
[----:B------:R-:W-:-:S03]  /*44f50*/  IMAD.MOV.U32 R246, RZ, RZ, R87 ;  /* 0x000000fffff67224 */ /* 0x000fc600078e0057 */
[----:B------:R-:W4:Y:S04]  /*44f60*/  LDL.LU R242, [R1+0x8f8] ;  /* 0x0008f80001f27983 */ /* 0x000f280000300800 */
[----:B------:R-:W4:Y:S04]  /*44f70*/  LDL.LU R243, [R1+0x8fc] ;  /* 0x0008fc0001f37983 */ /* 0x000f280000300800 */
[----:B------:R-:W4:Y:S01]  /*44f80*/  LDL.LU R83, [R1+0x3848] ;  /* 0x0038480001537983 */ /* 0x000f220000300800 */
[----:B------:R-:W-:-:S03]  /*44f90*/  IMAD.MOV.U32 R247, RZ, RZ, R91 ;  /* 0x000000fffff77224 */ /* 0x000fc600078e005b */
[----:B------:R-:W4:Y:S04]  /*44fa0*/  LDL.LU R86, [R1+0x3844] ;  /* 0x0038440001567983 */ /* 0x000f280000300800 */
[----:B------:R-:W4:Y:S04]  /*44fb0*/  LDL.LU R87, [R1+0x3840] ;  /* 0x0038400001577983 */ /* 0x000f280000300800 */
[----:B------:R-:W4:Y:S01]  /*44fc0*/  LDL.LU R91, [R1+0x383c] ;  /* 0x00383c00015b7983 */ /* 0x000f220000300800 */
[C---:B--2---:R-:W-:Y:S06]  /*44fd0*/  HMMA.1688.F32.TF32 R24, R196.reuse, R206, R108 ;  /* 0x000000cec418723c */ /* 0x044fec000008106c */
[C---:B-1----:R-:W-:Y:S06]  /*44fe0*/  HMMA.1688.F32.TF32 R20, R196.reuse, R202, R36 ;  /* 0x000000cac414723c */ /* 0x042fec0000081024 */
[C---:B---3--:R-:W-:Y:S11]  /*44ff0*/  HMMA.1688.F32.TF32 R16, R196.reuse, R46, R116 ;  /* 0x0000002ec410723c */ /* 0x048ff60000081074 */
[----:B------:R-:W-:Y:S04]  /*45000*/  STL.64 [R1+0xd90], R24 ;  /* 0x000d901801007387 */ /* 0x000fe80000100a00 */
[----:B------:R4:W-:Y:S04]  /*45010*/  STL.64 [R1+0xd98], R26 ;  /* 0x000d981a01007387 */ /* 0x0009e80000100a00 */
[----:B------:R-:W-:Y:S04]  /*45020*/  STL.64 [R1+0xc30], R20 ;  /* 0x000c301401007387 */ /* 0x000fe80000100a00 */
[----:B------:R1:W-:Y:S04]  /*45030*/  STL.64 [R1+0xc38], R22 ;  /* 0x000c381601007387 */ /* 0x0003e80000100a00 */
[----:B------:R-:W-:Y:S04]  /*45040*/  STL.64 [R1+0xbf0], R16 ;  /* 0x000bf01001007387 */ /* 0x000fe80000100a00 */
[----:B------:R2:W-:Y:S01]  /*45050*/  STL.64 [R1+0xbf8], R18 ;  /* 0x000bf81201007387 */ /* 0x0005e20000100a00 */
[C---:B----4-:R-:W-:Y:S06]  /*45060*/  HMMA.1688.F32.TF32 R24, R196.reuse, R50, R80 ;  /* 0x00000032c418723c */ /* 0x050fec0000081050 */
[C---:B-1----:R-:W-:Y:S06]  /*45070*/  HMMA.1688.F32.TF32 R20, R196.reuse, R54, R84 ;  /* 0x00000036c414723c */ /* 0x042fec0000081054 */
[C---:B--2---:R-:W-:Y:S11]  /*45080*/  HMMA.1688.F32.TF32 R16, R196.reuse, R58, R88 ;  /* 0x0000003ac410723c */ /* 0x044ff60000081058 */
        /* <DEDUP_REMOVED lines=16> */
[----:B--2---:R-:W-:Y:S06]  /*45190*/  HMMA.1688.F32.TF32 R20, R196, R78, R100 ;  /* 0x0000004ec414723c */ /* 0x004fec0000081064 */
        /* <DEDUP_REMOVED lines=45> */
[----:B-1----:R-:W-:Y:S06]  /*45470*/  HMMA.1688.F32.TF32 R16, R12, R78, R164 ;  /* 0x0000004e0c10723c */ /* 0x002fec00000810a4 */
[C---:B------:R-:W-:Y:S03]  /*45480*/  HMMA.1688.F32.TF32 R12, R8.reuse, R226, R168 ;  /* 0x000000e2080c723c */ /* 0x040fe600000810a8 */
        /* <DEDUP_REMOVED lines=11> */
[----:B------:R1:W-:Y:S04]  /*45540*/  STL.64 [R1+0x5f0], R20 ;  /* 0x0005f01401007387 */ /* 0x0003e80000100a00 */
[----:B------:R2:W-:Y:S04]  /*45550*/  STL.64 [R1+0x5f8], R22 ;  /* 0x0005f81601007387 */ /* 0x0005e80000100a00 */
[----:B------:R-:W3:Y:S04]  /*45560*/  LDL.LU R240, [R1+0xac0] ;  /* 0x000ac00001f07983 */ /* 0x000ee80000300800 */
[----:B------:R-:W-:Y:S04]  /*45570*/  STL.64 [R1+0x5e0], R16 ;  /* 0x0005e01001007387 */ /* 0x000fe80000100a00 */
[----:B------:R-:W-:Y:S04]  /*45580*/  STL.64 [R1+0x5e8], R18 ;  /* 0x0005e81201007387 */ /* 0x000fe80000100a00 */
[----:B------:R-:W-:Y:S04]  /*45590*/  STL.64 [R1+0x5d0], R12 ;  /* 0x0005d00c01007387 */ /* 0x000fe80000100a00 */
        /* <DEDUP_REMOVED lines=76> */
[----:B------:R-:W-:Y:S04]  /*45a60*/  LDS R16, [R5+UR10+0xc680] ;  /* 0x00c6800a05107984 */ /* 0x000fe80008000800 */
[----:B------:R-:W-:Y:S04]  /*45a70*/  LDS R18, [R5+UR10+0xe680] ;  /* 0x00e6800a05127984 */ /* 0x000fe80008000800 */
[----:B------:R-:W-:Y:S04]  /*45a80*/  LDS R17, [R251+UR10+0xc680] ;  /* 0x00c6800afb117984 */ /* 0x000fe80008000800 */
[----:B------:R-:W1:Y:S01]  /*45a90*/  LDS R19, [R251+UR10+0xe680] ;  /* 0x00e6800afb137984 */ /* 0x000e620008000800 */
[C---:B----4-:R-:W-:Y:S06]  /*45aa0*/  HMMA.1688.F32.TF32 R12, R8.reuse, R210, R40 ;  /* 0x000000d2080c723c */ /* 0x050fec0000081028 */
[C---:B---3--:R-:W-:Y:S06]  /*45ab0*/  HMMA.1688.F32.TF32 R40, R8.reuse, R206, R92 ;  /* 0x000000ce0828723c */ /* 0x048fec000008105c */
[C---:B--2---:R-:W-:Y:S11]  /*45ac0*/  HMMA.1688.F32.TF32 R32, R8.reuse, R202, R32 ;  /* 0x000000ca0820723c */ /* 0x044ff60000081020 */
[----:B------:R-:W-:Y:S04]  /*45ad0*/  STL.64 [R1+0x5c0], R12 ;  /* 0x0005c00c01007387 */ /* 0x000fe80000100a00 */
[----:B------:R2:W-:Y:S04]  /*45ae0*/  STL.64 [R1+0x5c8], R14 ;  /* 0x0005c80e01007387 */ /* 0x0005e80000100a00 */
[----:B------:R-:W-:Y:S04]  /*45af0*/  STL.64 [R1+0x5b0], R40 ;  /* 0x0005b02801007387 */ /* 0x000fe80000100a00 */
[----:B------:R3:W-:Y:S01]  /*45b00*/  STL.64 [R1+0x5b8], R42 ;  /* 0x0005b82a01007387 */ /* 0x0007e20000100a00 */
[C---:B--2---:R-:W-:Y:S03]  /*45b10*/  HMMA.1688.F32.TF32 R12, R8.reuse, R46, R88 ;  /* 0x0000002e080c723c */ /* 0x044fe60000081058 */
[----:B------:R-:W-:Y:S04]  /*45b20*/  STL.64 [R1+0x5a0], R32 ;  /* 0x0005a02001007387 */ /* 0x000fe80000100a00 */
[----:B------:R2:W-:Y:S01]  /*45b30*/  STL.64 [R1+0x5a8], R34 ;  /* 0x0005a82201007387 */ /* 0x0005e20000100a00 */
[C---:B---3--:R-:W-:Y:S03]  /*45b40*/  HMMA.1688.F32.TF32 R40, R8.reuse, R50, R84 ;  /* 0x000000320828723c */ /* 0x048fe60000081054 */
[----:B------:R-:W-:Y:S04]  /*45b50*/  LDS R88, [R5+UR10+0xc780] ;  /* 0x00c7800a05587984 */ /* 0x000fe80008000800 */
[----:B------:R-:W-:Y:S01]  /*45b60*/  LDS R90, [R5+UR10+0xe780] ;  /* 0x00e7800a055a7984 */ /* 0x000fe20008000800 */
[C---:B--2---:R-:W-:Y:S03]  /*45b70*/  HMMA.1688.F32.TF32 R32, R8.reuse, R54, R80 ;  /* 0x000000360820723c */ /* 0x044fe60000081050 */
[----:B------:R-:W-:Y:S04]  /*45b80*/  LDS R89, [R251+UR10+0xc780] ;  /* 0x00c7800afb597984 */ /* 0x000fe80008000800 */
[----:B------:R-:W-:Y:S04]  /*45b90*/  LDS R91, [R251+UR10+0xe780] ;  /* 0x00e7800afb5b7984 */ /* 0x000fe80008000800 */
        /* <DEDUP_REMOVED lines=8> */
[----:B------:R-:W-:Y:S01]  /*45c20*/  LDS R14, [R5+UR10+0xe700] ;  /* 0x00e7000a050e7984 */ /* 0x000fe20008000800 */
[C---:B--2---:R-:W-:Y:S03]  /*45c30*/  HMMA.1688.F32.TF32 R32, R8.reuse, R58, R116 ;  /* 0x0000003a0820723c */ /* 0x044fe60000081074 */
[----:B------:R-:W-:Y:S04]  /*45c40*/  LDS R13, [R251+UR10+0xc700] ;  /* 0x00c7000afb0d7984 */ /* 0x000fe80008000800 */
[----:B------:R-:W2:Y:S01]  /*45c50*/  LDS R15, [R251+UR10+0xe700] ;  /* 0x00e7000afb0f7984 */ /* 0x000ea20008000800 */
[C---:B------:R-:W-:Y:S06]  /*45c60*/  HMMA.1688.F32.TF32 R40, R8.reuse, R62, R36 ;  /* 0x0000003e0828723c */ /* 0x040fec0000081024 */
[C---:B------:R-:W-:Y:S09]  /*45c70*/  HMMA.1688.F32.TF32 R36, R8.reuse, R66, R108 ;  /* 0x000000420824723c */ /* 0x040ff2000008106c */
[----:B------:R-:W-:Y:S04]  /*45c80*/  STL.64 [R1+0x4f0], R32 ;  /* 0x0004f02001007387 */ /* 0x000fe80000100a00 */
[----:B------:R3:W-:Y:S02]  /*45c90*/  STL.64 [R1+0x4f8], R34 ;  /* 0x0004f82201007387 */ /* 0x0007e40000100a00 */
[C---:B---3--:R-:W-:Y:S06]  /*45ca0*/  HMMA.1688.F32.TF32 R32, R8.reuse, R70, R184 ;  /* 0x000000460820723c */ /* 0x048fec00000810b8 */
        /* <DEDUP_REMOVED lines=13> */
[C---:B------:R-:W-:Y:S11]  /*45d80*/  HMMA.1688.F32.TF32 R24, R16.reuse, R218, R232 ;  /* 0x000000da1018723c */ /* 0x040ff600000810e8 */
[----:B------:R-:W-:Y:S04]  /*45d90*/  STL.64 [R1+0x490], R8 ;  /* 0x0004900801007387 */ /* 0x000fe80000100a00 */
[----:B------:R1:W-:Y:S02]  /*45da0*/  STL.64 [R1+0x498], R10 ;  /* 0x0004980a01007387 */ /* 0x0003e40000100a00 */
[C---:B-1----:R-:W-:Y:S02]  /*45db0*/  HMMA.1688.F32.TF32 R8, R16.reuse, R214, R20 ;  /* 0x000000d61008723c */ /* 0x042fe40000081014 */
[----:B------:R-:W-:Y:S04]  /*45dc0*/  STL.64 [R1+0x480], R28 ;  /* 0x0004801c01007387 */ /* 0x000fe80000100a00 */
[----:B------:R-:W-:Y:S01]  /*45dd0*/  STL.64 [R1+0x488], R30 ;  /* 0x0004881e01007387 */ /* 0x000fe20000100a00 */
[C---:B------:R-:W-:Y:S03]  /*45de0*/  HMMA.1688.F32.TF32 R20, R16.reuse, R210, R228 ;  /* 0x000000d21014723c */ /* 0x040fe600000810e4 */
[----:B------:R-:W-:Y:S04]  /*45df0*/  STL.64 [R1+0x470], R24 ;  /* 0x0004701801007387 */ /* 0x000fe80000100a00 */
[----:B------:R1:W-:Y:S09]  /*45e00*/  STL.64 [R1+0x478], R26 ;  /* 0x0004781a01007387 */ /* 0x0003f20000100a00 */
[----:B------:R-:W-:Y:S01]  /*45e10*/  STL.64 [R1+0x460], R8 ;  /* 0x0004600801007387 */ /* 0x000fe20000100a00 */
[C---:B-1----:R-:W-:Y:S03]  /*45e20*/  HMMA.1688.F32.TF32 R24, R16.reuse, R206, R240 ;  /* 0x000000ce1018723c */ /* 0x042fe600000810f0 */
[----:B------:R1:W-:Y:S03]  /*45e30*/  STL.64 [R1+0x468], R10 ;  /* 0x0004680a01007387 */ /* 0x0003e60000100a00 */
[C---:B-1----:R-:W-:Y:S01]  /*45e40*/  HMMA.1688.F32.TF32 R8, R16.reuse, R202, R244 ;  /* 0x000000ca1008723c */ /* 0x042fe200000810f4 */
[----:B------:R1:W-:Y:S04]  /*45e50*/  STL.64 [R1+0x560], R20 ;  /* 0x0005601401007387 */ /* 0x0003e80000100a00 */
[----:B------:R3:W-:Y:S04]  /*45e60*/  STL.64 [R1+0x568], R22 ;  /* 0x0005681601007387 */ /* 0x0007e80000100a00 */
[----:B-1----:R-:W4:Y:S08]  /*45e70*/  LDL.LU R20, [R1+0xca0] ;  /* 0x000ca00001147983 */ /* 0x002f300000300800 */
[----:B------:R1:W-:Y:S04]  /*45e80*/  STL.64 [R1+0x550], R24 ;  /* 0x0005501801007387 */ /* 0x0003e80000100a00 */
[----:B------:R2:W-:Y:S04]  /*45e90*/  STL.64 [R1+0x558], R26 ;  /* 0x0005581a01007387 */ /* 0x0005e80000100a00 */
[----:B------:R-:W-:Y:S04]  /*45ea0*/  STL.64 [R1+0x540], R8 ;  /* 0x0005400801007387 */ /* 0x000fe80000100a00 */
        /* <DEDUP_REMOVED lines=87> */
[----:B------:R-:W2:Y:S01]  /*46420*/  LDL.LU R247, [R1+0xccc] ;  /* 0x000ccc0001f77983 */ /* 0x000ea20000300800 */
[----:B---3--:R-:W-:Y:S03]  /*46430*/  HMMA.1688.F32.TF32 R8, R16, R46, R228 ;  /* 0x0000002e1008723c */ /* 0x008fe600000810e4 */
[----:B------:R-:W3:-:S15]  /*46440*/  LDL.LU R228, [R1+0xcd0] ;  /* 0x000cd00001e47983 */ /* 0x000ede0000300800 */
[----:B------:R-:W-:-:S05]  /*46450*/  NOP ;  /* 0x0000000000007918 */ /* 0x000fca0000000000 */
[----:B------:R-:W-:Y:S04]  /*46460*/  STL.64 [R1+0x530], R8 ;  /* 0x0005300801007387 */ /* 0x000fe80000100a00 */
[----:B------:R4:W-:Y:S04]  /*46470*/  STL.64 [R1+0x538], R10 ;  /* 0x0005380a01007387 */ /* 0x0009e80000100a00 */
[----:B------:R-:W3:Y:S04]  /*46480*/  LDL.LU R229, [R1+0xcd4] ;  /* 0x000cd40001e57983 */ /* 0x000ee80000300800 */
[----:B------:R-:W3:Y:S01]  /*46490*/  LDL.LU R230, [R1+0xcd8] ;  /* 0x000cd80001e67983 */ /* 0x000ee20000300800 */
[----:B----4-:R-:W-:Y:S03]  /*464a0*/  HMMA.1688.F32.TF32 R8, R16, R50, R240 ;  /* 0x000000321008723c */ /* 0x010fe600000810f0 */
[----:B------:R-:W3:Y:S04]  /*464b0*/  LDL.LU R231, [R1+0xcdc] ;  /* 0x000cdc0001e77983 */ /* 0x000ee80000300800 */
[----:B------:R-:W4:-:S15]  /*464c0*/  LDL.LU R240, [R1+0xd00] ;  /* 0x000d000001f07983 */ /* 0x000f1e0000300800 */
[----:B------:R-:W-:-:S01]  /*464d0*/  NOP ;  /* 0x0000000000007918 */ /* 0x000fc20000000000 */
[----:B------:R-:W-:Y:S04]  /*464e0*/  STL.64 [R1+0x520], R8 ;  /* 0x0005200801007387 */ /* 0x000fe80000100a00 */
[----:B------:R1:W-:Y:S01]  /*464f0*/  STL.64 [R1+0x528], R10 ;  /* 0x0005280a01007387 */ /* 0x0003e20000100a00 */
[C---:B------:R-:W-:Y:S03]  /*46500*/  HMMA.1688.F32.TF32 R100, R16.reuse, R62, R100 ;  /* 0x0000003e1064723c */ /* 0x040fe60000081064 */
[----:B------:R-:W4:Y:S04]  /*46510*/  LDL.LU R241, [R1+0xd04] ;  /* 0x000d040001f17983 */ /* 0x000f280000300800 */
[----:B------:R-:W4:Y:S01]  /*46520*/  LDL.LU R242, [R1+0xd08] ;  /* 0x000d080001f27983 */ /* 0x000f220000300800 */
[C---:B-1----:R-:W-:Y:S06]  /*46530*/  HMMA.1688.F32.TF32 R8, R16.reuse, R54, R104 ;  /* 0x000000361008723c */ /* 0x042fec0000081068 */
[----:B------:R-:W-:-:S15]  /*46540*/  HMMA.1688.F32.TF32 R104, R16, R58, R196 ;  /* 0x0000003a1068723c */ /* 0x000fde00000810c4 */
[----:B------:R-:W-:-:S02]  /*46550*/  NOP ;  /* 0x0000000000007918 */ /* 0x000fc40000000000 */
[----:B------:R-:W-:Y:S04]  /*46560*/  STL.64 [R1+0x510], R8 ;  /* 0x0005100801007387 */ /* 0x000fe80000100a00 */
[----:B------:R1:W-:Y:S02]  /*46570*/  STL.64 [R1+0x518], R10 ;  /* 0x0005180a01007387 */ /* 0x0003e40000100a00 */
[C---:B-1----:R-:W-:Y:S02]  /*46580*/  HMMA.1688.F32.TF32 R8, R16.reuse, R66, R96 ;  /* 0x000000421008723c */ /* 0x042fe40000081060 */
[----:B------:R-:W-:Y:S04]  /*46590*/  STL.64 [R1+0x660], R104 ;  /* 0x0006606801007387 */ /* 0x000fe80000100a00 */
[----:B------:R-:W-:Y:S01]  /*465a0*/  STL.64 [R1+0x668], R106 ;  /* 0x0006686a01007387 */ /* 0x000fe20000100a00 */
[C---:B------:R-:W-:Y:S03]  /*465b0*/  HMMA.1688.F32.TF32 R96, R16.reuse, R70, R40 ;  /* 0x000000461060723c */ /* 0x040fe60000081028 */
[----:B------:R-:W-:Y:S04]  /*465c0*/  STL.64 [R1+0x650], R100 ;  /* 0x0006506401007387 */ /* 0x000fe80000100a00 */
[----:B------:R-:W-:Y:S01]  /*465d0*/  STL.64 [R1+0x658], R102 ;  /* 0x0006586601007387 */ /* 0x000fe20000100a00 */
[C---:B------:R-:W-:Y:S08]  /*465e0*/  HMMA.1688.F32.TF32 R40, R16.reuse, R74, R92 ;  /* 0x0000004a1028723c */ /* 0x040ff0000008105c */
[----:B------:R-:W-:Y:S04]  /*465f0*/  STL.64 [R1+0x640], R8 ;  /* 0x0006400801007387 */ /* 0x000fe80000100a00 */
[----:B------:R1:W-:Y:S02]  /*46600*/  STL.64 [R1+0x648], R10 ;  /* 0x0006480a01007387 */ /* 0x0003e40000100a00 */
[----:B-1----:R-:W-:Y:S02]  /*46610*/  HMMA.1688.F32.TF32 R8, R16, R78, R32 ;  /* 0x0000004e1008723c */ /* 0x002fe40000081020 */
[----:B------:R-:W-:Y:S01]  /*46620*/  STL.64 [R1+0x630], R96 ;  /* 0x0006306001007387 */ /* 0x000fe20000100a00 */
[----:B------:R-:W-:-:S03]  /*46630*/  IMAD.MOV.U32 R243, RZ, RZ, R252 ;  /* 0x000000fffff37224 */ /* 0x000fc600078e00fc */
[----:B------:R-:W-:-:S15]  /*46640*/  STL.64 [R1+0x638], R98 ;  /* 0x0006386201007387 */ /* 0x000fde0000100a00 */
[----:B------:R-:W-:-:S02]  /*46650*/  NOP ;  /* 0x0000000000007918 */ /* 0x000fc40000000000 */
[----:B------:R-:W-:Y:S01]  /*46660*/  STL.64 [R1+0x610], R8 ;  /* 0x0006100801007387 */ /* 0x000fe20000100a00 */
[----:B------:R-:W-:-:S03]  /*46670*/  IMAD.MOV.U32 R252, RZ, RZ, R11 ;  /* 0x000000fffffc7224 */ /* 0x000fc600078e000b */
[----:B------:R-:W-:Y:S04]  /*46680*/  STL.64 [R1+0x620], R40 ;  /* 0x0006202801007387 */ /* 0x000fe80000100a00 */
[----:B------:R-:W-:Y:S04]  /*46690*/  STL.64 [R1+0x628], R42 ;  /* 0x0006282a01007387 */ /* 0x000fe80000100a00 */
[----:B------:R1:W-:Y:S02]  /*466a0*/  STL [R1+0x618], R10 ;  /* 0x0006180a01007387 */ /* 0x0003e40000100800 */
[C---:B-1----:R-:W-:Y:S02]  /*466b0*/  HMMA.1688.F32.TF32 R8, R12.reuse, R226, R84 ;  /* 0x000000e20c08723c */ /* 0x042fe40000081054 */
[----:B------:R-:W-:Y:S04]  /*466c0*/  LDS R85, [R251+UR10+0x10000] ;  /* 0x0100000afb557984 */ /* 0x000fe80008000800 */
[----:B------:R-:W-:Y:S01]  /*466d0*/  LDS R87, [R251+UR10+0x12000] ;  /* 0x0120000afb577984 */ /* 0x000fe20008000800 */
[C---:B------:R-:W-:Y:S03]  /*466e0*/  HMMA.1688.F32.TF32 R32, R12.reuse, R222, R80 ;  /* 0x000000de0c20723c */ /* 0x040fe60000081050 */
[----:B------:R-:W-:Y:S03]  /*466f0*/  LDS R81, [R251+UR10+0x10080] ;  /* 0x0100800afb517984 */ /* 0x000fe60008000800 */
[C---:B------:R-:W-:Y:S01]  /*46700*/  HMMA.1688.F32.TF32 R16, R12.reuse, R218, R116 ;  /* 0x000000da0c10723c */ /* 0x040fe20000081074 */
[----:B------:R-:W-:Y:S04]  /*46710*/  LDS R83, [R251+UR10+0x12080] ;  /* 0x0120800afb537984 */ /* 0x000fe80008000800 */
[----:B------:R-:W-:Y:S04]  /*46720*/  LDS R84, [R5+UR10+0x10000] ;  /* 0x0100000a05547984 */ /* 0x000fe80008000800 */
[----:B------:R-:W-:Y:S04]  /*46730*/  LDS R86, [R5+UR10+0x12000] ;  /* 0x0120000a05567984 */ /* 0x000fe80008000800 */
[----:B------:R-:W-:Y:S04]  /*46740*/  STL.64 [R1+0x770], R8 ;  /* 0x0007700801007387 */ /* 0x000fe80000100a00 */
[----:B------:R1:W-:Y:S04]  /*46750*/  STL.64 [R1+0x778], R10 ;  /* 0x0007780a01007387 */ /* 0x0003e80000100a00 */
[----:B------:R-:W-:Y:S04]  /*46760*/  LDS R80, [R5+UR10+0x10080] ;  /* 0x0100800a05507984 */ /* 0x000fe80008000800 */
[----:B------:R-:W-:Y:S01]  /*46770*/  LDS R82, [R5+UR10+0x12080] ;  /* 0x0120800a05527984 */ /* 0x000fe20008000800 */
[C---:B-1----:R-:W-:Y:S03]  /*46780*/  HMMA.1688.F32.TF32 R8, R12.reuse, R214, R36 ;  /* 0x000000d60c08723c */ /* 0x042fe60000081024 */
[----:B------:R-:W-:Y:S04]  /*46790*/  STL.64 [R1+0x760], R32 ;  /* 0x0007602001007387 */ /* 0x000fe80000100a00 */
[----:B------:R1:W-:Y:S04]  /*467a0*/  STL.64 [R1+0x768], R34 ;  /* 0x0007682201007387 */ /* 0x0003e80000100a00 */
[----:B------:R-:W-:Y:S04]  /*467b0*/  STL.64 [R1+0x750], R16 ;  /* 0x0007501001007387 */ /* 0x000fe80000100a00 */
[----:B------:R2:W-:Y:S01]  /*467c0*/  STL.64 [R1+0x758], R18 ;  /* 0x0007581201007387 */ /* 0x0005e20000100a00 */
[C---:B-1----:R-:W-:Y:S07]  /*467d0*/  HMMA.1688.F32.TF32 R32, R12.reuse, R210, R108 ;  /* 0x000000d20c20723c */ /* 0x042fee000008106c */
[----:B------:R-:W-:Y:S01]  /*467e0*/  STL.64 [R1+0x740], R8 ;  /* 0x0007400801007387 */ /* 0x000fe20000100a00 */
[C---:B--2---:R-:W-:Y:S03]  /*467f0*/  HMMA.1688.F32.TF32 R16, R12.reuse, R206, R184 ;  /* 0x000000ce0c10723c */ /* 0x044fe600000810b8 */
[----:B------:R1:W-:Y:S03]  /*46800*/  STL.64 [R1+0x748], R10 ;  /* 0x0007480a01007387 */ /* 0x0003e60000100a00 */
[C---:B-1----:R-:W-:Y:S09]  /*46810*/  HMMA.1688.F32.TF32 R8, R12.reuse, R202, R28 ;  /* 0x000000ca0c08723c */ /* 0x042ff2000008101c */
[----:B------:R-:W-:Y:S04]  /*46820*/  STL.64 [R1+0x730], R32 ;  /* 0x0007302001007387 */ /* 0x000fe80000100a00 */
[----:B------:R-:W-:Y:S01]  /*46830*/  STL.64 [R1+0x738], R34 ;  /* 0x0007382201007387 */ /* 0x000fe20000100a00 */
[C---:B------:R-:W-:Y:S03]  /*46840*/  HMMA.1688.F32.TF32 R28, R12.reuse, R46, R180 ;  /* 0x0000002e0c1c723c */ /* 0x040fe600000810b4 */
[----:B------:R-:W-:Y:S04]  /*46850*/  STL.64 [R1+0x720], R16 ;  /* 0x0007201001007387 */ /* 0x000fe80000100a00 */
[----:B------:R1:W-:Y:S04]  /*46860*/  STL.64 [R1+0x728], R18 ;  /* 0x0007281201007387 */ /* 0x0003e80000100a00 */
[----:B------:R-:W-:Y:S01]  /*46870*/  STL.64 [R1+0x710], R8 ;  /* 0x0007100801007387 */ /* 0x000fe20000100a00 */
[C---:B-1----:R-:W-:Y:S03]  /*46880*/  HMMA.1688.F32.TF32 R16, R12.reuse, R50, R24 ;  /* 0x000000320c10723c */ /* 0x042fe60000081018 */
[----:B------:R1:W-:Y:S03]  /*46890*/  STL.64 [R1+0x718], R10 ;  /* 0x0007180a01007387 */ /* 0x0003e60000100a00 */
[C---:B-1----:R-:W-:Y:S05]  /*468a0*/  HMMA.1688.F32.TF32 R8, R12.reuse, R54, R176 ;  /* 0x000000360c08723c */ /* 0x042fea00000810b0 */
[----:B------:R-:W-:Y:S04]  /*468b0*/  STL.64 [R1+0x700], R28 ;  /* 0x0007001c01007387 */ /* 0x000fe80000100a00 */
[----:B------:R-:W-:Y:S01]  /*468c0*/  STL.64 [R1+0x708], R30 ;  /* 0x0007081e01007387 */ /* 0x000fe20000100a00 */
[C---:B------:R-:W-:Y:S07]  /*468d0*/  HMMA.1688.F32.TF32 R24, R12.reuse, R58, R232 ;  /* 0x0000003a0c18723c */ /* 0x040fee00000810e8 */
[----:B------:R-:W-:Y:S04]  /*468e0*/  STL.64 [R1+0x6f0], R16 ;  /* 0x0006f01001007387 */ /* 0x000fe80000100a00 */
[----:B------:R1:W-:Y:S04]  /*468f0*/  STL.64 [R1+0x6f8], R18 ;  /* 0x0006f81201007387 */ /* 0x0003e80000100a00 */
[----:B------:R-:W-:Y:S01]  /*46900*/  STL.64 [R1+0x6e0], R8 ;  /* 0x0006e00801007387 */ /* 0x000fe20000100a00 */
[C---:B-1----:R-:W-:Y:S03]  /*46910*/  HMMA.1688.F32.TF32 R16, R12.reuse, R62, R20 ;  /* 0x0000003e0c10723c */ /* 0x042fe60000081014 */
[----:B------:R1:W-:Y:S03]  /*46920*/  STL.64 [R1+0x6e8], R10 ;  /* 0x0006e80a01007387 */ /* 0x0003e60000100a00 */
[C---:B-1----:R-:W-:Y:S01]  /*46930*/  HMMA.1688.F32.TF32 R8, R12.reuse, R66, R244 ;  /* 0x000000420c08723c */ /* 0x042fe200000810f4 */
[----:B------:R-:W-:Y:S04]  /*46940*/  STL.64 [R1+0x6d0], R24 ;  /* 0x0006d01801007387 */ /* 0x000fe80000100a00 */
[----:B------:R-:W-:Y:S04]  /*46950*/  STL.64 [R1+0x6d8], R26 ;  /* 0x0006d81a01007387 */ /* 0x000fe80000100a00 */
[----:B------:R-:W2:Y:S08]  /*46960*/  LDL.LU R244, [R1+0xcf0] ;  /* 0x000cf00001f47983 */ /* 0x000eb00000300800 */
[----:B------:R-:W-:Y:S04]  /*46970*/  STL.64 [R1+0x6c0], R16 ;  /* 0x0006c01001007387 */ /* 0x000fe80000100a00 */
[----:B------:R-:W-:Y:S04]  /*46980*/  STL.64 [R1+0x6c8], R18 ;  /* 0x0006c81201007387 */ /* 0x000fe80000100a00 */
[----:B------:R-:W-:Y:S04]  /*46990*/  STL.64 [R1+0x6b0], R8 ;  /* 0x0006b00801007387 */ /* 0x000fe80000100a00 */
[----:B------:R3:W-:Y:S04]  /*469a0*/  STL.64 [R1+0x6b8], R10 ;  /* 0x0006b80a01007387 */ /* 0x0007e80000100a00 */
[----:B------:R-:W2:Y:S04]  /*469b0*/  LDL.LU R245, [R1+0xcf4] ;  /* 0x000cf40001f57983 */ /* 0x000ea80000300800 */
[----:B------:R-:W2:Y:S04]  /*469c0*/  LDL.LU R246, [R1+0xcf8] ;  /* 0x000cf80001f67983 */ /* 0x000ea80000300800 */
[----:B------:R-:W2:Y:S01]  /*469d0*/  LDL.LU R247, [R1+0xcfc] ;  /* 0x000cfc0001f77983 */ /* 0x000ea20000300800 */
[----:B---3--:R-:W-:-:S15]  /*469e0*/  HMMA.1688.F32.TF32 R8, R12, R70, R228 ;  /* 0x000000460c08723c */ /* 0x008fde00000810e4 */
[----:B------:R-:W-:-:S08]  /*469f0*/  NOP ;  /* 0x0000000000007918 */ /* 0x000fd00000000000 */
[----:B------:R-:W-:Y:S04]  /*46a00*/  STL.64 [R1+0x6a0], R8 ;  /* 0x0006a00801007387 */ /* 0x000fe80000100a00 */
[----:B------:R4:W-:Y:S04]  /*46a10*/  STL.64 [R1+0x6a8], R10 ;  /* 0x0006a80a01007387 */ /* 0x0009e80000100a00 */
[----:B------:R-:W3:Y:S04]  /*46a20*/  LDL.LU R232, [R1+0xd40] ;  /* 0x000d400001e87983 */ /* 0x000ee80000300800 */
[----:B------:R-:W3:Y:S04]  /*46a30*/  LDL.LU R233, [R1+0xd44] ;  /* 0x000d440001e97983 */ /* 0x000ee80000300800 */
[----:B------:R-:W3:Y:S01]  /*46a40*/  LDL.LU R234, [R1+0xd48] ;  /* 0x000d480001ea7983 */ /* 0x000ee20000300800 */
[----:B----4-:R-:W-:Y:S03]  /*46a50*/  HMMA.1688.F32.TF32 R8, R12, R74, R240 ;  /* 0x0000004a0c08723c */ /* 0x010fe600000810f0 */
[----:B------:R-:W3:Y:S04]  /*46a60*/  LDL.LU R235, [R1+0xd4c] ;  /* 0x000d4c0001eb7983 */ /* 0x000ee80000300800 */
[----:B------:R-:W4:Y:S04]  /*46a70*/  LDL.LU R176, [R1+0xd50] ;  /* 0x000d500001b07983 */ /* 0x000f280000300800 */
[----:B------:R-:W4:Y:S04]  /*46a80*/  LDL.LU R177, [R1+0xd54] ;  /* 0x000d540001b17983 */ /* 0x000f280000300800 */
[----:B------:R-:W4:Y:S04]  /*46a90*/  LDL.LU R178, [R1+0xd58] ;  /* 0x000d580001b27983 */ /* 0x000f280000300800 */
[----:B------:R-:W4:Y:S01]  /*46aa0*/  LDL.LU R179, [R1+0xd5c] ;  /* 0x000d5c0001b37983 */ /* 0x000f220000300800 */
[----:B------:R-:W-:-:S03]  /*46ab0*/  IMAD.MOV.U32 R24, RZ, RZ, R4 ;  /* 0x000000ffff187224 */ /* 0x000fc600078e0004 */
[----:B------:R-:W3:Y:S01]  /*46ac0*/  LDL.LU R228, [R1+0xd20] ;  /* 0x000d200001e47983 */ /* 0x000ee20000300800 */
[----:B------:R-:W-:Y:S01]  /*46ad0*/  MOV R25, R3 ;  /* 0x0000000300197202 */ /* 0x000fe20000000f00 */
[----:B------:R-:W-:Y:S02]  /*46ae0*/  IMAD.MOV.U32 R26, RZ, RZ, R2 ;  /* 0x000000ffff1a7224 */ /* 0x000fe400078e0002 */
[----:B------:R-:W3:Y:S01]  /*46af0*/  LDL.LU R229, [R1+0xd24] ;  /* 0x000d240001e57983 */ /* 0x000ee20000300800 */
[----:B------:R-:W-:-:S03]  /*46b00*/  IMAD.MOV.U32 R27, RZ, RZ, R0 ;  /* 0x000000ffff1b7224 */ /* 0x000fc600078e0000 */
[----:B------:R-:W3:Y:S01]  /*46b10*/  LDL.LU R230, [R1+0xd28] ;  /* 0x000d280001e67983 */ /* 0x000ee20000300800 */
[----:B------:R-:W-:Y:S02]  /*46b20*/  IMAD.MOV.U32 R4, RZ, RZ, R8 ;  /* 0x000000ffff047224 */ /* 0x000fe400078e0008 */
[----:B------:R-:W-:Y:S01]  /*46b30*/  IMAD.MOV.U32 R3, RZ, RZ, R9 ;  /* 0x000000ffff037224 */ /* 0x000fe200078e0009 */
[----:B------:R-:W3:Y:S01]  /*46b40*/  LDL.LU R231, [R1+0xd2c] ;  /* 0x000d2c0001e77983 */ /* 0x000ee20000300800 */
[----:B------:R-:W-:Y:S02]  /*46b50*/  IMAD.MOV.U32 R2, RZ, RZ, R10 ;  /* 0x000000ffff027224 */ /* 0x000fe400078e000a */
[----:B------:R-:W-:Y:S01]  /*46b60*/  IMAD.MOV.U32 R0, RZ, RZ, R11 ;  /* 0x000000ffff007224 */ /* 0x000fe200078e000b */
[----:B------:R-:W3:Y:S04]  /*46b70*/  LDL.LU R20, [R1+0xd30] ;  /* 0x000d300001147983 */ /* 0x000ee80000300800 */
[----:B------:R-:W3:Y:S04]  /*46b80*/  LDL.LU R21, [R1+0xd34] ;  /* 0x000d340001157983 */ /* 0x000ee80000300800 */
[----:B------:R-:W3:Y:S04]  /*46b90*/  LDL.LU R22, [R1+0xd38] ;  /* 0x000d380001167983 */ /* 0x000ee80000300800 */
[----:B------:R-:W3:Y:S04]  /*46ba0*/  LDL.LU R23, [R1+0xd3c] ;  /* 0x000d3c0001177983 */ /* 0x000ee80000300800 */
[----:B------:R-:W-:Y:S04]  /*46bb0*/  STL [R1+0x378c], R0 ;  /* 0x00378c0001007387 */ /* 0x000fe80000100800 */
[----:B------:R-:W-:Y:S04]  /*46bc0*/  STL [R1+0x3788], R2 ;  /* 0x0037880201007387 */ /* 0x000fe80000100800 */
[----:B------:R-:W-:Y:S04]  /*46bd0*/  STL [R1+0x3784], R3 ;  /* 0x0037840301007387 */ /* 0x000fe80000100800 */
[----:B------:R-:W-:Y:S04]  /*46be0*/  STL [R1+0x3780], R4 ;  /* 0x0037800401007387 */ /* 0x000fe80000100800 */
[----:B------:R-:W3:Y:S01]  /*46bf0*/  LDL.LU R240, [R1+0xce0] ;  /* 0x000ce00001f07983 */ /* 0x000ee20000300800 */
[----:B--2---:R-:W-:-:S15]  /*46c00*/  HMMA.1688.F32.TF32 R8, R12, R78, R244 ;  /* 0x0000004e0c08723c */ /* 0x004fde00000810f4 */
[----:B------:R-:W-:-:S08]  /*46c10*/  NOP ;  /* 0x0000000000007918 */ /* 0x000fd00000000000 */
        /* <DEDUP_REMOVED lines=8> */
[----:B------:R-:W2:Y:S01]  /*46ca0*/  LDL.LU R247, [R1+0xcbc] ;  /* 0x000cbc0001f77983 */ /* 0x000ea20000300800 */
[C---:B-1----:R-:W-:Y:S03]  /*46cb0*/  HMMA.1688.F32.TF32 R8, R88.reuse, R226, R24 ;  /* 0x000000e25808723c */ /* 0x042fe60000081018 */
[----:B------:R-:W-:Y:S03]  /*46cc0*/  LDS R226, [R5+UR10+0x12300] ;  /* 0x0123000a05e27984 */ /* 0x000fe60008000800 */
[----:B----4-:R-:W-:-:S15]  /*46cd0*/  HMMA.1688.F32.TF32 R12, R88, R222, R176 ;  /* 0x000000de580c723c */ /* 0x010fde00000810b0 */
[----:B------:R-:W-:-:S03]  /*46ce0*/  NOP ;  /* 0x0000000000007918 */ /* 0x000fc60000000000 */
[----:B------:R-:W-:Y:S01]  /*46cf0*/  IMAD.MOV.U32 R0, RZ, RZ, R8 ;  /* 0x000000ffff007224 */ /* 0x000fe200078e0008 */
[----:B------:R-:W-:Y:S01]  /*46d00*/  MOV R2, R9 ;  /* 0x0000000900027202 */ /* 0x000fe20000000f00 */
[----:B------:R-:W-:Y:S02]  /*46d10*/  IMAD.MOV.U32 R3, RZ, RZ, R10 ;  /* 0x000000ffff037224 */ /* 0x000fe400078e000a */
[----:B------:R-:W-:Y:S02]  /*46d20*/  IMAD.MOV.U32 R4, RZ, RZ, R11 ;  /* 0x000000ffff047224 */ /* 0x000fe400078e000b */
[C---:B---3--:R-:W-:Y:S03]  /*46d30*/  HMMA.1688.F32.TF32 R8, R88.reuse, R218, R232 ;  /* 0x000000da5808723c */ /* 0x048fe600000810e8 */
[----:B------:R-:W-:Y:S04]  /*46d40*/  STL [R1+0x379c], R4 ;  /* 0x00379c0401007387 */ /* 0x000fe80000100800 */
[----:B------:R-:W-:Y:S04]  /*46d50*/  STL [R1+0x3798], R3 ;  /* 0x0037980301007387 */ /* 0x000fe80000100800 */
[----:B------:R-:W-:Y:S04]  /*46d60*/  STL [R1+0x3794], R0 ;  /* 0x0037940001007387 */ /* 0x000fe80000100800 */
[----:B------:R-:W-:Y:S04]  /*46d70*/  STL [R1+0x3790], R2 ;  /* 0x0037900201007387 */ /* 0x000fe80000100800 */
[----:B------:R-:W-:Y:S04]  /*46d80*/  STL.64 [R1+0x500], R12 ;  /* 0x0005000c01007387 */ /* 0x000fe80000100a00 */
[----:B------:R1:W-:Y:S02]  /*46d90*/  STL.64 [R1+0x508], R14 ;  /* 0x0005080e01007387 */ /* 0x0003e40000100a00 */
[----:B-1----:R-:W-:Y:S01]  /*46da0*/  HMMA.1688.F32.TF32 R12, R88, R214, R20 ;  /* 0x000000d6580c723c */ /* 0x002fe20000081014 */
[----:B------:R-:W-:-:S02]  /*46db0*/  IMAD.MOV.U32 R4, RZ, RZ, R8 ;  /* 0x000000ffff047224 */ /* 0x000fc400078e0008 */
[----:B------:R-:W-:Y:S02]  /*46dc0*/  IMAD.MOV.U32 R3, RZ, RZ, R9 ;  /* 0x000000ffff037224 */ /* 0x000fe400078e0009 */
[----:B------:R-:W-:Y:S02]  /*46dd0*/  IMAD.MOV.U32 R0, RZ, RZ, R10 ;  /* 0x000000ffff007224 */ /* 0x000fe400078e000a */
[----:B------:R-:W-:Y:S02]  /*46de0*/  IMAD.MOV.U32 R2, RZ, RZ, R11 ;  /* 0x000000ffff027224 */ /* 0x000fe400078e000b */
[----:B------:R-:W-:Y:S01]  /*46df0*/  HMMA.1688.F32.TF32 R8, R88, R210, R228 ;  /* 0x000000d25808723c */ /* 0x000fe200000810e4 */
[----:B------:R-:W-:Y:S04]  /*46e00*/  LDS R210, [R5+UR10+0x12280] ;  /* 0x0122800a05d27984 */ /* 0x000fe80008000800 */
[----:B------:R-:W-:Y:S04]  /*46e10*/  STL [R1+0x37ac], R2 ;  /* 0x0037ac0201007387 */ /* 0x000fe80000100800 */
[----:B------:R-:W-:Y:S04]  /*46e20*/  STL [R1+0x37a8], R0 ;  /* 0x0037a80001007387 */ /* 0x000fe80000100800 */
[----:B------:R1:W-:Y:S04]  /*46e30*/  STL [R1+0x37a4], R4 ;  /* 0x0037a40401007387 */ /* 0x0003e80000100800 */
[----:B------:R3:W-:Y:S04]  /*46e40*/  STL [R1+0x37a0], R3 ;  /* 0x0037a00301007387 */ /* 0x0007e80000100800 */
[----:B------:R-:W-:Y:S04]  /*46e50*/  STL.64 [R1+0x440], R12 ;  /* 0x0004400c01007387 */ /* 0x000fe80000100a00 */
[----:B------:R2:W-:Y:S01]  /*46e60*/  STL.64 [R1+0x448], R14 ;  /* 0x0004480e01007387 */ /* 0x0005e20000100a00 */
[----:B-1----:R-:W-:-:S02]  /*46e70*/  IMAD.MOV.U32 R4, RZ, RZ, R10 ;  /* 0x000000ffff047224 */ /* 0x002fc400078e000a */
[----:B---3--:R-:W-:Y:S01]  /*46e80*/  IMAD.MOV.U32 R3, RZ, RZ, R11 ;  /* 0x000000ffff037224 */ /* 0x008fe200078e000b */
[----:B------:R-:W-:Y:S01]  /*46e90*/  MOV R0, R9 ;  /* 0x0000000900007202 */ /* 0x000fe20000000f00 */
[----:B------:R-:W-:-:S03]  /*46ea0*/  IMAD.MOV.U32 R2, RZ, RZ, R8 ;  /* 0x000000ffff027224 */ /* 0x000fc600078e0008 */
[----:B------:R1:W-:Y:S04]  /*46eb0*/  STL [R1+0x37bc], R3 ;  /* 0x0037bc0301007387 */ /* 0x0003e80000100800 */
[----:B------:R3:W-:Y:S04]  /*46ec0*/  STL [R1+0x37b8], R4 ;  /* 0x0037b80401007387 */ /* 0x0007e80000100800 */
[----:B------:R4:W-:Y:S04]  /*46ed0*/  STL [R1+0x37b4], R2 ;  /* 0x0037b40201007387 */ /* 0x0009e80000100800 */
[----:B------:R4:W-:Y:S01]  /*46ee0*/  STL [R1+0x37b0], R0 ;  /* 0x0037b00001007387 */ /* 0x0009e20000100800 */
[C---:B--2---:R-:W-:Y:S06]  /*46ef0*/  HMMA.1688.F32.TF32 R12, R88.reuse, R206, R240 ;  /* 0x000000ce580c723c */ /* 0x044fec00000810f0 */
[----:B------:R-:W-:-:S15]  /*46f00*/  HMMA.1688.F32.TF32 R8, R88, R202, R244 ;  /* 0x000000ca5808723c */ /* 0x000fde00000810f4 */
[----:B------:R-:W-:-:S02]  /*46f10*/  NOP ;  /* 0x0000000000007918 */ /* 0x000fc40000000000 */
[----:B------:R-:W-:Y:S01]  /*46f20*/  STL.64 [R1+0x420], R12 ;  /* 0x0004200c01007387 */ /* 0x000fe20000100a00 */
[----:B------:R-:W-:-:S03]  /*46f30*/  IMAD.MOV.U32 R247, RZ, RZ, R6 ;  /* 0x000000fffff77224 */ /* 0x000fc600078e0006 */
[----:B------:R-:W-:Y:S04]  /*46f40*/  STL.64 [R1+0x428], R14 ;  /* 0x0004280e01007387 */ /* 0x000fe80000100a00 */
[----:B------:R-:W2:Y:S04]  /*46f50*/  LDL.LU R244, [R1+0x10e0] ;  /* 0x0010e00001f47983 */ /* 0x000ea80000300800 */
[----:B------:R-:W2:Y:S04]  /*46f60*/  LDL.LU R245, [R1+0x10e4] ;  /* 0x0010e40001f57983 */ /* 0x000ea80000300800 */
[----:B------:R-:W2:Y:S04]  /*46f70*/  LDL.LU R246, [R1+0x10e8] ;  /* 0x0010e80001f67983 */ /* 0x000ea80000300800 */
[----:B------:R-:W3:Y:S04]  /*46f80*/  LDL.LU R6, [R1+0x3838] ;  /* 0x0038380001067983 */ /* 0x000ee80000300800 */
[----:B------:R-:W2:Y:S04]  /*46f90*/  LDL.LU R248, [R1+0x10f0] ;  /* 0x0010f00001f87983 */ /* 0x000ea80000300800 */
[----:B------:R-:W2:Y:S04]  /*46fa0*/  LDL.LU R249, [R1+0x10f4] ;  /* 0x0010f40001f97983 */ /* 0x000ea80000300800 */
[----:B------:R-:W2:Y:S04]  /*46fb0*/  LDL.LU R250, [R1+0x10f8] ;  /* 0x0010f80001fa7983 */ /* 0x000ea80000300800 */
[----:B------:R-:W2:Y:S04]  /*46fc0*/  LDL.LU R251, [R1+0x10fc] ;  /* 0x0010fc0001fb7983 */ /* 0x000ea80000300800 */
[----:B------:R-:W2:Y:S04]  /*46fd0*/  LDL.LU R228, [R1+0x1100] ;  /* 0x0011000001e47983 */ /* 0x000ea80000300800 */
[----:B------:R-:W2:Y:S04]  /*46fe0*/  LDL.LU R229, [R1+0x1104] ;  /* 0x0011040001e57983 */ /* 0x000ea80000300800 */
[----:B------:R-:W2:Y:S01]  /*46ff0*/  LDL.LU R230, [R1+0x1108] ;  /* 0x0011080001e67983 */ /* 0x000ea20000300800 */
[----:B---3--:R-:W-:-:S03]  /*47000*/  MOV R231, R6 ;  /* 0x0000000600e77202 */ /* 0x008fc60000000f00 */
        /* <DEDUP_REMOVED lines=8> */
[----:B---3--:R-:W-:-:S03]  /*47090*/  IMAD.MOV.U32 R111, RZ, RZ, R6 ;  /* 0x000000ffff6f7224 */ /* 0x008fc600078e0006 */
        /* <DEDUP_REMOVED lines=31> */
[----:B------:R-:W2:Y:S01]  /*47290*/  LDL.LU R107, [R1+0x15ec] ;  /* 0x0015ec00016b7983 */ /* 0x000ea20000300800 */
[----:B-1----:R-:W-:-:S02]  /*472a0*/  IMAD.MOV.U32 R3, RZ, RZ, R8 ;  /* 0x000000ffff037224 */ /* 0x002fc400078e0008 */
[----:B------:R-:W-:Y:S02]  /*472b0*/  IMAD.MOV.U32 R4, RZ, RZ, R9 ;  /* 0x000000ffff047224 */ /* 0x000fe400078e0009 */
[----:B----4-:R-:W-:Y:S02]  /*472c0*/  IMAD.MOV.U32 R2, RZ, RZ, R10 ;  /* 0x000000ffff027224 */ /* 0x010fe400078e000a */
[----:B------:R-:W-:Y:S01]  /*472d0*/  IMAD.MOV.U32 R0, RZ, RZ, R11 ;  /* 0x000000ffff007224 */ /* 0x000fe200078e000b */
[----:B---3--:R-:W1:Y:S04]  /*472e0*/  LDSM.16.M88.4 R172, [R6+UR11+0x40080] ;  /* 0x0400800b06ac783b */ /* 0x008e680008000200 */
[----:B------:R-:W3:Y:S04]  /*472f0*/  LDSM.16.M88.4 R168, [R6+UR11+0x40880] ;  /* 0x0408800b06a8783b */ /* 0x000ee80008000200 */
[----:B------:R-:W4:Y:S04]  /*47300*/  LDSM.16.M88.4 R192, [R6+UR11+0x41080] ;  /* 0x0410800b06c0783b */ /* 0x000f280008000200 */
[----:B------:R-:W2:Y:S04]  /*47310*/  LDSM.16.M88.4 R188, [R6+UR11+0x41880] ;  /* 0x0418800b06bc783b */ /* 0x000ea80008000200 */
        /* <DEDUP_REMOVED lines=12> */
[----:B-1----:R-:W-:Y:S04]  /*473e0*/  STL [R1+0x36bc], R174 ;  /* 0x0036bcae01007387 */ /* 0x002fe80000100800 */
[----:B------:R-:W-:Y:S04]  /*473f0*/  STL [R1+0x36b8], R175 ;  /* 0x0036b8af01007387 */ /* 0x000fe80000100800 */
[----:B---3--:R-:W-:Y:S04]  /*47400*/  STL [R1+0x36c4], R170 ;  /* 0x0036c4aa01007387 */ /* 0x008fe80000100800 */
[----:B------:R-:W-:Y:S04]  /*47410*/  STL [R1+0x36c0], R171 ;  /* 0x0036c0ab01007387 */ /* 0x000fe80000100800 */
[----:B----4-:R-:W-:Y:S04]  /*47420*/  STL [R1+0x36cc], R194 ;  /* 0x0036ccc201007387 */ /* 0x010fe80000100800 */
[----:B------:R-:W-:Y:S01]  /*47430*/  STL [R1+0x36c8], R195 ;  /* 0x0036c8c301007387 */ /* 0x000fe20000100800 */
[C---:B--2---:R-:W-:Y:S03]  /*47440*/  HMMA.1688.F32.TF32 R120, R88.reuse, R46, R104 ;  /* 0x0000002e5878723c */ /* 0x044fe60000081068 */
[----:B------:R-:W-:Y:S04]  /*47450*/  STL [R1+0x36d4], R190 ;  /* 0x0036d4be01007387 */ /* 0x000fe80000100800 */
[----:B------:R-:W-:Y:S01]  /*47460*/  STL [R1+0x36d0], R191 ;  /* 0x0036d0bf01007387 */ /* 0x000fe20000100800 */
[C---:B------:R-:W-:Y:S03]  /*47470*/  HMMA.1688.F32.TF32 R112, R88.reuse, R50, R196 ;  /* 0x000000325870723c */ /* 0x040fe600000810c4 */
[----:B------:R-:W-:Y:S04]  /*47480*/  STL [R1+0x36dc], R186 ;  /* 0x0036dcba01007387 */ /* 0x000fe80000100800 */
[----:B------:R-:W-:Y:S01]  /*47490*/  STL [R1+0x36d8], R187 ;  /* 0x0036d8bb01007387 */ /* 0x000fe20000100800 */
[C---:B------:R-:W-:Y:S03]  /*474a0*/  HMMA.1688.F32.TF32 R104, R88.reuse, R54, R100 ;  /* 0x000000365868723c */ /* 0x040fe60000081064 */
[----:B------:R-:W-:Y:S04]  /*474b0*/  STL [R1+0x36e4], R182 ;  /* 0x0036e4b601007387 */ /* 0x000fe80000100800 */
[----:B------:R-:W-:Y:S01]  /*474c0*/  STL [R1+0x36e0], R183 ;  /* 0x0036e0b701007387 */ /* 0x000fe20000100800 */
[C---:B------:R-:W-:Y:S03]  /*474d0*/  HMMA.1688.F32.TF32 R100, R88.reuse, R58, R96 ;  /* 0x0000003a5864723c */ /* 0x040fe60000081060 */
        /* <DEDUP_REMOVED lines=31> */
[----:B------:R-:W-:Y:S04]  /*476d0*/  STL.64 [R1+0x3c0], R96 ;  /* 0x0003c06001007387 */ /* 0x000fe80000100a00 */
[----:B------:R1:W-:Y:S04]  /*476e0*/  STL.64 [R1+0x3c8], R98 ;  /* 0x0003c86201007387 */ /* 0x0003e80000100a00 */
[----:B------:R-:W-:Y:S04]  /*476f0*/  STL.64 [R1+0x3b0], R92 ;  /* 0x0003b05c01007387 */ /* 0x000fe80000100a00 */
[----:B------:R3:W-:Y:S01]  /*47700*/  STL.64 [R1+0x3b8], R94 ;  /* 0x0003b85e01007387 */ /* 0x0007e20000100a00 */
[----:B------:R-:W-:-:S03]  /*47710*/  IMAD.MOV.U32 R243, RZ, RZ, R7 ;  /* 0x000000fffff37224 */ /* 0x000fc600078e0007 */
[----:B------:R-:W2:Y:S01]  /*47720*/  LDL.LU R241, [R1+0x10d4] ;  /* 0x0010d40001f17983 */ /* 0x000ea20000300800 */
[C---:B-1----:R-:W-:Y:S03]  /*47730*/  HMMA.1688.F32.TF32 R96, R88.reuse, R74, R108 ;  /* 0x0000004a5860723c */ /* 0x042fe6000008106c */
[----:B------:R-:W2:Y:S03]  /*47740*/  LDL.LU R242, [R1+0x10d8] ;  /* 0x0010d80001f27983 */ /* 0x000ea60000300800 */
[C---:B---3--:R-:W-:Y:S06]  /*47750*/  HMMA.1688.F32.TF32 R92, R88.reuse, R70, R116 ;  /* 0x00000046585c723c */ /* 0x048fec0000081074 */
[----:B------:R-:W-:-:S15]  /*47760*/  HMMA.1688.F32.TF32 R88, R88, R78, R232 ;  /* 0x0000004e5858723c */ /* 0x000fde00000810e8 */
[----:B------:R-:W-:-:S02]  /*47770*/  NOP ;  /* 0x0000000000007918 */ /* 0x000fc40000000000 */
[----:B------:R-:W-:Y:S01]  /*47780*/  STL.64 [R1+0xe0], R92 ;  /* 0x0000e05c01007387 */ /* 0x000fe20000100a00 */
[----:B------:R-:W-:-:S03]  /*47790*/  IMAD.MOV.U32 R7, RZ, RZ, R95 ;  /* 0x000000ffff077224 */ /* 0x000fc600078e005f */
[----:B------:R1:W-:Y:S02]  /*477a0*/  STL [R1+0xe8], R94 ;  /* 0x0000e85e01007387 */ /* 0x0003e40000100800 */
[C---:B-1----:R-:W-:Y:S02]  /*477b0*/  HMMA.1688.F32.TF32 R92, R84.reuse, R172, R228 ;  /* 0x000000ac545c723c */ /* 0x042fe400000810e4 */
[----:B------:R1:W-:Y:S04]  /*477c0*/  STL.64 [R1+0x70], R96 ;  /* 0x0000706001007387 */ /* 0x0003e80000100a00 */
[----:B------:R3:W-:Y:S04]  /*477d0*/  STL.64 [R1+0x78], R98 ;  /* 0x0000786201007387 */ /* 0x0007e80000100a00 */
[----:B------:R-:W-:Y:S04]  /*477e0*/  STL.64 [R1+0x10], R88 ;  /* 0x0000105801007387 */ /* 0x000fe80000100a00 */
[----:B------:R-:W-:Y:S09]  /*477f0*/  STL.64 [R1+0x18], R90 ;  /* 0x0000185a01007387 */ /* 0x000ff20000100a00 */
[----:B------:R4:W-:Y:S04]  /*47800*/  STL.64 [R1], R92 ;  /* 0x0000005c01007387 */ /* 0x0009e80000100a00 */
[----:B------:R-:W2:Y:S04]  /*47810*/  LDL.LU R228, [R1+0x10c0] ;  /* 0x0010c00001e47983 */ /* 0x000ea80000300800 */
[----:B------:R-:W2:Y:S04]  /*47820*/  LDL.LU R229, [R1+0x10c4] ;  /* 0x0010c40001e57983 */ /* 0x000ea80000300800 */
[----:B------:R-:W2:Y:S04]  /*47830*/  LDL.LU R230, [R1+0x10c8] ;  /* 0x0010c80001e67983 */ /* 0x000ea80000300800 */
[----:B------:R-:W2:Y:S01]  /*47840*/  LDL.LU R231, [R1+0x10cc] ;  /* 0x0010cc0001e77983 */ /* 0x000ea20000300800 */
[----:B------:R-:W-:Y:S01]  /*47850*/  HMMA.1688.F32.TF32 R248, R84, R168, R248 ;  /* 0x000000a854f8723c */ /* 0x000fe200000810f8 */
[----:B------:R-:W-:Y:S01]  /*47860*/  MOV R23, R95 ;  /* 0x0000005f00177202 */ /* 0x000fe20000000f00 */
[----:B------:R-:W-:-:S04]  /*47870*/  IMAD.MOV.U32 R22, RZ, RZ, R94 ;  /* 0x000000ffff167224 */ /* 0x000fc800078e005e */
[----:B------:R-:W-:Y:S04]  /*47880*/  STL [R1+0x3714], R23 ;  /* 0x0037141701007387 */ /* 0x000fe80000100800 */
[----:B------:R-:W-:-:S13]  /*47890*/  STL [R1+0x3710], R22 ;  /* 0x0037101601007387 */ /* 0x000fda0000100800 */
[----:B------:R2:W-:Y:S04]  /*478a0*/  STL [R1+0x371c], R250 ;  /* 0x00371cfa01007387 */ /* 0x0005e80000100800 */
[----:B------:R2:W-:Y:S04]  /*478b0*/  STL [R1+0x3718], R251 ;  /* 0x003718fb01007387 */ /* 0x0005e80000100800 */
[----:B-1----:R-:W2:Y:S04]  /*478c0*/  LDL.LU R96, [R1+0x10b0] ;  /* 0x0010b00001607983 */ /* 0x002ea80000300800 */
[----:B------:R-:W2:Y:S04]  /*478d0*/  LDL.LU R97, [R1+0x10b4] ;  /* 0x0010b40001617983 */ /* 0x000ea80000300800 */
[----:B---3--:R-:W3:Y:S04]  /*478e0*/  LDL.LU R98, [R1+0x10b8] ;  /* 0x0010b80001627983 */ /* 0x008ee80000300800 */
[----:B------:R-:W3:Y:S04]  /*478f0*/  LDL.LU R99, [R1+0x10bc] ;  /* 0x0010bc0001637983 */ /* 0x000ee80000300800 */
[----:B----4-:R-:W4:Y:S04]  /*47900*/  LDL.LU R92, [R1+0x10a0] ;  /* 0x0010a000015c7983 */ /* 0x010f280000300800 */
[----:B------:R-:W4:Y:S04]  /*47910*/  LDL.LU R93, [R1+0x10a4] ;  /* 0x0010a400015d7983 */ /* 0x000f280000300800 */
[----:B------:R-:W4:Y:S04]  /*47920*/  LDL.LU R94, [R1+0x10a8] ;  /* 0x0010a800015e7983 */ /* 0x000f280000300800 */
[----:B------:R-:W4:Y:S01]  /*47930*/  LDL.LU R95, [R1+0x10ac] ;  /* 0x0010ac00015f7983 */ /* 0x000f220000300800 */
[C---:B------:R-:W-:Y:S03]  /*47940*/  HMMA.1688.F32.TF32 R244, R84.reuse, R192, R244 ;  /* 0x000000c054f4723c */ /* 0x040fe600000810f4 */
[----:B------:R-:W4:Y:S04]  /*47950*/  LDL.LU R116, [R1+0x1090] ;  /* 0x0010900001747983 */ /* 0x000f280000300800 */
[----:B------:R-:W4:Y:S04]  /*47960*/  LDL.LU R117, [R1+0x1094] ;  /* 0x0010940001757983 */ /* 0x000f280000300800 */
[----:B------:R-:W4:Y:S04]  /*47970*/  LDL.LU R118, [R1+0x1098] ;  /* 0x0010980001767983 */ /* 0x000f280000300800 */
[----:B------:R-:W4:Y:S08]  /*47980*/  LDL.LU R119, [R1+0x109c] ;  /* 0x00109c0001777983 */ /* 0x000f300000300800 */
[----:B------:R-:W-:Y:S04]  /*47990*/  STL.64 [R1+0x3728], R246 ;  /* 0x003728f601007387 */ /* 0x000fe80000100a00 */
[----:B------:R-:W-:Y:S04]  /*479a0*/  STL.64 [R1+0x3720], R244 ;  /* 0x003720f401007387 */ /* 0x000fe80000100a00 */
        /* <DEDUP_REMOVED lines=8> */
[----:B--2---:R-:W-:-:S15]  /*47a30*/  HMMA.1688.F32.TF32 R240, R84, R188, R240 ;  /* 0x000000bc54f0723c */ /* 0x004fde00000810f0 */
[----:B------:R-:W-:-:S08]  /*47a40*/  NOP ;  /* 0x0000000000007918 */ /* 0x000fd00000000000 */
[----:B------:R-:W-:Y:S04]  /*47a50*/  STL.64 [R1+0x3738], R242 ;  /* 0x003738f201007387 */ /* 0x000fe80000100a00 */
[----:B------:R-:W-:Y:S01]  /*47a60*/  STL.64 [R1+0x3730], R240 ;  /* 0x003730f001007387 */ /* 0x000fe20000100a00 */
[----:B------:R-:W-:Y:S07]  /*47a70*/  HMMA.1688.F32.TF32 R88, R84, R184, R228 ;  /* 0x000000b85458723c */ /* 0x000fee00000810e4 */
[----:B------:R-:W-:-:S02]  /*47a80*/  IMAD.MOV.U32 R228, RZ, RZ, R236 ;  /* 0x000000ffffe47224 */ /* 0x000fc400078e00ec */
[----:B------:R-:W2:Y:S01]  /*47a90*/  LDL.LU R236, [R1+0x3820] ;  /* 0x0038200001ec7983 */ /* 0x000ea20000300800 */
[----:B------:R-:W-:Y:S01]  /*47aa0*/  IMAD.MOV.U32 R229, RZ, RZ, R237 ;  /* 0x000000ffffe57224 */ /* 0x000fe200078e00ed */
[----:B------:R-:W-:Y:S01]  /*47ab0*/  MOV R231, R239 ;  /* 0x000000ef00e77202 */ /* 0x000fe20000000f00 */
[----:B------:R-:W-:Y:S01]  /*47ac0*/  IMAD.MOV.U32 R230, RZ, RZ, R238 ;  /* 0x000000ffffe67224 */ /* 0x000fe200078e00ee */
[----:B------:R-:W2:Y:S04]  /*47ad0*/  LDL.LU R237, [R1+0x381c] ;  /* 0x00381c0001ed7983 */ /* 0x000ea80000300800 */
[----:B------:R-:W2:Y:S04]  /*47ae0*/  LDL.LU R238, [R1+0x3818] ;  /* 0x0038180001ee7983 */ /* 0x000ea80000300800 */
[----:B------:R-:W2:Y:S03]  /*47af0*/  LDL.LU R239, [R1+0x3814] ;  /* 0x0038140001ef7983 */ /* 0x000ea60000300800 */
[----:B------:R-:W-:-:S02]  /*47b00*/  IMAD.MOV.U32 R182, RZ, RZ, R88 ;  /* 0x000000ffffb67224 */ /* 0x000fc400078e0058 */
[----:B------:R-:W-:Y:S02]  /*47b10*/  IMAD.MOV.U32 R183, RZ, RZ, R89 ;  /* 0x000000ffffb77224 */ /* 0x000fe400078e0059 */
[----:B------:R-:W-:Y:S02]  /*47b20*/  IMAD.MOV.U32 R186, RZ, RZ, R90 ;  /* 0x000000ffffba7224 */ /* 0x000fe400078e005a */
[----:B------:R-:W-:Y:S02]  /*47b30*/  IMAD.MOV.U32 R187, RZ, RZ, R91 ;  /* 0x000000ffffbb7224 */ /* 0x000fe400078e005b */
[----:B---3--:R-:W-:-:S15]  /*47b40*/  HMMA.1688.F32.TF32 R88, R84, R180, R96 ;  /* 0x000000b45458723c */ /* 0x008fde0000081060 */
[----:B------:R-:W-:-:S09]  /*47b50*/  NOP ;  /* 0x0000000000007918 */ /* 0x000fd20000000000 */
[----:B------:R-:W-:Y:S02]  /*47b60*/  IMAD.MOV.U32 R10, RZ, RZ, R88 ;  /* 0x000000ffff0a7224 */ /* 0x000fe400078e0058 */
[----:B------:R-:W-:Y:S02]  /*47b70*/  IMAD.MOV.U32 R11, RZ, RZ, R89 ;  /* 0x000000ffff0b7224 */ /* 0x000fe400078e0059 */
[----:B------:R-:W-:Y:S02]  /*47b80*/  IMAD.MOV.U32 R178, RZ, RZ, R90 ;  /* 0x000000ffffb27224 */ /* 0x000fe400078e005a */
[----:B------:R-:W-:Y:S02]  /*47b90*/  IMAD.MOV.U32 R179, RZ, RZ, R91 ;  /* 0x000000ffffb37224 */ /* 0x000fe400078e005b */
[----:B----4-:R-:W-:-:S15]  /*47ba0*/  HMMA.1688.F32.TF32 R88, R84, R176, R92 ;  /* 0x000000b05458723c */ /* 0x010fde000008105c */
[----:B------:R-:W-:-:S09]  /*47bb0*/  NOP ;  /* 0x0000000000007918 */ /* 0x000fd20000000000 */
[----:B------:R-:W-:Y:S01]  /*47bc0*/  IMAD.MOV.U32 R18, RZ, RZ, R88 ;  /* 0x000000ffff127224 */ /* 0x000fe200078e0058 */
[----:B------:R-:W-:Y:S01]  /*47bd0*/  MOV R15, R91 ;  /* 0x0000005b000f7202 */ /* 0x000fe20000000f00 */
[----:B------:R-:W-:Y:S02]  /*47be0*/  IMAD.MOV.U32 R19, RZ, RZ, R89 ;  /* 0x000000ffff137224 */ /* 0x000fe400078e0059 */
[----:B------:R-:W-:Y:S02]  /*47bf0*/  IMAD.MOV.U32 R14, RZ, RZ, R90 ;  /* 0x000000ffff0e7224 */ /* 0x000fe400078e005a */
[----:B------:R-:W-:-:S15]  /*47c00*/  HMMA.1688.F32.TF32 R88, R84, R8, R116 ;  /* 0x000000085458723c */ /* 0x000fde0000081074 */
[----:B------:R-:W-:-:S09]  /*47c10*/  NOP ;  /* 0x0000000000007918 */ /* 0x000fd20000000000 */
[----:B------:R-:W-:Y:S02]  /*47c20*/  IMAD.MOV.U32 R190, RZ, RZ, R88 ;  /* 0x000000ffffbe7224 */ /* 0x000fe400078e0058 */
[----:B------:R-:W-:Y:S02]  /*47c30*/  IMAD.MOV.U32 R191, RZ, RZ, R89 ;  /* 0x000000ffffbf7224 */ /* 0x000fe400078e0059 */
[----:B------:R-:W-:Y:S02]  /*47c40*/  IMAD.MOV.U32 R194, RZ, RZ, R90 ;  /* 0x000000ffffc27224 */ /* 0x000fe400078e005a */
[----:B------:R-:W-:Y:S02]  /*47c50*/  IMAD.MOV.U32 R195, RZ, RZ, R91 ;  /* 0x000000ffffc37224 */ /* 0x000fe400078e005b */
[----:B------:R-:W-:-:S15]  /*47c60*/  HMMA.1688.F32.TF32 R88, R84, R12, R108 ;  /* 0x0000000c5458723c */ /* 0x000fde000008106c */
[----:B------:R-:W-:-:S09]  /*47c70*/  NOP ;  /* 0x0000000000007918 */ /* 0x000fd20000000000 */
[----:B------:R-:W-:Y:S01]  /*47c80*/  IMAD.MOV.U32 R250, RZ, RZ, R88 ;  /* 0x000000fffffa7224 */ /* 0x000fe200078e0058 */
[----:B------:R-:W-:Y:S01]  /*47c90*/  MOV R22, R91 ;  /* 0x0000005b00167202 */ /* 0x000fe20000000f00 */
[----:B------:R-:W-:Y:S02]  /*47ca0*/  IMAD.MOV.U32 R251, RZ, RZ, R89 ;  /* 0x000000fffffb7224 */ /* 0x000fe400078e0059 */
[----:B------:R-:W-:Y:S02]  /*47cb0*/  IMAD.MOV.U32 R23, RZ, RZ, R90 ;  /* 0x000000ffff177224 */ /* 0x000fe400078e005a */
[----:B------:R-:W-:Y:S01]  /*47cc0*/  HMMA.1688.F32.TF32 R88, R84, R20, R232 ;  /* 0x000000145458723c */ /* 0x000fe200000810e8 */
[----:B------:R-:W-:-:S15]  /*47cd0*/  STL.64 [R1+0x3748], R250 ;  /* 0x003748fa01007387 */ /* 0x000fde0000100a00 */
[----:B------:R-:W-:-:S08]  /*47ce0*/  NOP ;  /* 0x0000000000007918 */ /* 0x000fd00000000000 */
[----:B------:R-:W-:Y:S02]  /*47cf0*/  IMAD.MOV.U32 R170, RZ, RZ, R88 ;  /* 0x000000ffffaa7224 */ /* 0x000fe400078e0058 */
[----:B------:R-:W-:Y:S02]  /*47d00*/  IMAD.MOV.U32 R171, RZ, RZ, R89 ;  /* 0x000000ffffab7224 */ /* 0x000fe400078e0059 */
[----:B------:R-:W-:Y:S02]  /*47d10*/  IMAD.MOV.U32 R174, RZ, RZ, R90 ;  /* 0x000000ffffae7224 */ /* 0x000fe400078e005a */
[----:B------:R-:W-:Y:S02]  /*47d20*/  IMAD.MOV.U32 R175, RZ, RZ, R91 ;  /* 0x000000ffffaf7224 */ /* 0x000fe400078e005b */
[C---:B------:R-:W-:Y:S01]  /*47d30*/  HMMA.1688.F32.TF32 R88, R84.reuse, R24, R228 ;  /* 0x000000185458723c */ /* 0x040fe200000810e4 */
[----:B------:R-:W-:Y:S05]  /*47d40*/  STL.64 [R1+0x3740], R248 ;  /* 0x003740f801007387 */ /* 0x000fea0000100a00 */
[----:B--2---:R-:W-:-:S15]  /*47d50*/  HMMA.1688.F32.TF32 R236, R84, R16, R236 ;  /* 0x0000001054ec723c */ /* 0x004fde00000810ec */
[----:B------:R-:W-:-:S08]  /*47d60*/  NOP ;  /* 0x0000000000007918 */ /* 0x000fd00000000000 */
[----:B------:R-:W-:Y:S04]  /*47d70*/  STL.64 [R1+0x3758], R238 ;  /* 0x003758ee01007387 */ /* 0x000fe80000100a00 */
[----:B------:R-:W-:Y:S04]  /*47d80*/  STL.64 [R1+0x3750], R236 ;  /* 0x003750ec01007387 */ /* 0x000fe80000100a00 */
[----:B------:R-:W2:Y:S04]  /*47d90*/  LDL.LU R108, [R1+0x1550] ;  /* 0x00155000016c7983 */ /* 0x000ea80000300800 */
[----:B------:R-:W-:Y:S04]  /*47da0*/  STL.64 [R1+0xc0], R88 ;  /* 0x0000c05801007387 */ /* 0x000fe80000100a00 */
[----:B------:R1:W-:Y:S04]  /*47db0*/  STL.64 [R1+0xc8], R90 ;  /* 0x0000c85a01007387 */ /* 0x0003e80000100a00 */
        /* <DEDUP_REMOVED lines=67> */
[----:B------:R-:W-:Y:S01]  /*481f0*/  IMAD.MOV.U32 R230, RZ, RZ, R45 ;  /* 0x000000ffffe67224 */ /* 0x000fe200078e002d */
[----:B------:R-:W-:Y:S01]  /*48200*/  MOV R231, R44 ;  /* 0x0000002c00e77202 */ /* 0x000fe20000000f00 */
[----:B------:R-:W-:-:S02]  /*48210*/  IMAD.MOV.U32 R228, RZ, RZ, R69 ;  /* 0x000000ffffe47224 */ /* 0x000fc400078e0045 */
[----:B------:R-:W-:Y:S01]  /*48220*/  IMAD.MOV.U32 R229, RZ, RZ, R68 ;  /* 0x000000ffffe57224 */ /* 0x000fe200078e0044 */
[C---:B-1----:R-:W-:Y:S06]  /*48230*/  HMMA.1688.F32.TF32 R88, R84.reuse, R32, R144 ;  /* 0x000000205458723c */ /* 0x042fec0000081090 */
[C---:B----4-:R-:W-:Y:S06]  /*48240*/  HMMA.1688.F32.TF32 R44, R84.reuse, R28, R148 ;  /* 0x0000001c542c723c */ /* 0x050fec0000081094 */
[----:B--2---:R-:W-:-:S15]  /*48250*/  HMMA.1688.F32.TF32 R68, R84, R36, R140 ;  /* 0x000000245444723c */ /* 0x004fde000008108c */
[----:B------:R-:W-:-:S02]  /*48260*/  NOP ;  /* 0x0000000000007918 */ /* 0x000fc40000000000 */
[----:B------:R-:W-:Y:S04]  /*48270*/  STL.64 [R1+0xb0], R44 ;  /* 0x0000b02c01007387 */ /* 0x000fe80000100a00 */
[----:B------:R3:W-:Y:S04]  /*48280*/  STL.64 [R1+0xb8], R46 ;  /* 0x0000b82e01007387 */ /* 0x0007e80000100a00 */
[----:B------:R-:W-:Y:S04]  /*48290*/  STL.64 [R1+0xa0], R88 ;  /* 0x0000a05801007387 */ /* 0x000fe80000100a00 */
[----:B------:R-:W-:Y:S01]  /*482a0*/  STL.64 [R1+0xa8], R90 ;  /* 0x0000a85a01007387 */ /* 0x000fe20000100a00 */
[----:B---3--:R-:W-:Y:S03]  /*482b0*/  HMMA.1688.F32.TF32 R44, R84, R40, R136 ;  /* 0x00000028542c723c */ /* 0x008fe60000081088 */
[----:B------:R-:W-:Y:S04]  /*482c0*/  STL.64 [R1+0x90], R68 ;  /* 0x0000904401007387 */ /* 0x000fe80000100a00 */
[----:B------:R1:W-:Y:S01]  /*482d0*/  STL.64 [R1+0x98], R70 ;  /* 0x0000984601007387 */ /* 0x0003e20000100a00 */
[C---:B------:R-:W-:Y:S06]  /*482e0*/  HMMA.1688.F32.TF32 R84, R80.reuse, R172, R132 ;  /* 0x000000ac5054723c */ /* 0x040fec0000081084 */
[C---:B-1----:R-:W-:Y:S09]  /*482f0*/  HMMA.1688.F32.TF32 R68, R80.reuse, R168, R128 ;  /* 0x000000a85044723c */ /* 0x042ff20000081080 */
        /* <DEDUP_REMOVED lines=8> */
[----:B------:R-:W-:Y:S04]  /*48380*/  STL.64 [R1+0x380], R44 ;  /* 0x0003802c01007387 */ /* 0x000fe80000100a00 */
[----:B------:R-:W-:Y:S01]  /*48390*/  STL.64 [R1+0x388], R46 ;  /* 0x0003882e01007387 */ /* 0x000fe20000100a00 */
[C---:B------:R-:W-:Y:S01]  /*483a0*/  HMMA.1688.F32.TF32 R88, R80.reuse, R180, R104 ;  /* 0x000000b45058723c */ /* 0x040fe20000081068 */
[----:B------:R-:W-:Y:S02]  /*483b0*/  LOP3.LUT R6, R5, 0x20, RZ, 0x3c, !PT ;  /* 0x0000002005067812 */ /* 0x000fe400078e3cff */
[----:B------:R-:W-:Y:S03]  /*483c0*/  LDS R44, [R5+UR10+0x10100] ;  /* 0x0101000a052c7984 */ /* 0x000fe60008000800 */
[C---:B------:R-:W-:Y:S01]  /*483d0*/  HMMA.1688.F32.TF32 R84, R80.reuse, R176, R196 ;  /* 0x000000b05054723c */ /* 0x040fe200000810c4 */
[----:B------:R-:W-:Y:S04]  /*483e0*/  LDS R46, [R5+UR10+0x12100] ;  /* 0x0121000a052e7984 */ /* 0x000fe80008000800 */
[----:B------:R-:W-:Y:S04]  /*483f0*/  LDS R45, [R6+UR10+0x10100] ;  /* 0x0101000a062d7984 */ /* 0x000fe80008000800 */
[----:B------:R-:W-:Y:S04]  /*48400*/  STL.64 [R1+0x370], R68 ;  /* 0x0003704401007387 */ /* 0x000fe80000100a00 */
[----:B------:R1:W-:Y:S04]  /*48410*/  STL.64 [R1+0x378], R70 ;  /* 0x0003784601007387 */ /* 0x0003e80000100a00 */
[----:B------:R-:W2:Y:S04]  /*48420*/  LDS R47, [R6+UR10+0x12100] ;  /* 0x0121000a062f7984 */ /* 0x000ea80008000800 */
[----:B------:R-:W-:Y:S01]  /*48430*/  LDS R211, [R6+UR10+0x12280] ;  /* 0x0122800a06d37984 */ /* 0x000fe20008000800 */
[----:B-1----:R-:W-:Y:S03]  /*48440*/  HMMA.1688.F32.TF32 R68, R80, R184, R112 ;  /* 0x000000b85044723c */ /* 0x002fe60000081070 */
[----:B------:R-:W-:-:S15]  /*48450*/  LDS R227, [R6+UR10+0x12300] ;  /* 0x0123000a06e37984 */ /* 0x000fde0008000800 */
[----:B------:R-:W-:-:S05]  /*48460*/  NOP ;  /* 0x0000000000007918 */ /* 0x000fca0000000000 */
        /* <DEDUP_REMOVED lines=10> */
[----:B------:R-:W-:Y:S04]  /*48510*/  STL.64 [R1+0x308], R70 ;  /* 0x0003084601007387 */ /* 0x000fe80000100a00 */
[----:B------:R-:W-:Y:S04]  /*48520*/  STL.64 [R1+0x2f0], R88 ;  /* 0x0002f05801007387 */ /* 0x000fe80000100a00 */
[----:B------:R1:W-:Y:S04]  /*48530*/  STL.64 [R1+0x2f8], R90 ;  /* 0x0002f85a01007387 */ /* 0x0003e80000100a00 */
        /* <DEDUP_REMOVED lines=9> */
[----:B------:R3:W-:Y:S08]  /*485d0*/  STL.64 [R1+0x2d8], R90 ;  /* 0x0002d85a01007387 */ /* 0x0007f00000100a00 */
[----:B------:R4:W-:Y:S01]  /*485e0*/  STL.64 [R1+0x2c0], R84 ;  /* 0x0002c05401007387 */ /* 0x0009e20000100a00 */
[----:B------:R-:W-:Y:S01]  /*485f0*/  IMAD.MOV.U32 R42, RZ, RZ, R86 ;  /* 0x000000ffff2a7224 */ /* 0x000fe200078e0056 */
[----:B---3--:R-:W-:Y:S01]  /*48600*/  HMMA.1688.F32.TF32 R88, R80, R28, R232 ;  /* 0x0000001c5058723c */ /* 0x008fe200000810e8 */
[----:B------:R-:W-:-:S05]  /*48610*/  IMAD.MOV.U32 R43, RZ, RZ, R87 ;  /* 0x000000ffff2b7224 */ /* 0x000fca00078e0057 */
[----:B----4-:R-:W-:Y:S01]  /*48620*/  HMMA.1688.F32.TF32 R84, R80, R32, R228 ;  /* 0x000000205054723c */ /* 0x010fe200000810e4 */
[----:B------:R3:W-:Y:S04]  /*48630*/  STL [R1+0x36b4], R43 ;  /* 0x0036b42b01007387 */ /* 0x0007e80000100800 */
[----:B------:R4:W-:Y:S02]  /*48640*/  STL [R1+0x36b0], R42 ;  /* 0x0036b02a01007387 */ /* 0x0009e40000100800 */
[----:B------:R-:W-:Y:S02]  /*48650*/  IMAD.MOV.U32 R230, RZ, RZ, R48 ;  /* 0x000000ffffe67224 */ /* 0x000fe400078e0030 */
[----:B------:R-:W-:-:S08]  /*48660*/  IMAD.MOV.U32 R231, RZ, RZ, R49 ;  /* 0x000000ffffe77224 */ /* 0x000fd000078e0031 */
[----:B------:R-:W-:Y:S04]  /*48670*/  STL.64 [R1+0x260], R88 ;  /* 0x0002605801007387 */ /* 0x000fe80000100a00 */
[----:B------:R-:W-:Y:S04]  /*48680*/  STL.64 [R1+0x268], R90 ;  /* 0x0002685a01007387 */ /* 0x000fe80000100a00 */
[----:B------:R2:W-:Y:S04]  /*48690*/  STL.64 [R1+0x250], R84 ;  /* 0x0002505401007387 */ /* 0x0005e80000100a00 */
[----:B------:R-:W2:Y:S04]  /*486a0*/  LDL.LU R228, [R1+0xfe0] ;  /* 0x000fe00001e47983 */ /* 0x000ea80000300800 */
[----:B------:R-:W2:Y:S04]  /*486b0*/  LDL.LU R229, [R1+0xfe4] ;  /* 0x000fe40001e57983 */ /* 0x000ea80000300800 */
[----:B------:R-:W3:Y:S04]  /*486c0*/  LDL.LU R48, [R1+0x3810] ;  /* 0x0038100001307983 */ /* 0x000ee80000300800 */
[----:B------:R-:W4:Y:S04]  /*486d0*/  LDL.LU R49, [R1+0x380c] ;  /* 0x00380c0001317983 */ /* 0x000f280000300800 */
        /* <DEDUP_REMOVED lines=78> */
[----:B----4-:R-:W-:Y:S01]  /*48bc0*/  IMAD.MOV.U32 R110, RZ, RZ, R49 ;  /* 0x000000ffff6e7224 */ /* 0x010fe200078e0031 */
[----:B---3--:R-:W-:Y:S01]  /*48bd0*/  MOV R111, R48 ;  /* 0x00000030006f7202 */ /* 0x008fe20000000f00 */
[----:B------:R-:W-:-:S02]  /*48be0*/  IMAD.MOV.U32 R43, RZ, RZ, R86 ;  /* 0x000000ffff2b7224 */ /* 0x000fc400078e0056 */
[----:B------:R-:W-:Y:S01]  /*48bf0*/  IMAD.MOV.U32 R42, RZ, RZ, R87 ;  /* 0x000000ffff2a7224 */ /* 0x000fe200078e0057 */
[----:B--2---:R-:W-:-:S15]  /*48c00*/  HMMA.1688.F32.TF32 R48, R80, R36, R160 ;  /* 0x000000245030723c */ /* 0x004fde00000810a0 */
[----:B------:R-:W-:-:S09]  /*48c10*/  NOP ;  /* 0x0000000000007918 */ /* 0x000fd20000000000 */
[----:B------:R-:W-:Y:S02]  /*48c20*/  IMAD.MOV.U32 R38, RZ, RZ, R48 ;  /* 0x000000ffff267224 */ /* 0x000fe400078e0030 */
[----:B------:R-:W-:Y:S02]  /*48c30*/  IMAD.MOV.U32 R26, RZ, RZ, R49 ;  /* 0x000000ffff1a7224 */ /* 0x000fe400078e0031 */
[----:B------:R-:W-:Y:S02]  /*48c40*/  IMAD.MOV.U32 R27, RZ, RZ, R50 ;  /* 0x000000ffff1b7224 */ /* 0x000fe400078e0032 */
[----:B------:R-:W-:Y:S02]  /*48c50*/  IMAD.MOV.U32 R30, RZ, RZ, R51 ;  /* 0x000000ffff1e7224 */ /* 0x000fe400078e0033 */
[----:B------:R-:W-:Y:S01]  /*48c60*/  HMMA.1688.F32.TF32 R48, R80, R40, R116 ;  /* 0x000000285030723c */ /* 0x000fe20000081074 */
[----:B------:R-:W-:Y:S04]  /*48c70*/  LDS R116, [R5+UR10+0x10200] ;  /* 0x0102000a05747984 */ /* 0x000fe80008000800 */
[----:B------:R-:W-:Y:S01]  /*48c80*/  LDS R118, [R5+UR10+0x12200] ;  /* 0x0122000a05767984 */ /* 0x000fe20008000800 */
[----:B------:R-:W-:Y:S03]  /*48c90*/  HMMA.1688.F32.TF32 R84, R44, R192, R148 ;  /* 0x000000c02c54723c */ /* 0x000fe60000081094 */
[----:B------:R-:W-:Y:S04]  /*48ca0*/  LDS R117, [R6+UR10+0x10200] ;  /* 0x0102000a06757984 */ /* 0x000fe80008000800 */
[----:B------:R-:W2:Y:S11]  /*48cb0*/  LDS R119, [R6+UR10+0x12200] ;  /* 0x0122000a06777984 */ /* 0x000eb60008000800 */
[----:B------:R-:W-:Y:S01]  /*48cc0*/  IMAD.MOV.U32 R31, RZ, RZ, R48 ;  /* 0x000000ffff1f7224 */ /* 0x000fe200078e0030 */
[----:B------:R-:W-:Y:S01]  /*48cd0*/  MOV R35, R51 ;  /* 0x0000003300237202 */ /* 0x000fe20000000f00 */
[----:B------:R-:W-:-:S02]  /*48ce0*/  IMAD.MOV.U32 R39, RZ, RZ, R49 ;  /* 0x000000ffff277224 */ /* 0x000fc400078e0031 */
[----:B------:R-:W-:Y:S01]  /*48cf0*/  IMAD.MOV.U32 R34, RZ, RZ, R50 ;  /* 0x000000ffff227224 */ /* 0x000fe200078e0032 */
[C---:B------:R-:W-:Y:S06]  /*48d00*/  HMMA.1688.F32.TF32 R80, R44.reuse, R172, R156 ;  /* 0x000000ac2c50723c */ /* 0x040fec000008109c */
[----:B------:R-:W-:-:S15]  /*48d10*/  HMMA.1688.F32.TF32 R48, R44, R168, R152 ;  /* 0x000000a82c30723c */ /* 0x000fde0000081098 */
[----:B------:R-:W-:-:S02]  /*48d20*/  NOP ;  /* 0x0000000000007918 */ /* 0x000fc40000000000 */
[----:B------:R-:W-:Y:S04]  /*48d30*/  STL.64 [R1+0x220], R80 ;  /* 0x0002205001007387 */ /* 0x000fe80000100a00 */
[----:B------:R3:W-:Y:S04]  /*48d40*/  STL.64 [R1+0x228], R82 ;  /* 0x0002285201007387 */ /* 0x0007e80000100a00 */
[----:B------:R-:W-:Y:S04]  /*48d50*/  STL.64 [R1+0x210], R48 ;  /* 0x0002103001007387 */ /* 0x000fe80000100a00 */
[----:B------:R4:W-:Y:S01]  /*48d60*/  STL.64 [R1+0x218], R50 ;  /* 0x0002183201007387 */ /* 0x0009e20000100a00 */
[C---:B---3--:R-:W-:Y:S06]  /*48d70*/  HMMA.1688.F32.TF32 R80, R44.reuse, R188, R144 ;  /* 0x000000bc2c50723c */ /* 0x048fec0000081090 */
[----:B----4-:R-:W-:Y:S01]  /*48d80*/  HMMA.1688.F32.TF32 R48, R44, R184, R140 ;  /* 0x000000b82c30723c */ /* 0x010fe2000008108c */
[----:B------:R-:W-:Y:S04]  /*48d90*/  STL.64 [R1+0x200], R84 ;  /* 0x0002005401007387 */ /* 0x000fe80000100a00 */
[----:B------:R3:W-:-:S12]  /*48da0*/  STL.64 [R1+0x208], R86 ;  /* 0x0002085601007387 */ /* 0x0007d80000100a00 */
[----:B------:R-:W-:Y:S01]  /*48db0*/  STL.64 [R1+0x1c0], R80 ;  /* 0x0001c05001007387 */ /* 0x000fe20000100a00 */
[C---:B---3--:R-:W-:Y:S03]  /*48dc0*/  HMMA.1688.F32.TF32 R84, R44.reuse, R180, R136 ;  /* 0x000000b42c54723c */ /* 0x048fe60000081088 */
[----:B------:R3:W-:Y:S04]  /*48dd0*/  STL.64 [R1+0x1c8], R82 ;  /* 0x0001c85201007387 */ /* 0x0007e80000100a00 */
[----:B------:R-:W-:Y:S04]  /*48de0*/  STL.64 [R1+0x1b0], R48 ;  /* 0x0001b03001007387 */ /* 0x000fe80000100a00 */
[----:B------:R4:W-:Y:S01]  /*48df0*/  STL.64 [R1+0x1b8], R50 ;  /* 0x0001b83201007387 */ /* 0x0009e20000100a00 */
[C---:B---3--:R-:W-:Y:S06]  /*48e00*/  HMMA.1688.F32.TF32 R80, R44.reuse, R176, R132 ;  /* 0x000000b02c50723c */ /* 0x048fec0000081084 */
[C---:B----4-:R-:W-:Y:S05]  /*48e10*/  HMMA.1688.F32.TF32 R48, R44.reuse, R8, R128 ;  /* 0x000000082c30723c */ /* 0x050fea0000081080 */
[----:B------:R-:W-:Y:S04]  /*48e20*/  STL.64 [R1+0x1a0], R84 ;  /* 0x0001a05401007387 */ /* 0x000fe80000100a00 */
[----:B------:R3:W-:Y:S08]  /*48e30*/  STL.64 [R1+0x1a8], R86 ;  /* 0x0001a85601007387 */ /* 0x0007f00000100a00 */
        /* <DEDUP_REMOVED lines=23> */
[----:B---3--:R-:W-:Y:S06]  /*48fb0*/  HMMA.1688.F32.TF32 R80, R44, R40, R92 ;  /* 0x000000282c50723c */ /* 0x008fec000008105c */
[C---:B-1----:R-:W-:Y:S06]  /*48fc0*/  HMMA.1688.F32.TF32 R44, R68.reuse, R168, R232 ;  /* 0x000000a8442c723c */ /* 0x042fec00000810e8 */
[C---:B----4-:R-:W-:Y:S01]  /*48fd0*/  HMMA.1688.F32.TF32 R48, R68.reuse, R172, R108 ;  /* 0x000000ac4430723c */ /* 0x050fe2000008106c */
[----:B------:R-:W-:Y:S04]  /*48fe0*/  STL.64 [R1+0x110], R84 ;  /* 0x0001105401007387 */ /* 0x000fe80000100a00 */
[----:B------:R-:W-:Y:S06]  /*48ff0*/  STL.64 [R1+0x118], R86 ;  /* 0x0001185601007387 */ /* 0x000fec0000100a00 */
[----:B------:R-:W-:Y:S04]  /*49000*/  STL.64 [R1+0x100], R80 ;  /* 0x0001005001007387 */ /* 0x000fe80000100a00 */
[----:B------:R-:W-:Y:S04]  /*49010*/  STL.64 [R1+0x108], R82 ;  /* 0x0001085201007387 */ /* 0x000fe80000100a00 */
[----:B------:R-:W-:Y:S04]  /*49020*/  STL.64 [R1+0x3590], R46 ;  /* 0x0035902e01007387 */ /* 0x000fe80000100a00 */
[----:B------:R-:W-:Y:S04]  /*49030*/  STL.64 [R1+0xf0], R48 ;  /* 0x0000f03001007387 */ /* 0x000fe80000100a00 */
[----:B------:R1:W-:Y:S04]  /*49040*/  STL.64 [R1+0xf8], R50 ;  /* 0x0000f83201007387 */ /* 0x0003e80000100a00 */
        /* <DEDUP_REMOVED lines=24> */
[----:B------:R-:W3:Y:S01]  /*491d0*/  LDL.LU R115, [R1+0xfbc] ;  /* 0x000fbc0001737983 */ /* 0x000ee20000300800 */
[----:B-1----:R-:W-:Y:S03]  /*491e0*/  HMMA.1688.F32.TF32 R48, R68, R192, R228 ;  /* 0x000000c04430723c */ /* 0x002fe600000810e4 */
        /* <DEDUP_REMOVED lines=11> */
[----:B------:R-:W3:Y:S04]  /*492a0*/  LDL.LU R101, [R1+0xf64] ;  /* 0x000f640001657983 */ /* 0x000ee80000300800 */
[----:B------:R-:W-:Y:S04]  /*492b0*/  STL [R1+0x357c], R48 ;  /* 0x00357c3001007387 */ /* 0x000fe80000100800 */
[----:B------:R-:W-:Y:S04]  /*492c0*/  STL [R1+0x3578], R49 ;  /* 0x0035783101007387 */ /* 0x000fe80000100800 */
[----:B------:R-:W-:Y:S04]  /*492d0*/  STL [R1+0x3574], R50 ;  /* 0x0035743201007387 */ /* 0x000fe80000100800 */
[----:B------:R2:W-:Y:S04]  /*492e0*/  STL [R1+0x3570], R51 ;  /* 0x0035703301007387 */ /* 0x0005e80000100800 */
[----:B------:R-:W3:Y:S04]  /*492f0*/  LDL.LU R92, [R1+0xf40] ;  /* 0x000f4000015c7983 */ /* 0x000ee80000300800 */
[----:B------:R-:W3:Y:S04]  /*49300*/  LDL.LU R93, [R1+0xf44] ;  /* 0x000f4400015d7983 */ /* 0x000ee80000300800 */
[----:B------:R-:W3:Y:S04]  /*49310*/  LDL.LU R94, [R1+0xf48] ;  /* 0x000f4800015e7983 */ /* 0x000ee80000300800 */
[----:B------:R-:W3:Y:S01]  /*49320*/  LDL.LU R95, [R1+0xf4c] ;  /* 0x000f4c00015f7983 */ /* 0x000ee20000300800 */
[C---:B----4-:R-:W-:Y:S03]  /*49330*/  HMMA.1688.F32.TF32 R52, R68.reuse, R188, R108 ;  /* 0x000000bc4434723c */ /* 0x050fe6000008106c */
[----:B------:R-:W4:Y:S04]  /*49340*/  LDL.LU R108, [R1+0xf30] ;  /* 0x000f3000016c7983 */ /* 0x000f280000300800 */
[----:B------:R-:W4:Y:S04]  /*49350*/  LDL.LU R109, [R1+0xf34] ;  /* 0x000f3400016d7983 */ /* 0x000f280000300800 */
[----:B------:R-:W4:Y:S04]  /*49360*/  LDL.LU R110, [R1+0xf38] ;  /* 0x000f3800016e7983 */ /* 0x000f280000300800 */
[----:B------:R-:W4:Y:S08]  /*49370*/  LDL.LU R111, [R1+0xf3c] ;  /* 0x000f3c00016f7983 */ /* 0x000f300000300800 */
[----:B------:R-:W-:Y:S04]  /*49380*/  STL [R1+0x3584], R52 ;  /* 0x0035843401007387 */ /* 0x000fe80000100800 */
[----:B------:R-:W-:Y:S01]  /*49390*/  STL [R1+0x3580], R53 ;  /* 0x0035803501007387 */ /* 0x000fe20000100800 */
[C---:B--2---:R-:W-:Y:S06]  /*493a0*/  HMMA.1688.F32.TF32 R48, R68.reuse, R184, R120 ;  /* 0x000000b84430723c */ /* 0x044fec0000081078 */
[----:B---3--:R-:W-:Y:S01]  /*493b0*/  HMMA.1688.F32.TF32 R44, R68, R180, R112 ;  /* 0x000000b4442c723c */ /* 0x008fe20000081070 */
[----:B------:R-:W-:Y:S04]  /*493c0*/  STL [R1+0x356c], R54 ;  /* 0x00356c3601007387 */ /* 0x000fe80000100800 */
[----:B------:R1:W-:-:S12]  /*493d0*/  STL [R1+0x3568], R55 ;  /* 0x0035683701007387 */ /* 0x0003d80000100800 */
[----:B------:R-:W-:Y:S04]  /*493e0*/  STL.64 [R1+0x2b0], R48 ;  /* 0x0002b03001007387 */ /* 0x000fe80000100a00 */
[----:B------:R2:W-:Y:S01]  /*493f0*/  STL.64 [R1+0x2b8], R50 ;  /* 0x0002b83201007387 */ /* 0x0005e20000100a00 */
[C---:B-1----:R-:W-:Y:S03]  /*49400*/  HMMA.1688.F32.TF32 R52, R68.reuse, R176, R104 ;  /* 0x000000b04434723c */ /* 0x042fe60000081068 */
[----:B------:R-:W-:Y:S03]  /*49410*/  STL.64 [R1+0x2a0], R44 ;  /* 0x0002a02c01007387 */ /* 0x000fe60000100a00 */
[C---:B--2---:R-:W-:Y:S01]  /*49420*/  HMMA.1688.F32.TF32 R48, R68.reuse, R8, R196 ;  /* 0x000000084430723c */ /* 0x044fe200000810c4 */
[----:B------:R1:W-:Y:S05]  /*49430*/  STL.64 [R1+0x2a8], R46 ;  /* 0x0002a82e01007387 */ /* 0x0003ea0000100a00 */
[----:B-1----:R-:W-:Y:S11]  /*49440*/  HMMA.1688.F32.TF32 R44, R68, R12, R232 ;  /* 0x0000000c442c723c */ /* 0x002ff600000810e8 */
[----:B------:R-:W-:Y:S04]  /*49450*/  STL.64 [R1+0x290], R52 ;  /* 0x0002903401007387 */ /* 0x000fe80000100a00 */
[----:B------:R-:W-:Y:S04]  /*49460*/  STL.64 [R1+0x298], R54 ;  /* 0x0002983601007387 */ /* 0x000fe80000100a00 */
[----:B------:R-:W2:Y:S04]  /*49470*/  LDL.LU R232, [R1+0xf20] ;  /* 0x000f200001e87983 */ /* 0x000ea80000300800 */
[----:B------:R-:W-:Y:S04]  /*49480*/  STL.64 [R1+0x280], R48 ;  /* 0x0002803001007387 */ /* 0x000fe80000100a00 */
[----:B------:R-:W-:Y:S04]  /*49490*/  STL.64 [R1+0x288], R50 ;  /* 0x0002883201007387 */ /* 0x000fe80000100a00 */
[----:B------:R-:W-:Y:S04]  /*494a0*/  STL.64 [R1+0x270], R44 ;  /* 0x0002702c01007387 */ /* 0x000fe80000100a00 */
[----:B------:R1:W-:Y:S04]  /*494b0*/  STL.64 [R1+0x278], R46 ;  /* 0x0002782e01007387 */ /* 0x0003e80000100a00 */
[----:B------:R-:W2:Y:S01]  /*494c0*/  LDL.LU R233, [R1+0xf24] ;  /* 0x000f240001e97983 */ /* 0x000ea20000300800 */
[----:B------:R-:W-:-:S02]  /*494d0*/  IMAD.MOV.U32 R234, RZ, RZ, R57 ;  /* 0x000000ffffea7224 */ /* 0x000fc400078e0039 */
[----:B------:R-:W-:Y:S02]  /*494e0*/  IMAD.MOV.U32 R235, RZ, RZ, R56 ;  /* 0x000000ffffeb7224 */ /* 0x000fe400078e0038 */
[C---:B------:R-:W-:Y:S01]  /*494f0*/  HMMA.1688.F32.TF32 R56, R68.reuse, R16, R228 ;  /* 0x000000104438723c */ /* 0x040fe200000810e4 */
[----:B------:R-:W3:Y:S04]  /*49500*/  LDL.LU R228, [R1+0x8b0] ;  /* 0x0008b00001e47983 */ /* 0x000ee80000300800 */
[----:B------:R-:W3:Y:S01]  /*49510*/  LDL.LU R229, [R1+0x8b4] ;  /* 0x0008b40001e57983 */ /* 0x000ee20000300800 */
[C---:B-1----:R-:W-:Y:S06]  /*49520*/  HMMA.1688.F32.TF32 R44, R68.reuse, R24, R96 ;  /* 0x00000018442c723c */ /* 0x042fec0000081060 */
[----:B------:R-:W-:Y:S11]  /*49530*/  HMMA.1688.F32.TF32 R48, R68, R20, R100 ;  /* 0x000000144430723c */ /* 0x000ff60000081064 */
[----:B------:R1:W-:Y:S04]  /*49540*/  STL.64 [R1+0x3540], R58 ;  /* 0x0035403a01007387 */ /* 0x0003e80000100a00 */
[----:B------:R1:W-:Y:S03]  /*49550*/  STL.64 [R1+0x3538], R56 ;  /* 0x0035383801007387 */ /* 0x0003e60000100a00 */
[----:B-1----:R-:W-:Y:S01]  /*49560*/  IMAD.MOV.U32 R59, RZ, RZ, R44 ;  /* 0x000000ffff3b7224 */ /* 0x002fe200078e002c */
[----:B------:R-:W-:Y:S01]  /*49570*/  MOV R58, R45 ;  /* 0x0000002d003a7202 */ /* 0x000fe20000000f00 */
[----:B------:R-:W-:-:S02]  /*49580*/  IMAD.MOV.U32 R57, RZ, RZ, R46 ;  /* 0x000000ffff397224 */ /* 0x000fc400078e002e */
[----:B------:R-:W-:Y:S02]  /*49590*/  IMAD.MOV.U32 R56, RZ, RZ, R47 ;  /* 0x000000ffff387224 */ /* 0x000fe400078e002f */
[----:B------:R-:W-:Y:S01]  /*495a0*/  HMMA.1688.F32.TF32 R44, R68, R28, R92 ;  /* 0x0000001c442c723c */ /* 0x000fe2000008105c */
[----:B------:R1:W-:Y:S04]  /*495b0*/  STL.64 [R1+0x350], R48 ;  /* 0x0003503001007387 */ /* 0x0003e80000100a00 */
[----:B------:R-:W-:Y:S04]  /*495c0*/  STL.64 [R1+0x358], R50 ;  /* 0x0003583201007387 */ /* 0x000fe80000100a00 */
[----:B------:R-:W-:Y:S04]  /*495d0*/  STL.64 [R1+0x35a0], R58 ;  /* 0x0035a03a01007387 */ /* 0x000fe80000100a00 */
[----:B------:R-:W-:Y:S10]  /*495e0*/  STL.64 [R1+0x3598], R56 ;  /* 0x0035983801007387 */ /* 0x000ff40000100a00 */
[----:B------:R1:W-:Y:S04]  /*495f0*/  STL [R1+0x330], R44 ;  /* 0x0003302c01007387 */ /* 0x0003e80000100800 */
[----:B------:R-:W3:Y:S04]  /*49600*/  LDL.LU R196, [R1+0x1f0] ;  /* 0x0001f00001c47983 */ /* 0x000ee80000300800 */
[----:B------:R-:W3:Y:S04]  /*49610*/  LDL.LU R197, [R1+0x1f4] ;  /* 0x0001f40001c57983 */ /* 0x000ee80000300800 */
[----:B------:R-:W3:Y:S04]  /*49620*/  LDL.LU R198, [R1+0x1f8] ;  /* 0x0001f80001c67983 */ /* 0x000ee80000300800 */
[----:B------:R-:W3:Y:S01]  /*49630*/  LDL.LU R199, [R1+0x1fc] ;  /* 0x0001fc0001c77983 */ /* 0x000ee20000300800 */
[----:B------:R-:W-:-:S02]  /*49640*/  IMAD.MOV.U32 R230, RZ, RZ, R61 ;  /* 0x000000ffffe67224 */ /* 0x000fc400078e003d */
[----:B------:R-:W-:Y:S01]  /*49650*/  IMAD.MOV.U32 R231, RZ, RZ, R60 ;  /* 0x000000ffffe77224 */ /* 0x000fe200078e003c */
[----:B------:R-:W3:Y:S01]  /*49660*/  LDL.LU R100, [R1+0x1e0] ;  /* 0x0001e00001647983 */ /* 0x000ee20000300800 */
[----:B------:R-:W-:Y:S02]  /*49670*/  IMAD.MOV.U32 R102, RZ, RZ, R65 ;  /* 0x000000ffff667224 */ /* 0x000fe400078e0041 */
[----:B------:R-:W-:Y:S01]  /*49680*/  IMAD.MOV.U32 R103, RZ, RZ, R64 ;  /* 0x000000ffff677224 */ /* 0x000fe200078e0040 */
[----:B------:R-:W3:Y:S01]  /*49690*/  LDL.LU R101, [R1+0x1e4] ;  /* 0x0001e40001657983 */ /* 0x000ee20000300800 */
[----:B----4-:R-:W-:-:S15]  /*496a0*/  HMMA.1688.F32.TF32 R60, R68, R32, R108 ;  /* 0x00000020443c723c */ /* 0x010fde000008106c */
[----:B------:R-:W-:-:S08]  /*496b0*/  NOP ;  /* 0x0000000000007918 */ /* 0x000fd00000000000 */
[----:B------:R-:W-:Y:S04]  /*496c0*/  STL.64 [R1+0x3550], R62 ;  /* 0x0035503e01007387 */ /* 0x000fe80000100a00 */
[----:B------:R-:W-:Y:S04]  /*496d0*/  STL.64 [R1+0x3548], R60 ;  /* 0x0035483c01007387 */ /* 0x000fe80000100a00 */
[----:B------:R-:W4:Y:S04]  /*496e0*/  LDL.LU R96, [R1+0x1d0] ;  /* 0x0001d00001607983 */ /* 0x000f280000300800 */
[----:B------:R-:W4:Y:S04]  /*496f0*/  LDL.LU R97, [R1+0x1d4] ;  /* 0x0001d40001617983 */ /* 0x000f280000300800 */
[----:B------:R-:W4:Y:S04]  /*49700*/  LDL.LU R98, [R1+0x1d8] ;  /* 0x0001d80001627983 */ /* 0x000f280000300800 */
[----:B------:R-:W4:Y:S01]  /*49710*/  LDL.LU R99, [R1+0x1dc] ;  /* 0x0001dc0001637983 */ /* 0x000f220000300800 */
[C---:B--2---:R-:W-:Y:S06]  /*49720*/  HMMA.1688.F32.TF32 R64, R68.reuse, R36, R232 ;  /* 0x000000244440723c */ /* 0x044fec00000810e8 */
[----:B---3--:R-:W-:Y:S07]  /*49730*/  HMMA.1688.F32.TF32 R68, R68, R40, R228 ;  /* 0x000000284444723c */ /* 0x008fee00000810e4 */
[----:B------:R-:W-:-:S10]  /*49740*/  MOV R228, R209 ;  /* 0x000000d100e47202 */ /* 0x000fd40000000f00 */
[----:B------:R-:W-:Y:S04]  /*49750*/  STL.64 [R1+0x3560], R66 ;  /* 0x0035604201007387 */ /* 0x000fe80000100a00 */
[----:B------:R-:W-:Y:S04]  /*49760*/  STL.64 [R1+0x3558], R64 ;  /* 0x0035584001007387 */ /* 0x000fe80000100a00 */
[----:B------:R-:W2:Y:S04]  /*49770*/  LDL.LU R92, [R1+0x860] ;  /* 0x00086000015c7983 */ /* 0x000ea80000300800 */
        /* <DEDUP_REMOVED lines=8> */
[----:B------:R-:W2:Y:S01]  /*49800*/  LDL.LU R109, [R1+0xf14] ;  /* 0x000f1400016d7983 */ /* 0x000ea20000300800 */
[----:B------:R-:W-:-:S02]  /*49810*/  IMAD.MOV.U32 R52, RZ, RZ, R45 ;  /* 0x000000ffff347224 */ /* 0x000fc400078e002d */
[----:B------:R-:W-:Y:S02]  /*49820*/  IMAD.MOV.U32 R53, RZ, RZ, R46 ;  /* 0x000000ffff357224 */ /* 0x000fe400078e002e */
[----:B-1----:R-:W-:Y:S02]  /*49830*/  IMAD.MOV.U32 R48, RZ, RZ, R47 ;  /* 0x000000ffff307224 */ /* 0x002fe400078e002f */
[----:B------:R-:W-:Y:S01]  /*49840*/  HMMA.1688.F32.TF32 R44, R116, R172, R196 ;  /* 0x000000ac742c723c */ /* 0x000fe200000810c4 */
[----:B------:R-:W-:Y:S04]  /*49850*/  STL.64 [R1+0x35b0], R70 ;  /* 0x0035b04601007387 */ /* 0x000fe80000100a00 */
[----:B------:R-:W-:-:S15]  /*49860*/  STL.64 [R1+0x35a8], R68 ;  /* 0x0035a84401007387 */ /* 0x000fde0000100a00 */
[----:B------:R-:W-:-:S03]  /*49870*/  NOP ;  /* 0x0000000000007918 */ /* 0x000fc60000000000 */
[----:B------:R-:W-:Y:S01]  /*49880*/  STL [R1+0x1f4], R45 ;  /* 0x0001f42d01007387 */ /* 0x000fe20000100800 */
[----:B------:R-:W-:-:S03]  /*49890*/  IMAD.MOV.U32 R55, RZ, RZ, R44 ;  /* 0x000000ffff377224 */ /* 0x000fc600078e002c */
[----:B------:R1:W-:Y:S02]  /*498a0*/  STL.64 [R1+0x1f8], R46 ;  /* 0x0001f82e01007387 */ /* 0x0003e40000100a00 */
[----:B-1----:R-:W-:Y:S01]  /*498b0*/  HMMA.1688.F32.TF32 R44, R116, R168, R100 ;  /* 0x000000a8742c723c */ /* 0x002fe20000081064 */
[----:B------:R-:W-:Y:S02]  /*498c0*/  IMAD.MOV.U32 R111, RZ, RZ, R208 ;  /* 0x000000ffff6f7224 */ /* 0x000fe400078e00d0 */
[----:B------:R-:W-:Y:S01]  /*498d0*/  IMAD.MOV.U32 R232, RZ, RZ, R77 ;  /* 0x000000ffffe87224 */ /* 0x000fe200078e004d */
[----:B------:R-:W-:Y:S01]  /*498e0*/  LDS R208, [R5+UR10+0x10280] ;  /* 0x0102800a05d07984 */ /* 0x000fe20008000800 */
[----:B------:R-:W-:Y:S02]  /*498f0*/  IMAD.MOV.U32 R233, RZ, RZ, R76 ;  /* 0x000000ffffe97224 */ /* 0x000fe400078e004c */
[----:B------:R-:W-:Y:S02]  /*49900*/  IMAD.MOV.U32 R234, RZ, RZ, R73 ;  /* 0x000000ffffea7224 */ /* 0x000fe400078e0049 */
[----:B------:R-:W-:-:S15]  /*49910*/  IMAD.MOV.U32 R235, RZ, RZ, R72 ;  /* 0x000000ffffeb7224 */ /* 0x000fde00078e0048 */
[----:B------:R-:W-:Y:S01]  /*49920*/  MOV R49, R44 ;  /* 0x0000002c00317202 */ /* 0x000fe20000000f00 */
[----:B------:R-:W-:Y:S02]  /*49930*/  IMAD.MOV.U32 R50, RZ, RZ, R45 ;  /* 0x000000ffff327224 */ /* 0x000fe400078e002d */
[----:B------:R-:W-:Y:S02]  /*49940*/  IMAD.MOV.U32 R51, RZ, RZ, R46 ;  /* 0x000000ffff337224 */ /* 0x000fe400078e002e */
[----:B------:R-:W-:Y:S01]  /*49950*/  IMAD.MOV.U32 R54, RZ, RZ, R47 ;  /* 0x000000ffff367224 */ /* 0x000fe200078e002f */
[C---:B------:R-:W-:Y:S04]  /*49960*/  HMMA.1688.F32.TF32 R124, R116.reuse, R180, R232 ;  /* 0x000000b4747c723c */ /* 0x040fe800000810e8 */
[----:B------:R-:W-:Y:S04]  /*49970*/  STL.64 [R1+0x35d0], R54 ;  /* 0x0035d03601007387 */ /* 0x000fe80000100a00 */
[----:B------:R-:W-:Y:S04]  /*49980*/  STL.64 [R1+0x35c8], R52 ;  /* 0x0035c83401007387 */ /* 0x000fe80000100a00 */
[----:B------:R-:W-:Y:S04]  /*49990*/  STL.64 [R1+0x35c0], R50 ;  /* 0x0035c03201007387 */ /* 0x000fe80000100a00 */
[----:B------:R-:W-:Y:S01]  /*499a0*/  STL.64 [R1+0x35b8], R48 ;  /* 0x0035b83001007387 */ /* 0x000fe20000100a00 */
[----:B----4-:R-:W-:-:S15]  /*499b0*/  HMMA.1688.F32.TF32 R44, R116, R192, R96 ;  /* 0x000000c0742c723c */ /* 0x010fde0000081060 */
[----:B------:R-:W-:-:S09]  /*499c0*/  NOP ;  /* 0x0000000000007918 */ /* 0x000fd20000000000 */
[----:B------:R-:W-:Y:S02]  /*499d0*/  IMAD.MOV.U32 R63, RZ, RZ, R44 ;  /* 0x000000ffff3f7224 */ /* 0x000fe400078e002c */
[----:B------:R-:W-:Y:S02]  /*499e0*/  IMAD.MOV.U32 R62, RZ, RZ, R45 ;  /* 0x000000ffff3e7224 */ /* 0x000fe400078e002d */
[----:B------:R-:W-:Y:S02]  /*499f0*/  IMAD.MOV.U32 R61, RZ, RZ, R46 ;  /* 0x000000ffff3d7224 */ /* 0x000fe400078e002e */
[----:B------:R-:W-:Y:S01]  /*49a00*/  IMAD.MOV.U32 R60, RZ, RZ, R47 ;  /* 0x000000ffff3c7224 */ /* 0x000fe200078e002f */
[----:B------:R-:W-:Y:S04]  /*49a10*/  STL.64 [R1+0x35e0], R62 ;  /* 0x0035e03e01007387 */ /* 0x000fe80000100a00 */
[----:B------:R-:W-:Y:S01]  /*49a20*/  STL.64 [R1+0x35d8], R60 ;  /* 0x0035d83c01007387 */ /* 0x000fe20000100a00 */
[----:B---3--:R-:W-:Y:S01]  /*49a30*/  IMAD.MOV.U32 R110, RZ, RZ, R209 ;  /* 0x000000ffff6e7224 */ /* 0x008fe200078e00d1 */
[C---:B--2---:R-:W-:Y:S02]  /*49a40*/  HMMA.1688.F32.TF32 R72, R116.reuse, R188, R92 ;  /* 0x000000bc7448723c */ /* 0x044fe4000008105c */
[----:B------:R-:W1:Y:S04]  /*49a50*/  LDS R209, [R6+UR10+0x10280] ;  /* 0x0102800a06d17984 */ /* 0x000e680008000800 */
        /* <DEDUP_REMOVED lines=40> */
[----:B------:R-:W-:Y:S03]  /*49ce0*/  HMMA.1688.F32.TF32 R84, R116, R176, R228 ;  /* 0x000000b07454723c */ /* 0x000fe600000810e4 */
[----:B------:R-:W4:Y:S04]  /*49cf0*/  LDL.LU R228, [R1+0xeb0] ;  /* 0x000eb00001e47983 */ /* 0x000f280000300800 */
[----:B------:R-:W4:-:S15]  /*49d00*/  LDL.LU R229, [R1+0xeb4] ;  /* 0x000eb40001e57983 */ /* 0x000f1e0000300800 */
[----:B------:R-:W-:-:S01]  /*49d10*/  NOP ;  /* 0x0000000000007918 */ /* 0x000fc20000000000 */
[----:B------:R-:W-:Y:S04]  /*49d20*/  STL.64 [R1+0x3620], R86 ;  /* 0x0036205601007387 */ /* 0x000fe80000100a00 */
[----:B------:R-:W-:Y:S01]  /*49d30*/  STL.64 [R1+0x3618], R84 ;  /* 0x0036185401007387 */ /* 0x000fe20000100a00 */
[----:B------:R-:W-:Y:S01]  /*49d40*/  MOV R230, R225 ;  /* 0x000000e100e67202 */ /* 0x000fe20000000f00 */
[----:B------:R-:W-:Y:S02]  /*49d50*/  IMAD.MOV.U32 R231, RZ, RZ, R224 ;  /* 0x000000ffffe77224 */ /* 0x000fe400078e00e0 */
[----:B------:R-:W-:Y:S04]  /*49d60*/  LDS R224, [R5+UR10+0x10300] ;  /* 0x0103000a05e07984 */ /* 0x000fe80008000800 */
[----:B------:R-:W1:Y:S01]  /*49d70*/  LDS R225, [R6+UR10+0x10300] ;  /* 0x0103000a06e17984 */ /* 0x000e620008000800 */
[C---:B--2---:R-:W-:Y:S06]  /*49d80*/  HMMA.1688.F32.TF32 R92, R116.reuse, R12, R92 ;  /* 0x0000000c745c723c */ /* 0x044fec000008105c */
[C---:B---3--:R-:W-:Y:S06]  /*49d90*/  HMMA.1688.F32.TF32 R88, R116.reuse, R8, R112 ;  /* 0x000000087458723c */ /* 0x048fec0000081070 */
[----:B----4-:R-:W-:-:S15]  /*49da0*/  HMMA.1688.F32.TF32 R96, R116, R16, R96 ;  /* 0x000000107460723c */ /* 0x010fde0000081060 */
[----:B------:R-:W-:-:S02]  /*49db0*/  NOP ;  /* 0x0000000000007918 */ /* 0x000fc40000000000 */
[----:B------:R-:W-:Y:S04]  /*49dc0*/  STL.64 [R1+0x3630], R90 ;  /* 0x0036305a01007387 */ /* 0x000fe80000100a00 */
[----:B------:R-:W-:Y:S01]  /*49dd0*/  STL.64 [R1+0x3628], R88 ;  /* 0x0036285801007387 */ /* 0x000fe20000100a00 */
        /* <DEDUP_REMOVED lines=22> */
[----:B------:R-:W2:Y:S01]  /*49f40*/  LDL.LU R139, [R1+0x147c] ;  /* 0x00147c00018b7983 */ /* 0x000ea20000300800 */
[----:B------:R-:W-:Y:S03]  /*49f50*/  HMMA.1688.F32.TF32 R116, R116, R40, R228 ;  /* 0x000000287474723c */ /* 0x000fe600000810e4 */
[----:B------:R-:W1:Y:S04]  /*49f60*/  LDL.LU R120, [R1+0x1480] ;  /* 0x0014800001787983 */ /* 0x000e680000300800 */
[----:B------:R-:W1:Y:S01]  /*49f70*/  LDL.LU R121, [R1+0x1484] ;  /* 0x0014840001797983 */ /* 0x000e620000300800 */
[----:B------:R-:W-:-:S03]  /*49f80*/  IMAD.MOV.U32 R230, RZ, RZ, R220 ;  /* 0x000000ffffe67224 */ /* 0x000fc600078e00dc */
[----:B------:R-:W1:Y:S01]  /*49f90*/  LDL.LU R122, [R1+0x1488] ;  /* 0x00148800017a7983 */ /* 0x000e620000300800 */
[----:B------:R-:W-:-:S03]  /*49fa0*/  IMAD.MOV.U32 R231, RZ, RZ, R221 ;  /* 0x000000ffffe77224 */ /* 0x000fc600078e00dd */
[----:B------:R-:W1:Y:S04]  /*49fb0*/  LDL.LU R123, [R1+0x148c] ;  /* 0x00148c00017b7983 */ /* 0x000e680000300800 */
[----:B------:R-:W3:Y:S04]  /*49fc0*/  LDL.LU R228, [R1+0x1410] ;  /* 0x0014100001e47983 */ /* 0x000ee80000300800 */
[----:B------:R-:W3:Y:S04]  /*49fd0*/  LDL.LU R229, [R1+0x1414] ;  /* 0x0014140001e57983 */ /* 0x000ee80000300800 */
[----:B------:R-:W4:Y:S04]  /*49fe0*/  LDL.LU R220, [R1+0x3804] ;  /* 0x0038040001dc7983 */ /* 0x000f280000300800 */
        /* <DEDUP_REMOVED lines=19> */
[----:B------:R-:W-:Y:S04]  /*4a120*/  STL.64 [R1+0x37c8], R118 ;  /* 0x0037c87601007387 */ /* 0x000fe80000100a00 */
[----:B------:R-:W-:Y:S04]  /*4a130*/  STL.64 [R1+0x37c0], R116 ;  /* 0x0037c07401007387 */ /* 0x000fe80000100a00 */
[----:B------:R-:W-:Y:S04]  /*4a140*/  LDS R232, [R5+UR10+0x10380] ;  /* 0x0103800a05e87984 */ /* 0x000fe80008000800 */
[----:B------:R-:W-:Y:S04]  /*4a150*/  LDS R234, [R5+UR10+0x12380] ;  /* 0x0123800a05ea7984 */ /* 0x000fe80008000800 */
[----:B------:R-:W-:Y:S04]  /*4a160*/  LDS R233, [R6+UR10+0x10380] ;  /* 0x0103800a06e97984 */ /* 0x000fe80008000800 */
[----:B------:R-:W3:Y:S01]  /*4a170*/  LDS R235, [R6+UR10+0x12380] ;  /* 0x0123800a06eb7984 */ /* 0x000ee20008000800 */
[----:B-1----:R-:W-:Y:S01]  /*4a180*/  HMMA.1688.F32.TF32 R120, R208, R172, R120 ;  /* 0x000000acd078723c */ /* 0x002fe20000081078 */
[----:B----4-:R-:W-:-:S02]  /*4a190*/  IMAD.MOV.U32 R143, RZ, RZ, R220 ;  /* 0x000000ffff8f7224 */ /* 0x010fc400078e00dc */
[----:B--2---:R-:W-:-:S03]  /*4a1a0*/  IMAD.MOV.U32 R142, RZ, RZ, R221 ;  /* 0x000000ffff8e7224 */ /* 0x004fc600078e00dd */
[----:B------:R-:W-:-:S15]  /*4a1b0*/  HMMA.1688.F32.TF32 R220, R208, R168, R136 ;  /* 0x000000a8d0dc723c */ /* 0x000fde0000081088 */
[----:B------:R-:W-:-:S02]  /*4a1c0*/  NOP ;  /* 0x0000000000007918 */ /* 0x000fc40000000000 */
[----:B------:R-:W-:Y:S04]  /*4a1d0*/  STL.64 [R1+0x37d8], R122 ;  /* 0x0037d87a01007387 */ /* 0x000fe80000100a00 */
[----:B------:R-:W-:Y:S04]  /*4a1e0*/  STL.64 [R1+0x37d0], R120 ;  /* 0x0037d07801007387 */ /* 0x000fe80000100a00 */
        /* <DEDUP_REMOVED lines=8> */
[----:B------:R-:W4:Y:S01]  /*4a270*/  LDL.LU R160, [R1+0x13e0] ;  /* 0x0013e00001a07983 */ /* 0x000f220000300800 */
[C---:B---3--:R-:W-:Y:S03]  /*4a280*/  HMMA.1688.F32.TF32 R128, R208.reuse, R192, R128 ;  /* 0x000000c0d080723c */ /* 0x048fe60000081080 */
[----:B------:R-:W3:Y:S04]  /*4a290*/  LDL.LU R161, [R1+0x13e4] ;  /* 0x0013e40001a17983 */ /* 0x000ee80000300800 */
[----:B------:R-:W3:Y:S04]  /*4a2a0*/  LDL.LU R162, [R1+0x13e8] ;  /* 0x0013e80001a27983 */ /* 0x000ee80000300800 */
[----:B------:R-:W3:Y:S01]  /*4a2b0*/  LDL.LU R163, [R1+0x13ec] ;  /* 0x0013ec0001a37983 */ /* 0x000ee20000300800 */
[C---:B------:R-:W-:Y:S03]  /*4a2c0*/  HMMA.1688.F32.TF32 R136, R208.reuse, R184, R196 ;  /* 0x000000b8d088723c */ /* 0x040fe600000810c4 */
[----:B------:R-:W-:Y:S04]  /*4a2d0*/  STL.64 [R1+0x37e8], R222 ;  /* 0x0037e8de01007387 */ /* 0x000fe80000100a00 */
[----:B------:R-:W-:Y:S04]  /*4a2e0*/  STL.64 [R1+0x37e0], R220 ;  /* 0x0037e0dc01007387 */ /* 0x000fe80000100a00 */
[----:B------:R-:W-:Y:S04]  /*4a2f0*/  STL.64 [R1+0x37f8], R130 ;  /* 0x0037f88201007387 */ /* 0x000fe80000100a00 */
[----:B------:R-:W-:Y:S04]  /*4a300*/  STL.64 [R1+0x37f0], R128 ;  /* 0x0037f08001007387 */ /* 0x000fe80000100a00 */
[----:B------:R-:W3:Y:S04]  /*4a310*/  LDL.LU R196, [R1+0x13d0] ;  /* 0x0013d00001c47983 */ /* 0x000ee80000300800 */
[----:B------:R-:W3:Y:S04]  /*4a320*/  LDL.LU R197, [R1+0x13d4] ;  /* 0x0013d40001c57983 */ /* 0x000ee80000300800 */
[----:B------:R-:W3:Y:S04]  /*4a330*/  LDL.LU R198, [R1+0x13d8] ;  /* 0x0013d80001c67983 */ /* 0x000ee80000300800 */
[----:B------:R-:W3:Y:S01]  /*4a340*/  LDL.LU R199, [R1+0x13dc] ;  /* 0x0013dc0001c77983 */ /* 0x000ee20000300800 */
[C---:B------:R-:W-:Y:S03]  /*4a350*/  HMMA.1688.F32.TF32 R148, R208.reuse, R8, R228 ;  /* 0x00000008d094723c */ /* 0x040fe600000810e4 */
[----:B------:R-:W3:Y:S04]  /*4a360*/  LDL.LU R228, [R1+0x13c0] ;  /* 0x0013c00001e47983 */ /* 0x000ee80000300800 */
[----:B------:R-:W3:Y:S04]  /*4a370*/  LDL.LU R229, [R1+0x13c4] ;  /* 0x0013c40001e57983 */ /* 0x000ee80000300800 */
[----:B------:R-:W3:Y:S04]  /*4a380*/  LDL.LU R230, [R1+0x13c8] ;  /* 0x0013c80001e67983 */ /* 0x000ee80000300800 */
[----:B------:R-:W3:Y:S08]  /*4a390*/  LDL.LU R231, [R1+0x13cc] ;  /* 0x0013cc0001e77983 */ /* 0x000ef00000300800 */
[----:B------:R-:W-:Y:S04]  /*4a3a0*/  STL [R1+0x34a8], R148 ;  /* 0x0034a89401007387 */ /* 0x000fe80000100800 */
[----:B------:R-:W-:Y:S04]  /*4a3b0*/  STL [R1+0x34a4], R149 ;  /* 0x0034a49501007387 */ /* 0x000fe80000100800 */
[----:B------:R-:W-:Y:S04]  /*4a3c0*/  STL [R1+0x34a0], R150 ;  /* 0x0034a09601007387 */ /* 0x000fe80000100800 */
[----:B------:R-:W-:Y:S01]  /*4a3d0*/  STL [R1+0x349c], R151 ;  /* 0x00349c9701007387 */ /* 0x000fe20000100800 */
[C---:B--2---:R-:W-:Y:S06]  /*4a3e0*/  HMMA.1688.F32.TF32 R152, R208.reuse, R12, R152 ;  /* 0x0000000cd098723c */ /* 0x044fec0000081098 */
[C---:B----4-:R-:W-:Y:S06]  /*4a3f0*/  HMMA.1688.F32.TF32 R156, R208.reuse, R16, R156 ;  /* 0x00000010d09c723c */ /* 0x050fec000008109c */
[C---:B---3--:R-:W-:Y:S11]  /*4a400*/  HMMA.1688.F32.TF32 R160, R208.reuse, R20, R160 ;  /* 0x00000014d0a0723c */ /* 0x048ff600000810a0 */
[----:B------:R-:W-:Y:S04]  /*4a410*/  STL [R1+0x34b8], R152 ;  /* 0x0034b89801007387 */ /* 0x000fe80000100800 */
[----:B------:R-:W-:Y:S04]  /*4a420*/  STL [R1+0x34b4], R153 ;  /* 0x0034b49901007387 */ /* 0x000fe80000100800 */
[----:B------:R-:W-:Y:S04]  /*4a430*/  STL [R1+0x34b0], R154 ;  /* 0x0034b09a01007387 */ /* 0x000fe80000100800 */
[----:B------:R-:W-:Y:S04]  /*4a440*/  STL [R1+0x34ac], R155 ;  /* 0x0034ac9b01007387 */ /* 0x000fe80000100800 */
[----:B------:R-:W-:Y:S01]  /*4a450*/  STL [R1+0x34c4], R156 ;  /* 0x0034c49c01007387 */ /* 0x000fe20000100800 */
[C---:B------:R-:W-:Y:S03]  /*4a460*/  HMMA.1688.F32.TF32 R164, R208.reuse, R24, R196 ;  /* 0x00000018d0a4723c */ /* 0x040fe600000810c4 */
[----:B------:R-:W-:Y:S04]  /*4a470*/  STL [R1+0x34c0], R157 ;  /* 0x0034c09d01007387 */ /* 0x000fe80000100800 */
[----:B------:R-:W-:Y:S04]  /*4a480*/  STL [R1+0x34bc], R158 ;  /* 0x0034bc9e01007387 */ /* 0x000fe80000100800 */
[----:B------:R-:W-:Y:S04]  /*4a490*/  STL [R1+0x3498], R159 ;  /* 0x0034989f01007387 */ /* 0x000fe80000100800 */
[----:B------:R-:W2:Y:S04]  /*4a4a0*/  LDL.LU R202, [R1+0x13b8] ;  /* 0x0013b80001ca7983 */ /* 0x000ea80000300800 */
[----:B------:R-:W2:Y:S04]  /*4a4b0*/  LDL.LU R203, [R1+0x13bc] ;  /* 0x0013bc0001cb7983 */ /* 0x000ea80000300800 */
[----:B------:R-:W-:Y:S04]  /*4a4c0*/  STL [R1+0x34d0], R160 ;  /* 0x0034d0a001007387 */ /* 0x000fe80000100800 */
[----:B------:R-:W-:Y:S04]  /*4a4d0*/  STL [R1+0x34cc], R161 ;  /* 0x0034cca101007387 */ /* 0x000fe80000100800 */
[----:B------:R-:W-:Y:S04]  /*4a4e0*/  STL [R1+0x34c8], R162 ;  /* 0x0034c8a201007387 */ /* 0x000fe80000100800 */
[----:B------:R-:W-:Y:S04]  /*4a4f0*/  STL [R1+0x3494], R163 ;  /* 0x003494a301007387 */ /* 0x000fe80000100800 */
[----:B------:R-:W3:Y:S04]  /*4a500*/  LDL.LU R206, [R1+0x13a8] ;  /* 0x0013a80001ce7983 */ /* 0x000ee80000300800 */
[----:B------:R-:W3:Y:S04]  /*4a510*/  LDL.LU R207, [R1+0x13ac] ;  /* 0x0013ac0001cf7983 */ /* 0x000ee80000300800 */
        /* <DEDUP_REMOVED lines=13> */
[----:B------:R-:W-:Y:S04]  /*4a5f0*/  STL [R1+0x34e4], R196 ;  /* 0x0034e4c401007387 */ /* 0x000fe80000100800 */
[----:B------:R-:W-:Y:S04]  /*4a600*/  STL [R1+0x34e0], R197 ;  /* 0x0034e0c501007387 */ /* 0x000fe80000100800 */
[----:B------:R-:W-:Y:S04]  /*4a610*/  STL [R1+0x34dc], R198 ;  /* 0x0034dcc601007387 */ /* 0x000fe80000100800 */
[----:B------:R-:W-:Y:S04]  /*4a620*/  STL [R1+0x3488], R199 ;  /* 0x003488c701007387 */ /* 0x000fe80000100800 */
        /* <DEDUP_REMOVED lines=8> */
[C---:B------:R-:W-:Y:S06]  /*4a6b0*/  HMMA.1688.F32.TF32 R132, R208.reuse, R188, R132 ;  /* 0x000000bcd084723c */ /* 0x040fec0000081084 */
[C---:B------:R-:W-:Y:S06]  /*4a6c0*/  HMMA.1688.F32.TF32 R140, R208.reuse, R180, R140 ;  /* 0x000000b4d08c723c */ /* 0x040fec000008108c */
[C---:B------:R-:W-:Y:S06]  /*4a6d0*/  HMMA.1688.F32.TF32 R144, R208.reuse, R176, R144 ;  /* 0x000000b0d090723c */ /* 0x040fec0000081090 */
[C---:B--2---:R-:W-:Y:S06]  /*4a6e0*/  HMMA.1688.F32.TF32 R200, R208.reuse, R32, R200 ;  /* 0x00000020d0c8723c */ /* 0x044fec00000810c8 */
[----:B---3--:R-:W-:-:S15]  /*4a6f0*/  HMMA.1688.F32.TF32 R204, R208, R36, R204 ;  /* 0x00000024d0cc723c */ /* 0x008fde00000810cc */
[----:B------:R-:W-:-:S02]  /*4a700*/  NOP ;  /* 0x0000000000007918 */ /* 0x000fc40000000000 */
[----:B------:R-:W-:Y:S04]  /*4a710*/  STL [R1+0x34f4], R200 ;  /* 0x0034f4c801007387 */ /* 0x000fe80000100800 */
[----:B------:R-:W-:Y:S01]  /*4a720*/  STL [R1+0x34f0], R201 ;  /* 0x0034f0c901007387 */ /* 0x000fe20000100800 */
[----:B----4-:R-:W-:Y:S06]  /*4a730*/  HMMA.1688.F32.TF32 R208, R208, R40, R212 ;  /* 0x00000028d0d0723c */ /* 0x010fec00000810d4 */
[C---:B------:R-:W-:Y:S01]  /*4a740*/  HMMA.1688.F32.TF32 R212, R224.reuse, R172, R216 ;  /* 0x000000ace0d4723c */ /* 0x040fe200000810d8 */
        /* <DEDUP_REMOVED lines=14> */
[----:B------:R-:W-:Y:S04]  /*4a830*/  STL [R1+0x3518], R215 ;  /* 0x003518d701007387 */ /* 0x000fe80000100800 */
[----:B------:R-:W2:Y:S04]  /*4a840*/  LDL.LU R228, [R1+0x7b0] ;  /* 0x0007b00001e47983 */ /* 0x000ea80000300800 */
[----:B------:R-:W2:Y:S04]  /*4a850*/  LDL.LU R229, [R1+0x7b4] ;  /* 0x0007b40001e57983 */ /* 0x000ea80000300800 */
[----:B------:R-:W2:Y:S04]  /*4a860*/  LDL.LU R230, [R1+0x7b8] ;  /* 0x0007b80001e67983 */ /* 0x000ea80000300800 */
[----:B------:R-:W2:Y:S01]  /*4a870*/  LDL.LU R231, [R1+0x7bc] ;  /* 0x0007bc0001e77983 */ /* 0x000ea20000300800 */
[C---:B------:R-:W-:Y:S03]  /*4a880*/  HMMA.1688.F32.TF32 R44, R224.reuse, R192, R240 ;  /* 0x000000c0e02c723c */ /* 0x040fe600000810f0 */
[----:B------:R-:W-:Y:S04]  /*4a890*/  STL [R1+0x3534], R216 ;  /* 0x003534d801007387 */ /* 0x000fe80000100800 */
[----:B------:R-:W-:Y:S04]  /*4a8a0*/  STL [R1+0x3530], R217 ;  /* 0x003530d901007387 */ /* 0x000fe80000100800 */
[----:B------:R-:W-:Y:S04]  /*4a8b0*/  STL [R1+0x352c], R218 ;  /* 0x00352cda01007387 */ /* 0x000fe80000100800 */
[----:B------:R-:W-:Y:S04]  /*4a8c0*/  STL [R1+0x3528], R219 ;  /* 0x003528db01007387 */ /* 0x000fe80000100800 */
[----:B------:R-:W3:Y:S04]  /*4a8d0*/  LDL.LU R56, [R1+0x7c0] ;  /* 0x0007c00001387983 */ /* 0x000ee80000300800 */
[----:B------:R-:W-:Y:S04]  /*4a8e0*/  STL.64 [R1+0x790], R44 ;  /* 0x0007902c01007387 */ /* 0x000fe80000100a00 */
[----:B------:R1:W-:Y:S04]  /*4a8f0*/  STL.64 [R1+0x798], R46 ;  /* 0x0007982e01007387 */ /* 0x0003e80000100a00 */
[----:B------:R-:W3:Y:S04]  /*4a900*/  LDL.LU R57, [R1+0x7c4] ;  /* 0x0007c40001397983 */ /* 0x000ee80000300800 */
[----:B------:R-:W3:Y:S01]  /*4a910*/  LDL.LU R58, [R1+0x7c8] ;  /* 0x0007c800013a7983 */ /* 0x000ee20000300800 */
[----:B-1----:R-:W-:Y:S03]  /*4a920*/  HMMA.1688.F32.TF32 R44, R224, R188, R244 ;  /* 0x000000bce02c723c */ /* 0x002fe600000810f4 */
[----:B------:R-:W3:-:S15]  /*4a930*/  LDL.LU R59, [R1+0x7cc] ;  /* 0x0007cc00013b7983 */ /* 0x000ede0000300800 */
[----:B------:R-:W-:-:S06]  /*4a940*/  NOP ;  /* 0x0000000000007918 */ /* 0x000fcc0000000000 */
[----:B------:R-:W-:Y:S01]  /*4a950*/  IMAD.MOV.U32 R196, RZ, RZ, R44 ;  /* 0x000000ffffc47224 */ /* 0x000fe200078e002c */
[----:B------:R-:W-:Y:S01]  /*4a960*/  MOV R198, R46 ;  /* 0x0000002e00c67202 */ /* 0x000fe20000000f00 */
[----:B------:R-:W-:Y:S01]  /*4a970*/  IMAD.MOV.U32 R197, RZ, RZ, R45 ;  /* 0x000000ffffc57224 */ /* 0x000fe200078e002d */
[----:B------:R-:W4:Y:S01]  /*4a980*/  LDL.LU R44, [R1+0x7d0] ;  /* 0x0007d000012c7983 */ /* 0x000f220000300800 */
[----:B------:R-:W-:-:S03]  /*4a990*/  IMAD.MOV.U32 R164, RZ, RZ, R47 ;  /* 0x000000ffffa47224 */ /* 0x000fc600078e002f */
        /* <DEDUP_REMOVED lines=19> */
[C---:B--2---:R-:W-:Y:S03]  /*4aad0*/  HMMA.1688.F32.TF32 R48, R224.reuse, R184, R228 ;  /* 0x000000b8e030723c */ /* 0x044fe600000810e4 */
[----:B------:R-:W2:Y:S04]  /*4aae0*/  LDL.LU R228, [R1+0x820] ;  /* 0x0008200001e47983 */ /* 0x000ea80000300800 */
[----:B------:R-:W2:Y:S04]  /*4aaf0*/  LDL.LU R229, [R1+0x824] ;  /* 0x0008240001e57983 */ /* 0x000ea80000300800 */
[----:B------:R-:W2:Y:S04]  /*4ab00*/  LDL.LU R230, [R1+0x828] ;  /* 0x0008280001e67983 */ /* 0x000ea80000300800 */
[----:B------:R-:W2:Y:S01]  /*4ab10*/  LDL.LU R231, [R1+0x82c] ;  /* 0x00082c0001e77983 */ /* 0x000ea20000300800 */
[----:B----4-:R-:W-:-:S15]  /*4ab20*/  HMMA.1688.F32.TF32 R44, R224, R176, R44 ;  /* 0x000000b0e02c723c */ /* 0x010fde000008102c */
[----:B------:R-:W-:-:S09]  /*4ab30*/  NOP ;  /* 0x0000000000007918 */ /* 0x000fd20000000000 */
[----:B------:R-:W-:Y:S02]  /*4ab40*/  IMAD.MOV.U32 R200, RZ, RZ, R44 ;  /* 0x000000ffffc87224 */ /* 0x000fe400078e002c */
        /* <DEDUP_REMOVED lines=22> */
[----:B------:R-:W3:Y:S04]  /*4acb0*/  LDL.LU R244, [R1+0x1370] ;  /* 0x0013700001f47983 */ /* 0x000ee80000300800 */
[----:B------:R-:W3:Y:S04]  /*4acc0*/  LDL.LU R245, [R1+0x1374] ;  /* 0x0013740001f57983 */ /* 0x000ee80000300800 */
[----:B------:R-:W3:Y:S04]  /*4acd0*/  LDL.LU R246, [R1+0x1378] ;  /* 0x0013780001f67983 */ /* 0x000ee80000300800 */
[----:B------:R-:W3:Y:S11]  /*4ace0*/  LDL.LU R247, [R1+0x137c] ;  /* 0x00137c0001f77983 */ /* 0x000ef60000300800 */
[----:B------:R-:W-:-:S02]  /*4acf0*/  IMAD.MOV.U32 R149, RZ, RZ, R44 ;  /* 0x000000ffff957224 */ /* 0x000fc400078e002c */
[----:B------:R-:W-:Y:S02]  /*4ad00*/  IMAD.MOV.U32 R150, RZ, RZ, R45 ;  /* 0x000000ffff967224 */ /* 0x000fe400078e002d */
[----:B------:R-:W-:Y:S02]  /*4ad10*/  IMAD.MOV.U32 R151, RZ, RZ, R46 ;  /* 0x000000ffff977224 */ /* 0x000fe400078e002e */
[----:B------:R-:W-:Y:S02]  /*4ad20*/  IMAD.MOV.U32 R159, RZ, RZ, R47 ;  /* 0x000000ffff9f7224 */ /* 0x000fe400078e002f */
[----:B------:R-:W-:Y:S02]  /*4ad30*/  IMAD.MOV.U32 R165, RZ, RZ, R48 ;  /* 0x000000ffffa57224 */ /* 0x000fe400078e0030 */
[----:B------:R-:W-:Y:S01]  /*4ad40*/  IMAD.MOV.U32 R160, RZ, RZ, R49 ;  /* 0x000000ffffa07224 */ /* 0x000fe200078e0031 */
[----:B--2---:R-:W-:Y:S01]  /*4ad50*/  HMMA.1688.F32.TF32 R44, R224, R24, R228 ;  /* 0x00000018e02c723c */ /* 0x004fe200000810e4 */
[----:B------:R-:W2:Y:S04]  /*4ad60*/  LDL.LU R228, [R1+0x960] ;  /* 0x0009600001e47983 */ /* 0x000ea80000300800 */
[----:B------:R-:W2:Y:S04]  /*4ad70*/  LDL.LU R229, [R1+0x964] ;  /* 0x0009640001e57983 */ /* 0x000ea80000300800 */
[----:B------:R-:W2:Y:S04]  /*4ad80*/  LDL.LU R230, [R1+0x968] ;  /* 0x0009680001e67983 */ /* 0x000ea80000300800 */
[----:B------:R-:W2:Y:S04]  /*4ad90*/  LDL.LU R231, [R1+0x96c] ;  /* 0x00096c0001e77983 */ /* 0x000ea80000300800 */
[----:B------:R-:W4:Y:S04]  /*4ada0*/  LDL.LU R236, [R1+0x990] ;  /* 0x0009900001ec7983 */ /* 0x000f280000300800 */
[----:B------:R-:W4:Y:S03]  /*4adb0*/  LDL.LU R237, [R1+0x994] ;  /* 0x0009940001ed7983 */ /* 0x000f260000300800 */
[----:B------:R-:W-:Y:S01]  /*4adc0*/  IMAD.MOV.U32 R212, RZ, RZ, R44 ;  /* 0x000000ffffd47224 */ /* 0x000fe200078e002c */
[----:B------:R-:W4:Y:S01]  /*4add0*/  LDL.LU R238, [R1+0x998] ;  /* 0x0009980001ee7983 */ /* 0x000f220000300800 */
[----:B------:R-:W-:Y:S01]  /*4ade0*/  IMAD.MOV.U32 R213, RZ, RZ, R45 ;  /* 0x000000ffffd57224 */ /* 0x000fe200078e002d */
[----:B------:R-:W-:-:S02]  /*4adf0*/  MOV R214, R46 ;  /* 0x0000002e00d67202 */ /* 0x000fc40000000f00 */
[----:B------:R-:W4:Y:S01]  /*4ae00*/  LDL.LU R239, [R1+0x99c] ;  /* 0x00099c0001ef7983 */ /* 0x000f220000300800 */
[----:B------:R-:W-:-:S03]  /*4ae10*/  IMAD.MOV.U32 R215, RZ, RZ, R47 ;  /* 0x000000ffffd77224 */ /* 0x000fc600078e002f */
        /* <DEDUP_REMOVED lines=25> */
[----:B------:R-:W3:Y:S01]  /*4afb0*/  LDL.LU R85, [R1+0x844] ;  /* 0x0008440001557983 */ /* 0x000ee20000300800 */
[----:B------:R-:W-:-:S03]  /*4afc0*/  IMAD.MOV.U32 R161, RZ, RZ, R50 ;  /* 0x000000ffffa17224 */ /* 0x000fc600078e0032 */
[----:B------:R-:W3:Y:S01]  /*4afd0*/  LDL.LU R86, [R1+0x848] ;  /* 0x0008480001567983 */ /* 0x000ee20000300800 */
[----:B------:R-:W-:-:S03]  /*4afe0*/  IMAD.MOV.U32 R162, RZ, RZ, R51 ;  /* 0x000000ffffa27224 */ /* 0x000fc600078e0033 */
[----:B------:R-:W3:Y:S01]  /*4aff0*/  LDL.LU R87, [R1+0x84c] ;  /* 0x00084c0001577983 */ /* 0x000ee20000300800 */
[----:B------:R-:W-:Y:S03]  /*4b000*/  HMMA.1688.F32.TF32 R48, R224, R180, R56 ;  /* 0x000000b4e030723c */ /* 0x000fe60000081038 */
        /* <DEDUP_REMOVED lines=8> */
[----:B------:R-:W-:Y:S01]  /*4b090*/  IMAD.MOV.U32 R156, RZ, RZ, R48 ;  /* 0x000000ffff9c7224 */ /* 0x000fe200078e0030 */
[----:B------:R-:W-:Y:S01]  /*4b0a0*/  MOV R158, R50 ;  /* 0x00000032009e7202 */ /* 0x000fe20000000f00 */
[----:B------:R-:W-:Y:S01]  /*4b0b0*/  IMAD.MOV.U32 R157, RZ, RZ, R49 ;  /* 0x000000ffff9d7224 */ /* 0x000fe200078e0031 */
        /* <DEDUP_REMOVED lines=27> */
[C---:B---3--:R-:W-:Y:S06]  /*4b270*/  HMMA.1688.F32.TF32 R80, R224.reuse, R32, R84 ;  /* 0x00000020e050723c */ /* 0x048fec0000081054 */
[----:B--2---:R-:W-:-:S15]  /*4b280*/  HMMA.1688.F32.TF32 R84, R224, R36, R124 ;  /* 0x00000024e054723c */ /* 0x004fde000008107c */
[----:B------:R-:W-:-:S03]  /*4b290*/  NOP ;  /* 0x0000000000007918 */ /* 0x000fc60000000000 */
[----:B------:R-:W-:Y:S01]  /*4b2a0*/  IMAD.MOV.U32 R163, RZ, RZ, R80 ;  /* 0x000000ffffa37224 */ /* 0x000fe200078e0050 */
[----:B------:R-:W-:Y:S01]  /*4b2b0*/  MOV R167, R82 ;  /* 0x0000005200a77202 */ /* 0x000fe20000000f00 */
[----:B------:R-:W-:Y:S02]  /*4b2c0*/  IMAD.MOV.U32 R166, RZ, RZ, R81 ;  /* 0x000000ffffa67224 */ /* 0x000fe400078e0051 */
[----:B------:R-:W-:Y:S02]  /*4b2d0*/  IMAD.MOV.U32 R199, RZ, RZ, R83 ;  /* 0x000000ffffc77224 */ /* 0x000fe400078e0053 */
[----:B------:R-:W-:Y:S01]  /*4b2e0*/  HMMA.1688.F32.TF32 R80, R224, R40, R76 ;  /* 0x00000028e050723c */ /* 0x000fe2000008104c */
[----:B------:R-:W-:Y:S04]  /*4b2f0*/  LDS R224, [R5+UR10+0x10400] ;  /* 0x0104000a05e07984 */ /* 0x000fe80008000800 */
[----:B------:R-:W-:Y:S01]  /*4b300*/  LDS R226, [R5+UR10+0x12400] ;  /* 0x0124000a05e27984 */ /* 0x000fe20008000800 */
[C---:B------:R-:W-:Y:S03]  /*4b310*/  HMMA.1688.F32.TF32 R76, R232.reuse, R172, R72 ;  /* 0x000000ace84c723c */ /* 0x040fe60000081048 */
[----:B------:R-:W-:Y:S03]  /*4b320*/  STL.64 [R1+0x860], R84 ;  /* 0x0008605401007387 */ /* 0x000fe60000100a00 */
[C---:B------:R-:W-:Y:S01]  /*4b330*/  HMMA.1688.F32.TF32 R72, R232.reuse, R168, R60 ;  /* 0x000000a8e848723c */ /* 0x040fe2000008103c */
[----:B------:R-:W-:Y:S04]  /*4b340*/  LDS R225, [R6+UR10+0x10400] ;  /* 0x0104000a06e17984 */ /* 0x000fe80008000800 */
[----:B------:R-:W1:Y:S01]  /*4b350*/  LDS R227, [R6+UR10+0x12400] ;  /* 0x0124000a06e37984 */ /* 0x000e620008000800 */
[C---:B------:R-:W-:Y:S06]  /*4b360*/  HMMA.1688.F32.TF32 R60, R232.reuse, R192, R48 ;  /* 0x000000c0e83c723c */ /* 0x040fec0000081030 */
[C---:B------:R-:W-:Y:S01]  /*4b370*/  HMMA.1688.F32.TF32 R48, R232.reuse, R188, R52 ;  /* 0x000000bce830723c */ /* 0x040fe20000081034 */
        /* <DEDUP_REMOVED lines=11> */
[----:B------:R2:W-:Y:S02]  /*4b430*/  STL.64 [R1+0x8a8], R50 ;  /* 0x0008a83201007387 */ /* 0x0005e40000100a00 */
[C---:B--2---:R-:W-:Y:S02]  /*4b440*/  HMMA.1688.F32.TF32 R48, R232.reuse, R180, R64 ;  /* 0x000000b4e830723c */ /* 0x044fe40000081040 */
[----:B------:R-:W-:Y:S04]  /*4b450*/  STL.64 [R1+0x8b0], R52 ;  /* 0x0008b03401007387 */ /* 0x000fe80000100a00 */
[----:B------:R2:W-:Y:S01]  /*4b460*/  STL.64 [R1+0x8b8], R54 ;  /* 0x0008b83601007387 */ /* 0x0005e20000100a00 */
[C---:B------:R-:W-:Y:S06]  /*4b470*/  HMMA.1688.F32.TF32 R56, R232.reuse, R176, R56 ;  /* 0x000000b0e838723c */ /* 0x040fec0000081038 */
[C---:B--2---:R-:W-:Y:S10]  /*4b480*/  HMMA.1688.F32.TF32 R52, R232.reuse, R8, R44 ;  /* 0x00000008e834723c */ /* 0x044ff4000008102c */
[----:B------:R-:W-:Y:S01]  /*4b490*/  STL.64 [R1+0x8c0], R48 ;  /* 0x0008c03001007387 */ /* 0x000fe20000100a00 */
[C---:B------:R-:W-:Y:S03]  /*4b4a0*/  HMMA.1688.F32.TF32 R44, R232.reuse, R16, R228 ;  /* 0x00000010e82c723c */ /* 0x040fe600000810e4 */
[----:B------:R2:W-:Y:S04]  /*4b4b0*/  STL.64 [R1+0x8c8], R50 ;  /* 0x0008c83201007387 */ /* 0x0005e80000100a00 */
[----:B------:R-:W-:Y:S04]  /*4b4c0*/  LDS R228, [R5+UR10+0x10480] ;  /* 0x0104800a05e47984 */ /* 0x000fe80008000800 */
[----:B------:R-:W-:Y:S01]  /*4b4d0*/  LDS R230, [R5+UR10+0x12480] ;  /* 0x0124800a05e67984 */ /* 0x000fe20008000800 */
[C---:B--2---:R-:W-:Y:S03]  /*4b4e0*/  HMMA.1688.F32.TF32 R48, R232.reuse, R12, R236 ;  /* 0x0000000ce830723c */ /* 0x044fe600000810ec */
[----:B------:R-:W-:Y:S04]  /*4b4f0*/  STL.64 [R1+0x8d0], R56 ;  /* 0x0008d03801007387 */ /* 0x000fe80000100a00 */
[----:B------:R-:W-:Y:S04]  /*4b500*/  STL.64 [R1+0x8d8], R58 ;  /* 0x0008d83a01007387 */ /* 0x000fe80000100a00 */
[----:B------:R-:W-:Y:S04]  /*4b510*/  STL.64 [R1+0x8e0], R52 ;  /* 0x0008e03401007387 */ /* 0x000fe80000100a00 */
[----:B------:R2:W-:Y:S04]  /*4b520*/  STL.64 [R1+0x8e8], R54 ;  /* 0x0008e83601007387 */ /* 0x0005e80000100a00 */
[----:B------:R-:W-:Y:S04]  /*4b530*/  LDS R229, [R6+UR10+0x10480] ;  /* 0x0104800a06e57984 */ /* 0x000fe80008000800 */
[----:B------:R-:W3:Y:S01]  /*4b540*/  LDS R231, [R6+UR10+0x12480] ;  /* 0x0124800a06e77984 */ /* 0x000ee20008000800 */
[C---:B--2---:R-:W-:Y:S03]  /*4b550*/  HMMA.1688.F32.TF32 R52, R232.reuse, R20, R248 ;  /* 0x00000014e834723c */ /* 0x044fe600000810f8 */
[----:B------:R-:W-:Y:S04]  /*4b560*/  STL.64 [R1+0x8f0], R48 ;  /* 0x0008f03001007387 */ /* 0x000fe80000100a00 */
[----:B------:R2:W-:Y:S04]  /*4b570*/  STL.64 [R1+0x8f8], R50 ;  /* 0x0008f83201007387 */ /* 0x0005e80000100a00 */
[----:B------:R-:W-:Y:S04]  /*4b580*/  STL.64 [R1+0x900], R44 ;  /* 0x0009002c01007387 */ /* 0x000fe80000100a00 */
[----:B------:R4:W-:Y:S01]  /*4b590*/  STL.64 [R1+0x908], R46 ;  /* 0x0009082e01007387 */ /* 0x0009e20000100a00 */
[C---:B--2---:R-:W-:Y:S06]  /*4b5a0*/  HMMA.1688.F32.TF32 R48, R232.reuse, R24, R240 ;  /* 0x00000018e830723c */ /* 0x044fec00000810f0 */
[----:B----4-:R-:W-:Y:S01]  /*4b5b0*/  HMMA.1688.F32.TF32 R44, R232, R28, R244 ;  /* 0x0000001ce82c723c */ /* 0x010fe200000810f4 */
[----:B------:R-:W-:Y:S04]  /*4b5c0*/  STL.64 [R1+0x910], R52 ;  /* 0x0009103401007387 */ /* 0x000fe80000100a00 */
[----:B------:R-:W-:Y:S04]  /*4b5d0*/  STL.64 [R1+0x918], R54 ;  /* 0x0009183601007387 */ /* 0x000fe80000100a00 */
[----:B------:R-:W2:Y:S08]  /*4b5e0*/  LDL.LU R240, [R1+0xb90] ;  /* 0x000b900001f07983 */ /* 0x000eb00000300800 */
        /* <DEDUP_REMOVED lines=105> */
[----:B------:R-:W3:Y:S04]  /*4bc80*/  LDL.LU R46, [R1+0xb48] ;  /* 0x000b4800012e7983 */ /* 0x000ee80000300800 */
[----:B------:R-:W3:Y:S04]  /*4bc90*/  LDL.LU R47, [R1+0xb4c] ;  /* 0x000b4c00012f7983 */ /* 0x000ee80000300800 */
[----:B------:R-:W3:Y:S04]  /*4bca0*/  LDL.LU R244, [R1+0xe10] ;  /* 0x000e100001f47983 */ /* 0x000ee80000300800 */
[----:B------:R-:W3:Y:S04]  /*4bcb0*/  LDL.LU R245, [R1+0xe14] ;  /* 0x000e140001f57983 */ /* 0x000ee80000300800 */
[----:B------:R-:W3:Y:S04]  /*4bcc0*/  LDL.LU R246, [R1+0xe18] ;  /* 0x000e180001f67983 */ /* 0x000ee80000300800 */
[----:B------:R-:W3:Y:S01]  /*4bcd0*/  LDL.LU R247, [R1+0xe1c] ;  /* 0x000e1c0001f77983 */ /* 0x000ee20000300800 */
[----:B----4-:R-:W-:Y:S06]  /*4bce0*/  HMMA.1688.F32.TF32 R96, R224, R176, R96 ;  /* 0x000000b0e060723c */ /* 0x010fec0000081060 */
[C---:B--2---:R-:W-:Y:S06]  /*4bcf0*/  HMMA.1688.F32.TF32 R128, R232.reuse, R32, R128 ;  /* 0x00000020e880723c */ /* 0x044fec0000081080 */
[----:B------:R-:W-:-:S15]  /*4bd00*/  HMMA.1688.F32.TF32 R120, R232, R40, R120 ;  /* 0x00000028e878723c */ /* 0x000fde0000081078 */
[----:B------:R-:W-:-:S02]  /*4bd10*/  NOP ;  /* 0x0000000000007918 */ /* 0x000fc40000000000 */
[----:B------:R-:W-:Y:S04]  /*4bd20*/  STL.64 [R1+0x940], R128 ;  /* 0x0009408001007387 */ /* 0x000fe80000100a00 */
[----:B------:R1:W-:Y:S02]  /*4bd30*/  STL.64 [R1+0x948], R130 ;  /* 0x0009488201007387 */ /* 0x0003e40000100a00 */
[----:B-1----:R-:W-:Y:S02]  /*4bd40*/  HMMA.1688.F32.TF32 R128, R232, R36, R220 ;  /* 0x00000024e880723c */ /* 0x002fe400000810dc */
[----:B------:R-:W-:Y:S04]  /*4bd50*/  LDS R232, [R5+UR10+0x10500] ;  /* 0x0105000a05e87984 */ /* 0x000fe80008000800 */
[----:B------:R-:W-:Y:S04]  /*4bd60*/  LDS R234, [R5+UR10+0x12500] ;  /* 0x0125000a05ea7984 */ /* 0x000fe80008000800 */
[----:B------:R-:W-:Y:S04]  /*4bd70*/  LDS R233, [R6+UR10+0x10500] ;  /* 0x0105000a06e97984 */ /* 0x000fe80008000800 */
[----:B------:R-:W1:Y:S09]  /*4bd80*/  LDS R235, [R6+UR10+0x12500] ;  /* 0x0125000a06eb7984 */ /* 0x000e720008000800 */
[----:B------:R-:W-:Y:S04]  /*4bd90*/  STL.64 [R1+0x960], R128 ;  /* 0x0009608001007387 */ /* 0x000fe80000100a00 */
[----:B------:R-:W-:Y:S04]  /*4bda0*/  STL.64 [R1+0x968], R130 ;  /* 0x0009688201007387 */ /* 0x000fe80000100a00 */
[----:B------:R-:W-:Y:S04]  /*4bdb0*/  STL.64 [R1+0x950], R120 ;  /* 0x0009507801007387 */ /* 0x000fe80000100a00 */
[----:B------:R2:W-:Y:S02]  /*4bdc0*/  STL.64 [R1+0x958], R122 ;  /* 0x0009587a01007387 */ /* 0x0005e40000100a00 */
[C---:B--2---:R-:W-:Y:S06]  /*4bdd0*/  HMMA.1688.F32.TF32 R120, R224.reuse, R172, R116 ;  /* 0x000000ace078723c */ /* 0x044fec0000081074 */
        /* <DEDUP_REMOVED lines=22> */
[----:B------:R-:W-:Y:S03]  /*4bf40*/  STL.64 [R1+0x9e0], R92 ;  /* 0x0009e05c01007387 */ /* 0x000fe60000100a00 */
[C---:B------:R-:W-:Y:S01]  /*4bf50*/  HMMA.1688.F32.TF32 R84, R224.reuse, R20, R124 ;  /* 0x00000014e054723c */ /* 0x040fe2000008107c */
[----:B------:R-:W-:Y:S09]  /*4bf60*/  STL.64 [R1+0x9e8], R94 ;  /* 0x0009e85e01007387 */ /* 0x000ff20000100a00 */
[----:B------:R-:W-:Y:S04]  /*4bf70*/  STL.64 [R1+0xa00], R80 ;  /* 0x000a005001007387 */ /* 0x000fe80000100a00 */
[----:B------:R2:W-:Y:S01]  /*4bf80*/  STL.64 [R1+0xa08], R82 ;  /* 0x000a085201007387 */ /* 0x0005e20000100a00 */
[C---:B------:R-:W-:Y:S06]  /*4bf90*/  HMMA.1688.F32.TF32 R52, R224.reuse, R40, R52 ;  /* 0x00000028e034723c */ /* 0x040fec0000081034 */
[C---:B--2---:R-:W-:Y:S06]  /*4bfa0*/  HMMA.1688.F32.TF32 R80, R224.reuse, R24, R76 ;  /* 0x00000018e050723c */ /* 0x044fec000008104c */
[C---:B------:R-:W-:Y:S06]  /*4bfb0*/  HMMA.1688.F32.TF32 R76, R224.reuse, R28, R72 ;  /* 0x0000001ce04c723c */ /* 0x040fec0000081048 */
[C---:B------:R-:W-:Y:S06]  /*4bfc0*/  HMMA.1688.F32.TF32 R72, R224.reuse, R32, R60 ;  /* 0x00000020e048723c */ /* 0x040fec000008103c */
[----:B------:R-:W-:Y:S01]  /*4bfd0*/  HMMA.1688.F32.TF32 R60, R224, R36, R48 ;  /* 0x00000024e03c723c */ /* 0x000fe20000081030 */
[----:B------:R-:W-:Y:S04]  /*4bfe0*/  STL.64 [R1+0xa10], R88 ;  /* 0x000a105801007387 */ /* 0x000fe80000100a00 */
[----:B------:R-:W-:Y:S01]  /*4bff0*/  LDS R224, [R5+UR10+0x10600] ;  /* 0x0106000a05e07984 */ /* 0x000fe20008000800 */
        /* <DEDUP_REMOVED lines=20> */
[C---:B---3--:R-:W-:Y:S03]  /*4c140*/  HMMA.1688.F32.TF32 R48, R228.reuse, R188, R44 ;  /* 0x000000bce430723c */ /* 0x048fe6000008102c */
[----:B------:R-:W-:Y:S03]  /*4c150*/  LDS R227, [R6+UR10+0x12600] ;  /* 0x0126000a06e37984 */ /* 0x000fe60008000800 */
[C---:B------:R-:W-:Y:S01]  /*4c160*/  HMMA.1688.F32.TF32 R44, R228.reuse, R184, R236 ;  /* 0x000000b8e42c723c */ /* 0x040fe200000810ec */
        /* <DEDUP_REMOVED lines=10> */
[----:B--2---:R-:W-:Y:S09]  /*4c210*/  HMMA.1688.F32.TF32 R44, R228, R8, R244 ;  /* 0x00000008e42c723c */ /* 0x004ff200000810f4 */
[----:B------:R-:W-:Y:S04]  /*4c220*/  STL.64 [R1+0xb80], R52 ;  /* 0x000b803401007387 */ /* 0x000fe80000100a00 */
[----:B------:R-:W-:Y:S04]  /*4c230*/  STL.64 [R1+0xb88], R54 ;  /* 0x000b883601007387 */ /* 0x000fe80000100a00 */
[----:B------:R-:W2:Y:S04]  /*4c240*/  LDL.LU R240, [R1+0x1220] ;  /* 0x0012200001f07983 */ /* 0x000ea80000300800 */
        /* <DEDUP_REMOVED lines=87> */
[----:B-1----:R-:W2:Y:S04]  /*4c7c0*/  LDL.LU R44, [R1+0x1250] ;  /* 0x00125000012c7983 */ /* 0x002ea80000300800 */
        /* <DEDUP_REMOVED lines=8> */
[----:B---3--:R-:W-:Y:S06]  /*4c850*/  HMMA.1688.F32.TF32 R84, R232, R172, R84 ;  /* 0x000000ace854723c */ /* 0x008fec0000081054 */
[C---:B--2---:R-:W-:Y:S06]  /*4c860*/  HMMA.1688.F32.TF32 R96, R228.reuse, R32, R96 ;  /* 0x00000020e460723c */ /* 0x044fec0000081060 */
        /* <DEDUP_REMOVED lines=13> */
[----:B------:R1:W-:Y:S02]  /*4c940*/  STL.64 [R1+0xca8], R82 ;  /* 0x000ca85201007387 */ /* 0x0003e40000100a00 */
[C---:B-1----:R-:W-:Y:S02]  /*4c950*/  HMMA.1688.F32.TF32 R80, R228.reuse, R36, R92 ;  /* 0x00000024e450723c */ /* 0x042fe4000008105c */
[----:B------:R-:W-:Y:S04]  /*4c960*/  STL.64 [R1+0xcb0], R100 ;  /* 0x000cb06401007387 */ /* 0x000fe80000100a00 */
[----:B------:R-:W-:Y:S01]  /*4c970*/  STL.64 [R1+0xcb8], R102 ;  /* 0x000cb86601007387 */ /* 0x000fe20000100a00 */
[----:B------:R-:W-:Y:S03]  /*4c980*/  HMMA.1688.F32.TF32 R88, R228, R40, R88 ;  /* 0x00000028e458723c */ /* 0x000fe60000081058 */
        /* <DEDUP_REMOVED lines=9> */
[----:B------:R-:W2:Y:S01]  /*4ca20*/  LDS R231, [R6+UR10+0x12580] ;  /* 0x0125800a06e77984 */ /* 0x000ea20008000800 */
[C---:B-1----:R-:W-:Y:S03]  /*4ca30*/  HMMA.1688.F32.TF32 R80, R232.reuse, R168, R124 ;  /* 0x000000a8e850723c */ /* 0x042fe6000008107c */
[----:B------:R-:W-:Y:S04]  /*4ca40*/  STL.64 [R1+0xcc0], R88 ;  /* 0x000cc05801007387 */ /* 0x000fe80000100a00 */
[----:B------:R-:W-:Y:S04]  /*4ca50*/  STL.64 [R1+0xcc8], R90 ;  /* 0x000cc85a01007387 */ /* 0x000fe80000100a00 */
[----:B------:R-:W-:Y:S04]  /*4ca60*/  STL.64 [R1+0xd00], R84 ;  /* 0x000d005401007387 */ /* 0x000fe80000100a00 */
[----:B------:R-:W-:Y:S08]  /*4ca70*/  STL.64 [R1+0xd08], R86 ;  /* 0x000d085601007387 */ /* 0x000ff00000100a00 */
[----:B------:R-:W-:Y:S04]  /*4ca80*/  STL.64 [R1+0xcf0], R80 ;  /* 0x000cf05001007387 */ /* 0x000fe80000100a00 */
[----:B------:R-:W-:Y:S04]  /*4ca90*/  STL.64 [R1+0xcf8], R82 ;  /* 0x000cf85201007387 */ /* 0x000fe80000100a00 */
[----:B------:R-:W-:Y:S04]  /*4caa0*/  STL.64 [R1+0xce0], R76 ;  /* 0x000ce04c01007387 */ /* 0x000fe80000100a00 */
[----:B------:R-:W-:Y:S04]  /*4cab0*/  STL.64 [R1+0xce8], R78 ;  /* 0x000ce84e01007387 */ /* 0x000fe80000100a00 */
[----:B------:R-:W-:Y:S04]  /*4cac0*/  STL.64 [R1+0xc80], R72 ;  /* 0x000c804801007387 */ /* 0x000fe80000100a00 */
[----:B------:R1:W-:Y:S02]  /*4cad0*/  STL.64 [R1+0xc88], R74 ;  /* 0x000c884a01007387 */ /* 0x0003e40000100a00 */
[C---:B-1----:R-:W-:Y:S06]  /*4cae0*/  HMMA.1688.F32.TF32 R72, R232.reuse, R180, R48 ;  /* 0x000000b4e848723c */ /* 0x042fec0000081030 */
[C---:B------:R-:W-:Y:S01]  /*4caf0*/  HMMA.1688.F32.TF32 R48, R232.reuse, R176, R52 ;  /* 0x000000b0e830723c */ /* 0x040fe20000081034 */
[----:B------:R-:W-:Y:S04]  /*4cb00*/  STL.64 [R1+0xd20], R60 ;  /* 0x000d203c01007387 */ /* 0x000fe80000100a00 */
[----:B------:R1:W-:Y:S01]  /*4cb10*/  STL.64 [R1+0xd28], R62 ;  /* 0x000d283e01007387 */ /* 0x0003e20000100a00 */
[C---:B------:R-:W-:Y:S06]  /*4cb20*/  HMMA.1688.F32.TF32 R52, R232.reuse, R12, R64 ;  /* 0x0000000ce834723c */ /* 0x040fec0000081040 */
[C---:B-1----:R-:W-:Y:S05]  /*4cb30*/  HMMA.1688.F32.TF32 R60, R232.reuse, R8, R68 ;  /* 0x00000008e83c723c */ /* 0x042fea0000081044 */
[----:B------:R-:W-:Y:S04]  /*4cb40*/  STL.64 [R1+0xd70], R72 ;  /* 0x000d704801007387 */ /* 0x000fe80000100a00 */
[----:B------:R-:W-:Y:S04]  /*4cb50*/  STL.64 [R1+0xd78], R74 ;  /* 0x000d784a01007387 */ /* 0x000fe80000100a00 */
[----:B------:R-:W-:Y:S04]  /*4cb60*/  STL.64 [R1+0xd60], R48 ;  /* 0x000d603001007387 */ /* 0x000fe80000100a00 */
[----:B------:R1:W-:Y:S02]  /*4cb70*/  STL.64 [R1+0xd68], R50 ;  /* 0x000d683201007387 */ /* 0x0003e40000100a00 */
[C---:B-1----:R-:W-:Y:S04]  /*4cb80*/  HMMA.1688.F32.TF32 R48, R232.reuse, R16, R56 ;  /* 0x00000010e830723c */ /* 0x042fe80000081038 */
[----:B------:R-:W-:Y:S04]  /*4cb90*/  STL.64 [R1+0xd50], R60 ;  /* 0x000d503c01007387 */ /* 0x000fe80000100a00 */
[----:B------:R-:W-:Y:S04]  /*4cba0*/  STL.64 [R1+0xd58], R62 ;  /* 0x000d583e01007387 */ /* 0x000fe80000100a00 */
[----:B------:R-:W-:Y:S04]  /*4cbb0*/  STL.64 [R1+0xd40], R52 ;  /* 0x000d403401007387 */ /* 0x000fe80000100a00 */
[----:B------:R-:W-:Y:S07]  /*4cbc0*/  STL.64 [R1+0xd48], R54 ;  /* 0x000d483601007387 */ /* 0x000fee0000100a00 */
[----:B------:R-:W-:Y:S04]  /*4cbd0*/  STL.64 [R1+0xd30], R48 ;  /* 0x000d303001007387 */ /* 0x000fe80000100a00 */
[----:B------:R1:W-:Y:S02]  /*4cbe0*/  STL.64 [R1+0xd38], R50 ;  /* 0x000d383201007387 */ /* 0x0003e40000100a00 */
[C---:B-1----:R-:W-:Y:S06]  /*4cbf0*/  HMMA.1688.F32.TF32 R48, R232.reuse, R20, R44 ;  /* 0x00000014e830723c */ /* 0x042fec000008102c */
[C---:B------:R-:W-:Y:S06]  /*4cc00*/  HMMA.1688.F32.TF32 R44, R232.reuse, R24, R236 ;  /* 0x00000018e82c723c */ /* 0x040fec00000810ec */
[C---:B------:R-:W-:Y:S11]  /*4cc10*/  HMMA.1688.F32.TF32 R52, R232.reuse, R28, R248 ;  /* 0x0000001ce834723c */ /* 0x040ff600000810f8 */
[----:B------:R-:W-:Y:S04]  /*4cc20*/  STL.64 [R1+0xd80], R48 ;  /* 0x000d803001007387 */ /* 0x000fe80000100a00 */
[----:B------:R1:W-:Y:S04]  /*4cc30*/  STL.64 [R1+0xd88], R50 ;  /* 0x000d883201007387 */ /* 0x0003e80000100a00 */
[----:B------:R-:W-:Y:S04]  /*4cc40*/  STL.64 [R1+0xd90], R44 ;  /* 0x000d902c01007387 */ /* 0x000fe80000100a00 */
[----:B------:R3:W-:Y:S01]  /*4cc50*/  STL.64 [R1+0xd98], R46 ;  /* 0x000d982e01007387 */ /* 0x0007e20000100a00 */
[C---:B-1----:R-:W-:Y:S06]  /*4cc60*/  HMMA.1688.F32.TF32 R48, R232.reuse, R32, R240 ;  /* 0x00000020e830723c */ /* 0x042fec00000810f0 */
[----:B---3--:R-:W-:Y:S01]  /*4cc70*/  HMMA.1688.F32.TF32 R44, R232, R36, R244 ;  /* 0x00000024e82c723c */ /* 0x008fe200000810f4 */
[----:B------:R-:W-:Y:S04]  /*4cc80*/  STL.64 [R1+0xda0], R52 ;  /* 0x000da03401007387 */ /* 0x000fe80000100a00 */
[----:B------:R-:W-:Y:S04]  /*4cc90*/  STL.64 [R1+0xda8], R54 ;  /* 0x000da83601007387 */ /* 0x000fe80000100a00 */
[----:B------:R-:W3:Y:S08]  /*4cca0*/  LDL.LU R240, [R1+0x580] ;  /* 0x0005800001f07983 */ /* 0x000ef00000300800 */
        /* <DEDUP_REMOVED lines=113> */
[----:B------:R-:W-:Y:S06]  /*4d3c0*/  HMMA.1688.F32.TF32 R116, R228, R192, R116 ;  /* 0x000000c0e474723c */ /* 0x000fec0000081074 */
[----:B------:R-:W-:Y:S01]  /*4d3d0*/  HMMA.1688.F32.TF32 R232, R232, R40, R128 ;  /* 0x00000028e8e8723c */ /* 0x000fe20000081080 */
[----:B------:R-:W3:Y:S04]  /*4d3e0*/  LDL.LU.64 R130, [R1+0x37f8] ;  /* 0x0037f80001827983 */ /* 0x000ee80000300a00 */
[----:B------:R-:W3:Y:S01]  /*4d3f0*/  LDL.LU.64 R128, [R1+0x37f0] ;  /* 0x0037f00001807983 */ /* 0x000ee20000300a00 */
[C---:B------:R-:W-:Y:S06]  /*4d400*/  HMMA.1688.F32.TF32 R220, R228.reuse, R172, R220 ;  /* 0x000000ace4dc723c */ /* 0x040fec00000810dc */
[C---:B------:R-:W-:Y:S11]  /*4d410*/  HMMA.1688.F32.TF32 R120, R228.reuse, R168, R120 ;  /* 0x000000a8e478723c */ /* 0x040ff60000081078 */
[----:B------:R-:W-:Y:S04]  /*4d420*/  STL.64 [R1+0xdb0], R232 ;  /* 0x000db0e801007387 */ /* 0x000fe80000100a00 */
[----:B------:R-:W-:Y:S04]  /*4d430*/  STL.64 [R1+0xdb8], R234 ;  /* 0x000db8ea01007387 */ /* 0x000fe80000100a00 */
[----:B------:R-:W-:Y:S04]  /*4d440*/  STL.64 [R1+0xdd0], R220 ;  /* 0x000dd0dc01007387 */ /* 0x000fe80000100a00 */
[----:B------:R1:W-:Y:S04]  /*4d450*/  STL.64 [R1+0xdd8], R222 ;  /* 0x000dd8de01007387 */ /* 0x0003e80000100a00 */
[----:B------:R-:W-:Y:S04]  /*4d460*/  LDS R232, [R5+UR10+0x10680] ;  /* 0x0106800a05e87984 */ /* 0x000fe80008000800 */
[----:B------:R-:W-:Y:S04]  /*4d470*/  LDS R234, [R5+UR10+0x12680] ;  /* 0x0126800a05ea7984 */ /* 0x000fe80008000800 */
[----:B-1----:R-:W4:Y:S04]  /*4d480*/  LDL.LU.64 R222, [R1+0x37e8] ;  /* 0x0037e80001de7983 */ /* 0x002f280000300a00 */
[----:B------:R-:W4:Y:S04]  /*4d490*/  LDL.LU.64 R220, [R1+0x37e0] ;  /* 0x0037e00001dc7983 */ /* 0x000f280000300a00 */
[----:B------:R-:W-:Y:S04]  /*4d4a0*/  STL.64 [R1+0xdf0], R120 ;  /* 0x000df07801007387 */ /* 0x000fe80000100a00 */
[----:B------:R1:W-:Y:S01]  /*4d4b0*/  STL.64 [R1+0xdf8], R122 ;  /* 0x000df87a01007387 */ /* 0x0003e20000100a00 */
[C---:B------:R-:W-:Y:S03]  /*4d4c0*/  HMMA.1688.F32.TF32 R92, R228.reuse, R16, R92 ;  /* 0x00000010e45c723c */ /* 0x040fe6000008105c */
[----:B------:R-:W-:Y:S04]  /*4d4d0*/  LDS R233, [R6+UR10+0x10680] ;  /* 0x0106800a06e97984 */ /* 0x000fe80008000800 */
[----:B------:R-:W3:Y:S04]  /*4d4e0*/  LDS R235, [R6+UR10+0x12680] ;  /* 0x0126800a06eb7984 */ /* 0x000ee80008000800 */
[----:B-1----:R-:W4:Y:S04]  /*4d4f0*/  LDL.LU.64 R122, [R1+0x37d8] ;  /* 0x0037d800017a7983 */ /* 0x002f280000300a00 */
[----:B------:R-:W4:Y:S04]  /*4d500*/  LDL.LU.64 R120, [R1+0x37d0] ;  /* 0x0037d00001787983 */ /* 0x000f280000300a00 */
[----:B------:R-:W-:Y:S04]  /*4d510*/  STL.64 [R1+0xe00], R116 ;  /* 0x000e007401007387 */ /* 0x000fe80000100a00 */
[----:B------:R1:W-:Y:S04]  /*4d520*/  STL.64 [R1+0xe08], R118 ;  /* 0x000e087601007387 */ /* 0x0003e80000100a00 */
[----:B-1----:R-:W4:Y:S04]  /*4d530*/  LDL.LU.64 R118, [R1+0x37c8] ;  /* 0x0037c80001767983 */ /* 0x002f280000300a00 */
[----:B------:R-:W4:Y:S04]  /*4d540*/  LDL.LU.64 R116, [R1+0x37c0] ;  /* 0x0037c00001747983 */ /* 0x000f280000300a00 */
[----:B------:R-:W-:Y:S04]  /*4d550*/  STL.64 [R1+0xe10], R112 ;  /* 0x000e107001007387 */ /* 0x000fe80000100a00 */
[----:B------:R1:W-:Y:S02]  /*4d560*/  STL.64 [R1+0xe18], R114 ;  /* 0x000e187201007387 */ /* 0x0003e40000100a00 */
[C---:B-1----:R-:W-:Y:S06]  /*4d570*/  HMMA.1688.F32.TF32 R112, R228.reuse, R184, R108 ;  /* 0x000000b8e470723c */ /* 0x042fec000008106c */
[C---:B------:R-:W-:Y:S06]  /*4d580*/  HMMA.1688.F32.TF32 R108, R228.reuse, R180, R104 ;  /* 0x000000b4e46c723c */ /* 0x040fec0000081068 */
        /* <DEDUP_REMOVED lines=13> */
[C---:B------:R-:W-:Y:S03]  /*4d660*/  HMMA.1688.F32.TF32 R88, R228.reuse, R24, R84 ;  /* 0x00000018e458723c */ /* 0x040fe60000081054 */
[----:B------:R-:W-:Y:S03]  /*4d670*/  STL.64 [R1+0xe70], R92 ;  /* 0x000e705c01007387 */ /* 0x000fe60000100a00 */
[----:B------:R-:W-:Y:S01]  /*4d680*/  HMMA.1688.F32.TF32 R84, R228, R28, R124 ;  /* 0x0000001ce454723c */ /* 0x000fe2000008107c */
[----:B------:R-:W-:Y:S09]  /*4d690*/  STL.64 [R1+0xe78], R94 ;  /* 0x000e785e01007387 */ /* 0x000ff20000100a00 */
[----:B------:R-:W-:Y:S04]  /*4d6a0*/  STL.64 [R1+0xe80], R80 ;  /* 0x000e805001007387 */ /* 0x000fe80000100a00 */
[----:B------:R1:W-:Y:S01]  /*4d6b0*/  STL.64 [R1+0xe88], R82 ;  /* 0x000e885201007387 */ /* 0x0003e20000100a00 */
[----:B------:R-:W-:Y:S06]  /*4d6c0*/  HMMA.1688.F32.TF32 R52, R224, R168, R52 ;  /* 0x000000a8e034723c */ /* 0x000fec0000081034 */
[C---:B-1----:R-:W-:Y:S06]  /*4d6d0*/  HMMA.1688.F32.TF32 R80, R228.reuse, R32, R76 ;  /* 0x00000020e450723c */ /* 0x042fec000008104c */
[C---:B------:R-:W-:Y:S06]  /*4d6e0*/  HMMA.1688.F32.TF32 R76, R228.reuse, R36, R72 ;  /* 0x00000024e44c723c */ /* 0x040fec0000081048 */
[----:B------:R-:W-:Y:S01]  /*4d6f0*/  HMMA.1688.F32.TF32 R72, R228, R40, R60 ;  /* 0x00000028e448723c */ /* 0x000fe2000008103c */
[----:B------:R-:W-:Y:S04]  /*4d700*/  STL.64 [R1+0xe90], R88 ;  /* 0x000e905801007387 */ /* 0x000fe80000100a00 */
[----:B------:R-:W-:Y:S01]  /*4d710*/  LDS R228, [R5+UR10+0x10700] ;  /* 0x0107000a05e47984 */ /* 0x000fe20008000800 */
[C---:B------:R-:W-:Y:S03]  /*4d720*/  HMMA.1688.F32.TF32 R60, R224.reuse, R172, R48 ;  /* 0x000000ace03c723c */ /* 0x040fe60000081030 */
[----:B------:R-:W-:Y:S03]  /*4d730*/  LDS R230, [R5+UR10+0x12700] ;  /* 0x0127000a05e67984 */ /* 0x000fe60008000800 */
        /* <DEDUP_REMOVED lines=17> */
[C---:B--2---:R-:W-:Y:S03]  /*4d850*/  HMMA.1688.F32.TF32 R52, R224.reuse, R184, R56 ;  /* 0x000000b8e034723c */ /* 0x044fe60000081038 */
[----:B------:R-:W-:Y:S04]  /*4d860*/  LDS R229, [R6+UR10+0x10700] ;  /* 0x0107000a06e57984 */ /* 0x000fe80008000800 */
[----:B------:R-:W2:Y:S01]  /*4d870*/  LDS R231, [R6+UR10+0x12700] ;  /* 0x0127000a06e77984 */ /* 0x000ea20008000800 */
[C---:B-1----:R-:W-:Y:S06]  /*4d880*/  HMMA.1688.F32.TF32 R48, R224.reuse, R180, R44 ;  /* 0x000000b4e030723c */ /* 0x042fec000008102c */
[C---:B------:R-:W-:Y:S01]  /*4d890*/  HMMA.1688.F32.TF32 R44, R224.reuse, R176, R236 ;  /* 0x000000b0e02c723c */ /* 0x040fe200000810ec */
        /* <DEDUP_REMOVED lines=13> */
[----:B------:R-:W3:Y:S04]  /*4d970*/  LDL.LU R240, [R1+0x620] ;  /* 0x0006200001f07983 */ /* 0x000ee80000300800 */
[----:B------:R-:W-:Y:S04]  /*4d980*/  STL.64 [R1+0x5a0], R48 ;  /* 0x0005a03001007387 */ /* 0x000fe80000100a00 */
[----:B------:R-:W-:Y:S04]  /*4d990*/  STL.64 [R1+0x5a8], R50 ;  /* 0x0005a83201007387 */ /* 0x000fe80000100a00 */
[----:B------:R1:W-:Y:S04]  /*4d9a0*/  STL.64 [R1+0x580], R44 ;  /* 0x0005802c01007387 */ /* 0x0003e80000100a00 */
[----:B------:R2:W-:Y:S04]  /*4d9b0*/  STL.64 [R1+0x588], R46 ;  /* 0x0005882e01007387 */ /* 0x0005e80000100a00 */
[----:B------:R-:W3:Y:S04]  /*4d9c0*/  LDL.LU R241, [R1+0x624] ;  /* 0x0006240001f17983 */ /* 0x000ee80000300800 */
[----:B------:R-:W3:Y:S04]  /*4d9d0*/  LDL.LU R242, [R1+0x628] ;  /* 0x0006280001f27983 */ /* 0x000ee80000300800 */
[----:B------:R-:W3:Y:S04]  /*4d9e0*/  LDL.LU R243, [R1+0x62c] ;  /* 0x00062c0001f37983 */ /* 0x000ee80000300800 */
[----:B------:R-:W4:Y:S04]  /*4d9f0*/  LDL.LU R248, [R1+0x630] ;  /* 0x0006300001f87983 */ /* 0x000f280000300800 */
[----:B------:R-:W4:Y:S04]  /*4da00*/  LDL.LU R249, [R1+0x634] ;  /* 0x0006340001f97983 */ /* 0x000f280000300800 */
[----:B------:R-:W4:Y:S04]  /*4da10*/  LDL.LU R250, [R1+0x638] ;  /* 0x0006380001fa7983 */ /* 0x000f280000300800 */
[----:B------:R-:W4:Y:S04]  /*4da20*/  LDL.LU R251, [R1+0x63c] ;  /* 0x00063c0001fb7983 */ /* 0x000f280000300800 */
        /* <DEDUP_REMOVED lines=80> */
[----:B---3--:R-:W-:Y:S06]  /*4df30*/  HMMA.1688.F32.TF32 R84, R232, R168, R84 ;  /* 0x000000a8e854723c */ /* 0x008fec0000081054 */
[C---:B----4-:R-:W-:Y:S06]  /*4df40*/  HMMA.1688.F32.TF32 R96, R224.reuse, R36, R96 ;  /* 0x00000024e060723c */ /* 0x050fec0000081060 */
        /* <DEDUP_REMOVED lines=11> */
[----:B-1----:R-:W-:Y:S02]  /*4e000*/  HMMA.1688.F32.TF32 R80, R224, R40, R92 ;  /* 0x00000028e050723c */ /* 0x002fe4000008105c */
[----:B------:R-:W-:Y:S04]  /*4e010*/  STL.64 [R1+0x4d0], R100 ;  /* 0x0004d06401007387 */ /* 0x000fe80000100a00 */
[----:B------:R-:W-:Y:S01]  /*4e020*/  STL.64 [R1+0x4d8], R102 ;  /* 0x0004d86601007387 */ /* 0x000fe20000100a00 */
[C---:B------:R-:W-:Y:S03]  /*4e030*/  HMMA.1688.F32.TF32 R88, R232.reuse, R172, R88 ;  /* 0x000000ace858723c */ /* 0x040fe60000081058 */
[----:B------:R-:W-:Y:S04]  /*4e040*/  STL.64 [R1+0x1180], R96 ;  /* 0x0011806001007387 */ /* 0x000fe80000100a00 */
[----:B------:R-:W-:Y:S01]  /*4e050*/  STL.64 [R1+0x1188], R98 ;  /* 0x0011886201007387 */ /* 0x000fe20000100a00 */
[----:B------:R-:W-:Y:S01]  /*4e060*/  HMMA.1688.F32.TF32 R48, R232, R176, R48 ;  /* 0x000000b0e830723c */ /* 0x000fe20000081030 */
[----:B------:R-:W-:-:S02]  /*4e070*/  IMAD.MOV.U32 R247, RZ, RZ, R252 ;  /* 0x000000fffff77224 */ /* 0x000fc400078e00fc */
        /* <DEDUP_REMOVED lines=28> */
[----:B------:R-:W-:Y:S04]  /*4e240*/  STL.64 [R1+0x1108], R62 ;  /* 0x0011083e01007387 */ /* 0x000fe80000100a00 */
[----:B------:R-:W-:Y:S04]  /*4e250*/  STL.64 [R1+0x10f0], R52 ;  /* 0x0010f03401007387 */ /* 0x000fe80000100a00 */
[----:B------:R-:W-:Y:S09]  /*4e260*/  STL.64 [R1+0x10f8], R54 ;  /* 0x0010f83601007387 */ /* 0x000ff20000100a00 */
[----:B------:R-:W-:Y:S04]  /*4e270*/  STL.64 [R1+0x10e0], R48 ;  /* 0x0010e03001007387 */ /* 0x000fe80000100a00 */
[----:B------:R1:W-:Y:S02]  /*4e280*/  STL.64 [R1+0x10e8], R50 ;  /* 0x0010e83201007387 */ /* 0x0003e40000100a00 */
[C---:B-1----:R-:W-:Y:S06]  /*4e290*/  HMMA.1688.F32.TF32 R48, R232.reuse, R20, R56 ;  /* 0x00000014e830723c */ /* 0x042fec0000081038 */
[----:B------:R-:W-:-:S15]  /*4e2a0*/  HMMA.1688.F32.TF32 R52, R232, R28, R236 ;  /* 0x0000001ce834723c */ /* 0x000fde00000810ec */
[----:B------:R-:W-:-:S02]  /*4e2b0*/  NOP ;  /* 0x0000000000007918 */ /* 0x000fc40000000000 */
[----:B------:R-:W-:Y:S04]  /*4e2c0*/  STL.64 [R1+0x10d0], R48 ;  /* 0x0010d03001007387 */ /* 0x000fe80000100a00 */
[----:B------:R1:W-:Y:S04]  /*4e2d0*/  STL.64 [R1+0x10d8], R50 ;  /* 0x0010d83201007387 */ /* 0x0003e80000100a00 */
[----:B------:R-:W-:Y:S04]  /*4e2e0*/  STL.64 [R1+0x10c0], R44 ;  /* 0x0010c02c01007387 */ /* 0x000fe80000100a00 */
[----:B------:R3:W-:Y:S01]  /*4e2f0*/  STL.64 [R1+0x10c8], R46 ;  /* 0x0010c82e01007387 */ /* 0x0007e20000100a00 */
[C---:B-1----:R-:W-:Y:S06]  /*4e300*/  HMMA.1688.F32.TF32 R48, R232.reuse, R32, R248 ;  /* 0x00000020e830723c */ /* 0x042fec00000810f8 */
[----:B---3--:R-:W-:Y:S01]  /*4e310*/  HMMA.1688.F32.TF32 R44, R232, R36, R240 ;  /* 0x00000024e82c723c */ /* 0x008fe200000810f0 */
[----:B------:R-:W-:Y:S04]  /*4e320*/  STL.64 [R1+0x10b0], R52 ;  /* 0x0010b03401007387 */ /* 0x000fe80000100a00 */
[----:B------:R-:W-:-:S15]  /*4e330*/  STL.64 [R1+0x10b8], R54 ;  /* 0x0010b83601007387 */ /* 0x000fde0000100a00 */
[----:B------:R-:W-:-:S03]  /*4e340*/  NOP ;  /* 0x0000000000007918 */ /* 0x000fc60000000000 */
[----:B------:R-:W-:Y:S04]  /*4e350*/  STL.64 [R1+0x1090], R44 ;  /* 0x0010902c01007387 */ /* 0x000fe80000100a00 */
[----:B------:R-:W-:Y:S04]  /*4e360*/  STL.64 [R1+0x10a0], R48 ;  /* 0x0010a03001007387 */ /* 0x000fe80000100a00 */
[----:B------:R1:W-:Y:S02]  /*4e370*/  STL.64 [R1+0x10a8], R50 ;  /* 0x0010a83201007387 */ /* 0x0003e40000100a00 */
[----:B-1----:R-:W-:Y:S02]  /*4e380*/  HMMA.1688.F32.TF32 R48, R232, R40, R244 ;  /* 0x00000028e830723c */ /* 0x002fe400000810f4 */
[----:B------:R1:W-:Y:S01]  /*4e390*/  STL [R1+0x1098], R46 ;  /* 0x0010982e01007387 */ /* 0x0003e20000100800 */
[----:B------:R-:W-:-:S03]  /*4e3a0*/  IMAD.MOV.U32 R44, RZ, RZ, R3 ;  /* 0x000000ffff2c7224 */ /* 0x000fc600078e0003 */
[----:B------:R-:W3:Y:S01]  /*4e3b0*/  LDL.LU R3, [R1+0x37bc] ;  /* 0x0037bc0001037983 */ /* 0x000ee20000300800 */
[----:B------:R-:W-:Y:S02]  /*4e3c0*/  IMAD.MOV.U32 R45, RZ, RZ, R4 ;  /* 0x000000ffff2d7224 */ /* 0x000fe400078e0004 */
[----:B------:R-:W-:Y:S01]  /*4e3d0*/  IMAD.MOV.U32 R252, RZ, RZ, R47 ;  /* 0x000000fffffc7224 */ /* 0x000fe200078e002f */
[----:B------:R-:W-:Y:S01]  /*4e3e0*/  LDS R232, [R5+UR10+0x14000] ;  /* 0x0140000a05e87984 */ /* 0x000fe20008000800 */
[----:B------:R-:W-:Y:S02]  /*4e3f0*/  IMAD.MOV.U32 R47, RZ, RZ, R0 ;  /* 0x000000ffff2f7224 */ /* 0x000fe400078e0000 */
[----:B-1----:R-:W-:Y:S01]  /*4e400*/  IMAD.MOV.U32 R46, RZ, RZ, R2 ;  /* 0x000000ffff2e7224 */ /* 0x002fe200078e0002 */
[----:B------:R-:W-:Y:S04]  /*4e410*/  LDS R234, [R5+UR10+0x16000] ;  /* 0x0160000a05ea7984 */ /* 0x000fe80008000800 */
[----:B------:R-:W-:Y:S04]  /*4e420*/  LDS R233, [R6+UR10+0x14000] ;  /* 0x0140000a06e97984 */ /* 0x000fe80008000800 */
[----:B------:R-:W1:Y:S04]  /*4e430*/  LDS R235, [R6+UR10+0x16000] ;  /* 0x0160000a06eb7984 */ /* 0x000e680008000800 */
[----:B------:R4:W-:Y:S04]  /*4e440*/  STL.64 [R1+0x1030], R48 ;  /* 0x0010303001007387 */ /* 0x0009e80000100a00 */
[----:B------:R2:W-:Y:S04]  /*4e450*/  STL.64 [R1+0x1038], R50 ;  /* 0x0010383201007387 */ /* 0x0005e80000100a00 */
[----:B------:R-:W4:Y:S04]  /*4e460*/  LDL.LU R4, [R1+0x37b8] ;  /* 0x0037b80001047983 */ /* 0x000f280000300800 */
[----:B------:R-:W2:Y:S04]  /*4e470*/  LDL.LU R2, [R1+0x37b4] ;  /* 0x0037b40001027983 */ /* 0x000ea80000300800 */
[----:B------:R-:W2:Y:S04]  /*4e480*/  LDL.LU R0, [R1+0x37b0] ;  /* 0x0037b00001007983 */ /* 0x000ea80000300800 */
[----:B------:R-:W2:Y:S04]  /*4e490*/  LDL.LU R68, [R1+0x420] ;  /* 0x0004200001447983 */ /* 0x000ea80000300800 */
[----:B------:R-:W2:Y:S04]  /*4e4a0*/  LDL.LU R69, [R1+0x424] ;  /* 0x0004240001457983 */ /* 0x000ea80000300800 */
[----:B------:R-:W2:Y:S04]  /*4e4b0*/  LDL.LU R70, [R1+0x428] ;  /* 0x0004280001467983 */ /* 0x000ea80000300800 */
[----:B------:R-:W2:Y:S01]  /*4e4c0*/  LDL.LU R71, [R1+0x42c] ;  /* 0x00042c0001477983 */ /* 0x000ea20000300800 */
[----:B---3--:R-:W-:-:S02]  /*4e4d0*/  IMAD.MOV.U32 R55, RZ, RZ, R3 ;  /* 0x000000ffff377224 */ /* 0x008fc400078e0003 */
[----:B----4-:R-:W-:Y:S01]  /*4e4e0*/  IMAD.MOV.U32 R54, RZ, RZ, R4 ;  /* 0x000000ffff367224 */ /* 0x010fe200078e0004 */
[----:B--2---:R-:W-:Y:S02]  /*4e4f0*/  MOV R52, R2 ;  /* 0x0000000200347202 */ /* 0x004fe40000000f00 */
[----:B------:R-:W2:Y:S01]  /*4e500*/  LDL.LU R2, [R1+0x37ac] ;  /* 0x0037ac0001027983 */ /* 0x000ea20000300800 */
[----:B------:R-:W-:-:S03]  /*4e510*/  IMAD.MOV.U32 R53, RZ, RZ, R0 ;  /* 0x000000ffff357224 */ /* 0x000fc600078e0000 */
[----:B------:R-:W3:Y:S04]  /*4e520*/  LDL.LU R0, [R1+0x37a8] ;  /* 0x0037a80001007983 */ /* 0x000ee80000300800 */
[----:B------:R-:W4:Y:S04]  /*4e530*/  LDL.LU R4, [R1+0x37a4] ;  /* 0x0037a40001047983 */ /* 0x000f280000300800 */
[----:B------:R-:W4:Y:S04]  /*4e540*/  LDL.LU R3, [R1+0x37a0] ;  /* 0x0037a00001037983 */ /* 0x000f280000300800 */
[----:B------:R-:W4:Y:S04]  /*4e550*/  LDL.LU R48, [R1+0x440] ;  /* 0x0004400001307983 */ /* 0x000f280000300800 */
[----:B------:R-:W4:Y:S04]  /*4e560*/  LDL.LU R49, [R1+0x444] ;  /* 0x0004440001317983 */ /* 0x000f280000300800 */
[----:B------:R-:W4:Y:S04]  /*4e570*/  LDL.LU R50, [R1+0x448] ;  /* 0x0004480001327983 */ /* 0x000f280000300800 */
[----:B------:R-:W4:Y:S01]  /*4e580*/  LDL.LU R51, [R1+0x44c] ;  /* 0x00044c0001337983 */ /* 0x000f220000300800 */
[----:B--2---:R-:W-:-:S02]  /*4e590*/  IMAD.MOV.U32 R63, RZ, RZ, R2 ;  /* 0x000000ffff3f7224 */ /* 0x004fc400078e0002 */
[----:B---3--:R-:W-:Y:S02]  /*4e5a0*/  IMAD.MOV.U32 R62, RZ, RZ, R0 ;  /* 0x000000ffff3e7224 */ /* 0x008fe400078e0000 */
[----:B----4-:R-:W-:Y:S02]  /*4e5b0*/  IMAD.MOV.U32 R60, RZ, RZ, R4 ;  /* 0x000000ffff3c7224 */ /* 0x010fe400078e0004 */
        /* <DEDUP_REMOVED lines=10> */
[----:B---3--:R-:W-:Y:S01]  /*4e660*/  IMAD.MOV.U32 R78, RZ, RZ, R3 ;  /* 0x000000ffff4e7224 */ /* 0x008fe200078e0003 */
[----:B----4-:R-:W-:Y:S02]  /*4e670*/  MOV R76, R0 ;  /* 0x00000000004c7202 */ /* 0x010fe40000000f00 */
        /* <DEDUP_REMOVED lines=68> */
[----:B------:R-:W-:Y:S01]  /*4eac0*/  IMAD.MOV.U32 R84, RZ, RZ, R4 ;  /* 0x000000ffff547224 */ /* 0x000fe200078e0004 */
[C---:B------:R-:W-:Y:S06]  /*4ead0*/  HMMA.1688.F32.TF32 R104, R228.reuse, R8, R104 ;  /* 0x00000008e468723c */ /* 0x040fec0000081068 */
[C---:B------:R-:W-:Y:S06]  /*4eae0*/  HMMA.1688.F32.TF32 R240, R228.reuse, R180, R240 ;  /* 0x000000b4e4f0723c */ /* 0x040fec00000810f0 */
[C---:B------:R-:W-:Y:S06]  /*4eaf0*/  HMMA.1688.F32.TF32 R64, R228.reuse, R172, R64 ;  /* 0x000000ace440723c */ /* 0x040fec0000081040 */
[C---:B------:R-:W-:Y:S06]  /*4eb00*/  HMMA.1688.F32.TF32 R248, R228.reuse, R184, R248 ;  /* 0x000000b8e4f8723c */ /* 0x040fec00000810f8 */
[C---:B------:R-:W-:Y:S06]  /*4eb10*/  HMMA.1688.F32.TF32 R236, R228.reuse, R188, R236 ;  /* 0x000000bce4ec723c */ /* 0x040fec00000810ec */
[C---:B------:R-:W-:Y:S06]  /*4eb20*/  HMMA.1688.F32.TF32 R112, R228.reuse, R168, R112 ;  /* 0x000000a8e470723c */ /* 0x040fec0000081070 */
[----:B------:R-:W-:Y:S01]  /*4eb30*/  MOV R4, R64 ;  /* 0x0000004000047202 */ /* 0x000fe20000000f00 */
[----:B------:R-:W-:Y:S01]  /*4eb40*/  IMAD.MOV.U32 R3, RZ, RZ, R65 ;  /* 0x000000ffff037224 */ /* 0x000fe200078e0041 */
[----:B------:R-:W2:Y:S01]  /*4eb50*/  LDL.LU R64, [R1+0x400] ;  /* 0x0004000001407983 */ /* 0x000ea20000300800 */
[----:B------:R-:W-:Y:S01]  /*4eb60*/  HMMA.1688.F32.TF32 R108, R228, R192, R108 ;  /* 0x000000c0e46c723c */ /* 0x000fe2000008106c */
[----:B------:R-:W-:-:S02]  /*4eb70*/  IMAD.MOV.U32 R2, RZ, RZ, R66 ;  /* 0x000000ffff027224 */ /* 0x000fc400078e0042 */
[----:B------:R-:W2:Y:S01]  /*4eb80*/  LDL.LU R65, [R1+0x404] ;  /* 0x0004040001417983 */ /* 0x000ea20000300800 */
[----:B------:R-:W-:-:S03]  /*4eb90*/  IMAD.MOV.U32 R0, RZ, RZ, R67 ;  /* 0x000000ffff007224 */ /* 0x000fc600078e0043 */
[----:B------:R-:W2:Y:S04]  /*4eba0*/  LDL.LU R66, [R1+0x408] ;  /* 0x0004080001427983 */ /* 0x000ea80000300800 */
[----:B------:R-:W2:Y:S01]  /*4ebb0*/  LDL.LU R67, [R1+0x40c] ;  /* 0x00040c0001437983 */ /* 0x000ea20000300800 */
[C---:B------:R-:W-:Y:S03]  /*4ebc0*/  HMMA.1688.F32.TF32 R244, R228.reuse, R176, R244 ;  /* 0x000000b0e4f4723c */ /* 0x040fe600000810f4 */
[----:B------:R-:W-:Y:S04]  /*4ebd0*/  STL.64 [R1+0x1010], R112 ;  /* 0x0010107001007387 */ /* 0x000fe80000100a00 */
[----:B------:R3:W-:Y:S04]  /*4ebe0*/  STL.64 [R1+0x1018], R114 ;  /* 0x0010187201007387 */ /* 0x0007e80000100a00 */
        /* <DEDUP_REMOVED lines=8> */
[----:B-1----:R-:W3:Y:S04]  /*4ec70*/  LDL.LU.64 R238, [R1+0x3758] ;  /* 0x0037580001ee7983 */ /* 0x002ee80000300a00 */
[----:B------:R-:W3:Y:S04]  /*4ec80*/  LDL.LU.64 R236, [R1+0x3750] ;  /* 0x0037500001ec7983 */ /* 0x000ee80000300a00 */
[----:B------:R-:W-:Y:S04]  /*4ec90*/  STL.64 [R1+0x770], R248 ;  /* 0x000770f801007387 */ /* 0x000fe80000100a00 */
[----:B------:R1:W-:Y:S04]  /*4eca0*/  STL.64 [R1+0x778], R250 ;  /* 0x000778fa01007387 */ /* 0x0003e80000100a00 */
[----:B-1----:R-:W4:Y:S04]  /*4ecb0*/  LDL.LU.64 R250, [R1+0x3748] ;  /* 0x0037480001fa7983 */ /* 0x002f280000300a00 */
        /* <DEDUP_REMOVED lines=10> */
[----:B------:R1:W-:Y:S02]  /*4ed60*/  STL.64 [R1+0xfe8], R106 ;  /* 0x000fe86a01007387 */ /* 0x0003e40000100a00 */
[C---:B-1----:R-:W-:Y:S06]  /*4ed70*/  HMMA.1688.F32.TF32 R104, R228.reuse, R12, R80 ;  /* 0x0000000ce468723c */ /* 0x042fec0000081050 */
[----:B------:R-:W-:Y:S01]  /*4ed80*/  HMMA.1688.F32.TF32 R80, R228, R16, R56 ;  /* 0x00000010e450723c */ /* 0x000fe20000081038 */
[----:B------:R-:W4:-:S15]  /*4ed90*/  LDL.LU R56, [R1+0x3f0] ;  /* 0x0003f00001387983 */ /* 0x000f1e0000300800 */
[----:B------:R-:W-:-:S01]  /*4eda0*/  NOP ;  /* 0x0000000000007918 */ /* 0x000fc20000000000 */
[----:B------:R-:W-:Y:S04]  /*4edb0*/  STL.64 [R1+0xfd0], R104 ;  /* 0x000fd06801007387 */ /* 0x000fe80000100a00 */
[----:B------:R-:W-:Y:S04]  /*4edc0*/  STL.64 [R1+0xfd8], R106 ;  /* 0x000fd86a01007387 */ /* 0x000fe80000100a00 */
[----:B------:R-:W-:Y:S04]  /*4edd0*/  STL.64 [R1+0xfc0], R80 ;  /* 0x000fc05001007387 */ /* 0x000fe80000100a00 */
[----:B------:R1:W-:Y:S04]  /*4ede0*/  STL.64 [R1+0xfc8], R82 ;  /* 0x000fc85201007387 */ /* 0x0003e80000100a00 */
[----:B------:R-:W4:Y:S04]  /*4edf0*/  LDL.LU R57, [R1+0x3f4] ;  /* 0x0003f40001397983 */ /* 0x000f280000300800 */
[----:B------:R-:W4:Y:S04]  /*4ee00*/  LDL.LU R58, [R1+0x3f8] ;  /* 0x0003f800013a7983 */ /* 0x000f280000300800 */
[----:B------:R-:W4:Y:S01]  /*4ee10*/  LDL.LU R59, [R1+0x3fc] ;  /* 0x0003fc00013b7983 */ /* 0x000f220000300800 */
        /* <DEDUP_REMOVED lines=11> */
[----:B------:R-:W-:Y:S04]  /*4eed0*/  STL.64 [R1+0xf98], R94 ;  /* 0x000f985e01007387 */ /* 0x000fe80000100a00 */
[----:B------:R-:W-:Y:S01]  /*4eee0*/  LDS R228, [R5+UR10+0x14100] ;  /* 0x0141000a05e47984 */ /* 0x000fe20008000800 */
[C---:B------:R-:W-:Y:S03]  /*4eef0*/  HMMA.1688.F32.TF32 R48, R224.reuse, R188, R48 ;  /* 0x000000bce030723c */ /* 0x040fe60000081030 */
[----:B------:R-:W-:Y:S04]  /*4ef00*/  LDS R230, [R5+UR10+0x16100] ;  /* 0x0161000a05e67984 */ /* 0x000fe80008000800 */
[----:B------:R-:W-:Y:S04]  /*4ef10*/  STL.64 [R1+0xf80], R80 ;  /* 0x000f805001007387 */ /* 0x000fe80000100a00 */
[----:B------:R1:W-:Y:S04]  /*4ef20*/  STL.64 [R1+0xf88], R82 ;  /* 0x000f885201007387 */ /* 0x0003e80000100a00 */
[----:B------:R-:W-:Y:S04]  /*4ef30*/  LDS R229, [R6+UR10+0x14100] ;  /* 0x0141000a06e57984 */ /* 0x000fe80008000800 */
[----:B------:R-:W-:Y:S01]  /*4ef40*/  LDS R231, [R6+UR10+0x16100] ;  /* 0x0161000a06e77984 */ /* 0x000fe20008000800 */
[C---:B-1----:R-:W-:Y:S06]  /*4ef50*/  HMMA.1688.F32.TF32 R80, R224.reuse, R172, R76 ;  /* 0x000000ace050723c */ /* 0x042fec000008104c */
[C---:B------:R-:W-:Y:S06]  /*4ef60*/  HMMA.1688.F32.TF32 R76, R224.reuse, R168, R72 ;  /* 0x000000a8e04c723c */ /* 0x040fec0000081048 */
[C---:B------:R-:W-:Y:S01]  /*4ef70*/  HMMA.1688.F32.TF32 R72, R224.reuse, R192, R60 ;  /* 0x000000c0e048723c */ /* 0x040fe2000008103c */
[----:B------:R-:W-:Y:S04]  /*4ef80*/  STL.64 [R1+0xf70], R88 ;  /* 0x000f705801007387 */ /* 0x000fe80000100a00 */
[----:B------:R-:W-:Y:S04]  /*4ef90*/  STL.64 [R1+0xf78], R90 ;  /* 0x000f785a01007387 */ /* 0x000fe80000100a00 */
[----:B------:R-:W-:Y:S04]  /*4efa0*/  STL.64 [R1+0xf20], R84 ;  /* 0x000f205401007387 */ /* 0x000fe80000100a00 */
[----:B------:R-:W-:Y:S01]  /*4efb0*/  STL.64 [R1+0xf28], R86 ;  /* 0x000f285601007387 */ /* 0x000fe20000100a00 */
[C---:B------:R-:W-:Y:S03]  /*4efc0*/  HMMA.1688.F32.TF32 R60, R224.reuse, R184, R52 ;  /* 0x000000b8e03c723c */ /* 0x040fe60000081034 */
        /* <DEDUP_REMOVED lines=12> */
[----:B------:R-:W3:Y:S04]  /*4f090*/  LDL.LU R44, [R1+0x3e0] ;  /* 0x0003e000012c7983 */ /* 0x000ee80000300800 */
[----:B------:R-:W-:Y:S04]  /*4f0a0*/  STL.64 [R1+0xec0], R52 ;  /* 0x000ec03401007387 */ /* 0x000fe80000100a00 */
[----:B------:R-:W-:Y:S05]  /*4f0b0*/  STL.64 [R1+0xec8], R54 ;  /* 0x000ec83601007387 */ /* 0x000fea0000100a00 */
[----:B------:R-:W-:Y:S04]  /*4f0c0*/  STL.64 [R1+0xeb0], R48 ;  /* 0x000eb03001007387 */ /* 0x000fe80000100a00 */
[----:B------:R2:W-:Y:S04]  /*4f0d0*/  STL.64 [R1+0xeb8], R50 ;  /* 0x000eb83201007387 */ /* 0x0005e80000100a00 */
[----:B------:R-:W3:Y:S04]  /*4f0e0*/  LDL.LU R45, [R1+0x3e4] ;  /* 0x0003e400012d7983 */ /* 0x000ee80000300800 */
[----:B------:R-:W3:Y:S01]  /*4f0f0*/  LDL.LU R46, [R1+0x3e8] ;  /* 0x0003e800012e7983 */ /* 0x000ee20000300800 */
[----:B--2---:R-:W-:Y:S03]  /*4f100*/  HMMA.1688.F32.TF32 R48, R224, R8, R64 ;  /* 0x00000008e030723c */ /* 0x004fe60000081040 */
[----:B------:R-:W3:Y:S04]  /*4f110*/  LDL.LU R47, [R1+0x3ec] ;  /* 0x0003ec00012f7983 */ /* 0x000ee80000300800 */
[----:B------:R-:W2:Y:S04]  /*4f120*/  LDL.LU R68, [R1+0x3d0] ;  /* 0x0003d00001447983 */ /* 0x000ea80000300800 */
[----:B------:R-:W2:Y:S04]  /*4f130*/  LDL.LU R69, [R1+0x3d4] ;  /* 0x0003d40001457983 */ /* 0x000ea80000300800 */
[----:B------:R-:W2:Y:S04]  /*4f140*/  LDL.LU R70, [R1+0x3d8] ;  /* 0x0003d80001467983 */ /* 0x000ea80000300800 */
[----:B------:R-:W2:Y:S05]  /*4f150*/  LDL.LU R71, [R1+0x3dc] ;  /* 0x0003dc0001477983 */ /* 0x000eaa0000300800 */
[----:B------:R-:W-:-:S02]  /*4f160*/  IMAD.MOV.U32 R168, RZ, RZ, R51 ;  /* 0x000000ffffa87224 */ /* 0x000fc400078e0033 */
[----:B------:R-:W-:Y:S02]  /*4f170*/  IMAD.MOV.U32 R169, RZ, RZ, R50 ;  /* 0x000000ffffa97224 */ /* 0x000fe400078e0032 */
[----:B------:R-:W-:Y:S02]  /*4f180*/  IMAD.MOV.U32 R172, RZ, RZ, R49 ;  /* 0x000000ffffac7224 */ /* 0x000fe400078e0031 */
[----:B------:R-:W-:Y:S01]  /*4f190*/  IMAD.MOV.U32 R173, RZ, RZ, R48 ;  /* 0x000000ffffad7224 */ /* 0x000fe200078e0030 */
[----:B------:R-:W-:Y:S04]  /*4f1a0*/  STL [R1+0x3430], R168 ;  /* 0x003430a801007387 */ /* 0x000fe80000100800 */
[----:B------:R-:W-:Y:S04]  /*4f1b0*/  STL [R1+0x342c], R169 ;  /* 0x00342ca901007387 */ /* 0x000fe80000100800 */
[----:B------:R-:W-:Y:S04]  /*4f1c0*/  STL [R1+0x3428], R172 ;  /* 0x003428ac01007387 */ /* 0x000fe80000100800 */
[----:B------:R1:W-:Y:S04]  /*4f1d0*/  STL [R1+0x3424], R173 ;  /* 0x003424ad01007387 */ /* 0x0003e80000100800 */
[----:B------:R-:W2:Y:S04]  /*4f1e0*/  LDL.LU R64, [R1+0x3c0] ;  /* 0x0003c00001407983 */ /* 0x000ea80000300800 */
[----:B------:R-:W2:Y:S04]  /*4f1f0*/  LDL.LU R65, [R1+0x3c4] ;  /* 0x0003c40001417983 */ /* 0x000ea80000300800 */
[----:B------:R-:W2:Y:S04]  /*4f200*/  LDL.LU R66, [R1+0x3c8] ;  /* 0x0003c80001427983 */ /* 0x000ea80000300800 */
[----:B------:R-:W2:Y:S01]  /*4f210*/  LDL.LU R67, [R1+0x3cc] ;  /* 0x0003cc0001437983 */ /* 0x000ea20000300800 */
[----:B----4-:R-:W-:Y:S03]  /*4f220*/  HMMA.1688.F32.TF32 R48, R224, R12, R56 ;  /* 0x0000000ce030723c */ /* 0x010fe60000081038 */
[----:B------:R-:W4:Y:S04]  /*4f230*/  LDL.LU R56, [R1+0x3b0] ;  /* 0x0003b00001387983 */ /* 0x000f280000300800 */
[----:B------:R-:W4:Y:S04]  /*4f240*/  LDL.LU R57, [R1+0x3b4] ;  /* 0x0003b40001397983 */ /* 0x000f280000300800 */
[----:B------:R-:W4:Y:S04]  /*4f250*/  LDL.LU R58, [R1+0x3b8] ;  /* 0x0003b800013a7983 */ /* 0x000f280000300800 */
[----:B------:R-:W4:Y:S09]  /*4f260*/  LDL.LU R59, [R1+0x3bc] ;  /* 0x0003bc00013b7983 */ /* 0x000f320000300800 */
[----:B------:R-:W-:Y:S01]  /*4f270*/  MOV R181, R48 ;  /* 0x0000003000b57202 */ /* 0x000fe20000000f00 */
[----:B------:R-:W-:-:S02]  /*4f280*/  IMAD.MOV.U32 R180, RZ, RZ, R49 ;  /* 0x000000ffffb47224 */ /* 0x000fc400078e0031 */
[----:B------:R-:W-:Y:S02]  /*4f290*/  IMAD.MOV.U32 R177, RZ, RZ, R50 ;  /* 0x000000ffffb17224 */ /* 0x000fe400078e0032 */
[----:B------:R-:W-:-:S05]  /*4f2a0*/  IMAD.MOV.U32 R176, RZ, RZ, R51 ;  /* 0x000000ffffb07224 */ /* 0x000fca00078e0033 */
[----:B------:R-:W-:Y:S04]  /*4f2b0*/  STL [R1+0x3440], R176 ;  /* 0x003440b001007387 */ /* 0x000fe80000100800 */
[----:B------:R-:W-:Y:S04]  /*4f2c0*/  STL [R1+0x343c], R177 ;  /* 0x00343cb101007387 */ /* 0x000fe80000100800 */
[----:B------:R-:W-:Y:S04]  /*4f2d0*/  STL [R1+0x3438], R180 ;  /* 0x003438b401007387 */ /* 0x000fe80000100800 */
[----:B------:R1:W-:Y:S01]  /*4f2e0*/  STL [R1+0x3434], R181 ;  /* 0x003434b501007387 */ /* 0x0003e20000100800 */
[C---:B---3--:R-:W-:Y:S06]  /*4f2f0*/  HMMA.1688.F32.TF32 R44, R224.reuse, R16, R44 ;  /* 0x00000010e02c723c */ /* 0x048fec000008102c */
[----:B--2---:R-:W-:-:S15]  /*4f300*/  HMMA.1688.F32.TF32 R48, R224, R20, R68 ;  /* 0x00000014e030723c */ /* 0x004fde0000081044 */
[----:B------:R-:W-:-:S03]  /*4f310*/  NOP ;  /* 0x0000000000007918 */ /* 0x000fc60000000000 */
[----:B------:R-:W-:Y:S01]  /*4f320*/  IMAD.MOV.U32 R184, RZ, RZ, R47 ;  /* 0x000000ffffb87224 */ /* 0x000fe200078e002f */
[----:B------:R-:W-:-:S05]  /*4f330*/  MOV R47, R7 ;  /* 0x00000007002f7202 */ /* 0x000fca0000000f00 */
[----:B-1----:R-:W-:Y:S02]  /*4f340*/  IMAD.MOV.U32 R173, RZ, RZ, R48 ;  /* 0x000000ffffad7224 */ /* 0x002fe400078e0030 */
[----:B------:R-:W-:Y:S02]  /*4f350*/  IMAD.MOV.U32 R7, RZ, RZ, R49 ;  /* 0x000000ffff077224 */ /* 0x000fe400078e0031 */
[----:B------:R-:W-:Y:S02]  /*4f360*/  IMAD.MOV.U32 R193, RZ, RZ, R50 ;  /* 0x000000ffffc17224 */ /* 0x000fe400078e0032 */
[----:B------:R-:W-:Y:S02]  /*4f370*/  IMAD.MOV.U32 R192, RZ, RZ, R51 ;  /* 0x000000ffffc07224 */ /* 0x000fe400078e0033 */
[----:B------:R-:W-:Y:S01]  /*4f380*/  HMMA.1688.F32.TF32 R48, R224, R24, R64 ;  /* 0x00000018e030723c */ /* 0x000fe20000081040 */
[----:B------:R-:W-:Y:S02]  /*4f390*/  IMAD.MOV.U32 R189, RZ, RZ, R44 ;  /* 0x000000ffffbd7224 */ /* 0x000fe400078e002c */
[----:B------:R-:W-:Y:S01]  /*4f3a0*/  IMAD.MOV.U32 R185, RZ, RZ, R46 ;  /* 0x000000ffffb97224 */ /* 0x000fe200078e002e */
[----:B------:R-:W2:Y:S01]  /*4f3b0*/  LDL.LU R44, [R1+0xe0] ;  /* 0x0000e000012c7983 */ /* 0x000ea20000300800 */
[----:B------:R-:W-:-:S03]  /*4f3c0*/  IMAD.MOV.U32 R188, RZ, RZ, R45 ;  /* 0x000000ffffbc7224 */ /* 0x000fc600078e002d */
[----:B------:R-:W2:Y:S04]  /*4f3d0*/  LDL.LU R45, [R1+0xe4] ;  /* 0x0000e400012d7983 */ /* 0x000ea80000300800 */
[----:B------:R-:W2:-:S12]  /*4f3e0*/  LDL.LU R46, [R1+0xe8] ;  /* 0x0000e800012e7983 */ /* 0x000e980000300800 */
[----:B------:R-:W-:Y:S01]  /*4f3f0*/  IMAD.MOV.U32 R181, RZ, RZ, R48 ;  /* 0x000000ffffb57224 */ /* 0x000fe200078e0030 */
[----:B------:R-:W-:Y:S01]  /*4f400*/  MOV R172, R51 ;  /* 0x0000003300ac7202 */ /* 0x000fe20000000f00 */
[----:B------:R-:W-:Y:S02]  /*4f410*/  IMAD.MOV.U32 R168, RZ, RZ, R49 ;  /* 0x000000ffffa87224 */ /* 0x000fe400078e0031 */
[----:B------:R-:W-:Y:S01]  /*4f420*/  IMAD.MOV.U32 R169, RZ, RZ, R50 ;  /* 0x000000ffffa97224 */ /* 0x000fe200078e0032 */
[----:B------:R-:W-:Y:S04]  /*4f430*/  STL [R1+0x3450], R184 ;  /* 0x003450b801007387 */ /* 0x000fe80000100800 */
[----:B------:R-:W-:Y:S04]  /*4f440*/  STL [R1+0x344c], R185 ;  /* 0x00344cb901007387 */ /* 0x000fe80000100800 */
[----:B------:R-:W-:Y:S04]  /*4f450*/  STL [R1+0x3448], R188 ;  /* 0x003448bc01007387 */ /* 0x000fe80000100800 */
[----:B------:R1:W-:Y:S01]  /*4f460*/  STL [R1+0x3444], R189 ;  /* 0x003444bd01007387 */ /* 0x0003e20000100800 */
[----:B----4-:R-:W-:Y:S03]  /*4f470*/  HMMA.1688.F32.TF32 R48, R224, R28, R56 ;  /* 0x0000001ce030723c */ /* 0x010fe60000081038 */
[----:B------:R-:W-:Y:S04]  /*4f480*/  STL [R1+0x3460], R192 ;  /* 0x003460c001007387 */ /* 0x000fe80000100800 */
[----:B------:R-:W-:Y:S04]  /*4f490*/  STL [R1+0x345c], R193 ;  /* 0x00345cc101007387 */ /* 0x000fe80000100800 */
[----:B------:R-:W-:Y:S04]  /*4f4a0*/  STL [R1+0x3458], R7 ;  /* 0x0034580701007387 */ /* 0x000fe80000100800 */
[----:B------:R3:W-:Y:S04]  /*4f4b0*/  STL [R1+0x3454], R173 ;  /* 0x003454ad01007387 */ /* 0x0007e80000100800 */
[----:B------:R-:W-:Y:S04]  /*4f4c0*/  STL [R1+0x3470], R172 ;  /* 0x003470ac01007387 */ /* 0x000fe80000100800 */
[----:B------:R-:W-:Y:S01]  /*4f4d0*/  STL [R1+0x346c], R169 ;  /* 0x00346ca901007387 */ /* 0x000fe20000100800 */
[----:B------:R-:W-:-:S02]  /*4f4e0*/  IMAD.MOV.U32 R180, RZ, RZ, R51 ;  /* 0x000000ffffb47224 */ /* 0x000fc400078e0033 */
[----:B------:R-:W-:Y:S01]  /*4f4f0*/  IMAD.MOV.U32 R177, RZ, RZ, R50 ;  /* 0x000000ffffb17224 */ /* 0x000fe200078e0032 */
[----:B------:R-:W-:Y:S01]  /*4f500*/  STL [R1+0x3468], R168 ;  /* 0x003468a801007387 */ /* 0x000fe20000100800 */
[----:B------:R-:W-:Y:S02]  /*4f510*/  IMAD.MOV.U32 R176, RZ, RZ, R49 ;  /* 0x000000ffffb07224 */ /* 0x000fe400078e0031 */
[----:B-1----:R-:W-:Y:S01]  /*4f520*/  IMAD.MOV.U32 R189, RZ, RZ, R48 ;  /* 0x000000ffffbd7224 */ /* 0x002fe200078e0030 */
[----:B------:R1:W-:Y:S04]  /*4f530*/  STL [R1+0x3464], R181 ;  /* 0x003464b501007387 */ /* 0x0003e80000100800 */
[----:B------:R-:W-:Y:S04]  /*4f540*/  STL [R1+0x3480], R180 ;  /* 0x003480b401007387 */ /* 0x000fe80000100800 */
[----:B------:R-:W-:Y:S04]  /*4f550*/  STL [R1+0x347c], R177 ;  /* 0x00347cb101007387 */ /* 0x000fe80000100800 */
[----:B------:R-:W-:Y:S04]  /*4f560*/  STL [R1+0x3478], R176 ;  /* 0x003478b001007387 */ /* 0x000fe80000100800 */
[----:B------:R4:W-:Y:S01]  /*4f570*/  STL [R1+0x3474], R189 ;  /* 0x003474bd01007387 */ /* 0x0009e20000100800 */
[----:B------:R-:W-:-:S03]  /*4f580*/  IMAD.MOV.U32 R56, RZ, RZ, R250 ;  /* 0x000000ffff387224 */ /* 0x000fc600078e00fa */
[----:B------:R-:W4:Y:S01]  /*4f590*/  LDL.LU R76, [R1+0x70] ;  /* 0x00007000014c7983 */ /* 0x000f220000300800 */
[----:B------:R-:W-:-:S03]  /*4f5a0*/  IMAD.MOV.U32 R57, RZ, RZ, R251 ;  /* 0x000000ffff397224 */ /* 0x000fc600078e00fb */
        /* <DEDUP_REMOVED lines=14> */
[----:B------:R-:W4:Y:S01]  /*4f690*/  LDL.LU R60, [R1] ;  /* 0x00000000013c7983 */ /* 0x000f220000300800 */
[----:B------:R-:W-:-:S03]  /*4f6a0*/  MOV R69, R19 ;  /* 0x0000001300457202 */ /* 0x000fc60000000f00 */
[----:B------:R-:W4:Y:S01]  /*4f6b0*/  LDL.LU R61, [R1+0x4] ;  /* 0x00000400013d7983 */ /* 0x000f220000300800 */
[----:B------:R-:W-:Y:S02]  /*4f6c0*/  IMAD.MOV.U32 R70, RZ, RZ, R14 ;  /* 0x000000ffff467224 */ /* 0x000fe400078e000e */
[----:B------:R-:W-:Y:S02]  /*4f6d0*/  IMAD.MOV.U32 R71, RZ, RZ, R15 ;  /* 0x000000ffff477224 */ /* 0x000fe400078e000f */
[----:B------:R-:W-:Y:S02]  /*4f6e0*/  IMAD.MOV.U32 R52, RZ, RZ, R10 ;  /* 0x000000ffff347224 */ /* 0x000fe400078e000a */
[----:B------:R-:W-:Y:S02]  /*4f6f0*/  IMAD.MOV.U32 R53, RZ, RZ, R11 ;  /* 0x000000ffff357224 */ /* 0x000fe400078e000b */
[----:B------:R-:W-:Y:S02]  /*4f700*/  IMAD.MOV.U32 R54, RZ, RZ, R178 ;  /* 0x000000ffff367224 */ /* 0x000fe400078e00b2 */
[----:B------:R-:W-:Y:S01]  /*4f710*/  IMAD.MOV.U32 R55, RZ, RZ, R179 ;  /* 0x000000ffff377224 */ /* 0x000fe200078e00b3 */
[----:B------:R-:W-:Y:S01]  /*4f720*/  MOV R49, R183 ;  /* 0x000000b700317202 */ /* 0x000fe20000000f00 */
[----:B------:R-:W-:-:S02]  /*4f730*/  IMAD.MOV.U32 R48, RZ, RZ, R182 ;  /* 0x000000ffff307224 */ /* 0x000fc400078e00b6 */
[----:B------:R-:W-:Y:S02]  /*4f740*/  IMAD.MOV.U32 R50, RZ, RZ, R186 ;  /* 0x000000ffff327224 */ /* 0x000fe400078e00ba */
[----:B------:R-:W-:Y:S02]  /*4f750*/  IMAD.MOV.U32 R51, RZ, RZ, R187 ;  /* 0x000000ffff337224 */ /* 0x000fe400078e00bb */
[----:B------:R-:W-:Y:S02]  /*4f760*/  IMAD.MOV.U32 R64, RZ, RZ, R190 ;  /* 0x000000ffff407224 */ /* 0x000fe400078e00be */
[----:B------:R-:W-:Y:S02]  /*4f770*/  IMAD.MOV.U32 R65, RZ, RZ, R191 ;  /* 0x000000ffff417224 */ /* 0x000fe400078e00bf */
[----:B------:R-:W-:Y:S02]  /*4f780*/  IMAD.MOV.U32 R66, RZ, RZ, R194 ;  /* 0x000000ffff427224 */ /* 0x000fe400078e00c2 */
[----:B------:R-:W-:Y:S01]  /*4f790*/  IMAD.MOV.U32 R67, RZ, RZ, R195 ;  /* 0x000000ffff437224 */ /* 0x000fe200078e00c3 */
[----:B--2---:R-:W-:-:S15]  /*4f7a0*/  HMMA.1688.F32.TF32 R44, R224, R32, R44 ;  /* 0x00000020e02c723c */ /* 0x004fde000008102c */
[----:B------:R-:W-:-:S09]  /*4f7b0*/  NOP ;  /* 0x0000000000007918 */ /* 0x000fd20000000000 */
[----:B---3--:R-:W-:Y:S02]  /*4f7c0*/  IMAD.MOV.U32 R173, RZ, RZ, R44 ;  /* 0x000000ffffad7224 */ /* 0x008fe400078e002c */
[----:B------:R-:W-:Y:S01]  /*4f7d0*/  IMAD.MOV.U32 R184, RZ, RZ, R45 ;  /* 0x000000ffffb87224 */ /* 0x000fe200078e002d */
[----:B------:R-:W-:Y:S01]  /*4f7e0*/  MOV R45, R171 ;  /* 0x000000ab002d7202 */ /* 0x000fe20000000f00 */
[----:B------:R-:W-:Y:S01]  /*4f7f0*/  IMAD.MOV.U32 R44, RZ, RZ, R170 ;  /* 0x000000ffff2c7224 */ /* 0x000fe200078e00aa */
[----:B------:R-:W-:Y:S01]  /*4f800*/  MOV R188, R47 ;  /* 0x0000002f00bc7202 */ /* 0x000fe20000000f00 */
[----:B------:R-:W-:Y:S02]  /*4f810*/  IMAD.MOV.U32 R185, RZ, RZ, R46 ;  /* 0x000000ffffb97224 */ /* 0x000fe400078e002e */
[----:B------:R-:W-:Y:S02]  /*4f820*/  IMAD.MOV.U32 R46, RZ, RZ, R174 ;  /* 0x000000ffff2e7224 */ /* 0x000fe400078e00ae */
[----:B------:R-:W-:-:S02]  /*4f830*/  IMAD.MOV.U32 R47, RZ, RZ, R175 ;  /* 0x000000ffff2f7224 */ /* 0x000fc400078e00af */
[----:B----4-:R-:W-:Y:S02]  /*4f840*/  IMAD.MOV.U32 R63, RZ, RZ, R23 ;  /* 0x000000ffff3f7224 */ /* 0x010fe400078e0017 */
[----:B------:R-:W-:Y:S02]  /*4f850*/  IMAD.MOV.U32 R62, RZ, RZ, R22 ;  /* 0x000000ffff3e7224 */ /* 0x000fe400078e0016 */
[----:B------:R-:W2:Y:S04]  /*4f860*/  LDL.LU R22, [R1+0x370c] ;  /* 0x00370c0001167983 */ /* 0x000ea80000300800 */
[----:B------:R-:W2:Y:S04]  /*4f870*/  LDL.LU R23, [R1+0x3708] ;  /* 0x0037080001177983 */ /* 0x000ea80000300800 */
[----:B------:R-:W3:Y:S04]  /*4f880*/  LDL.LU R18, [R1+0x3704] ;  /* 0x0037040001127983 */ /* 0x000ee80000300800 */
[----:B------:R-:W3:Y:S04]  /*4f890*/  LDL.LU R19, [R1+0x3700] ;  /* 0x0037000001137983 */ /* 0x000ee80000300800 */
[----:B------:R-:W4:Y:S04]  /*4f8a0*/  LDL.LU R14, [R1+0x36fc] ;  /* 0x0036fc00010e7983 */ /* 0x000f280000300800 */
[----:B------:R-:W4:Y:S04]  /*4f8b0*/  LDL.LU R15, [R1+0x36f8] ;  /* 0x0036f800010f7983 */ /* 0x000f280000300800 */
[----:B------:R-:W3:Y:S04]  /*4f8c0*/  LDL.LU R10, [R1+0x36f4] ;  /* 0x0036f400010a7983 */ /* 0x000ee80000300800 */
[----:B------:R-:W3:Y:S04]  /*4f8d0*/  LDL.LU R11, [R1+0x36f0] ;  /* 0x0036f000010b7983 */ /* 0x000ee80000300800 */
[----:B------:R-:W2:Y:S04]  /*4f8e0*/  LDL.LU R178, [R1+0x36ec] ;  /* 0x0036ec0001b27983 */ /* 0x000ea80000300800 */
[----:B------:R-:W2:Y:S04]  /*4f8f0*/  LDL.LU R179, [R1+0x36e8] ;  /* 0x0036e80001b37983 */ /* 0x000ea80000300800 */
        /* <DEDUP_REMOVED lines=11> */
[----:B------:R-:W2:Y:S01]  /*4f9b0*/  LDL.LU R175, [R1+0x36b8] ;  /* 0x0036b80001af7983 */ /* 0x000ea20000300800 */
[C---:B------:R-:W-:Y:S06]  /*4f9c0*/  HMMA.1688.F32.TF32 R76, R224.reuse, R36, R76 ;  /* 0x00000024e04c723c */ /* 0x040fec000008104c */
[----:B------:R-:W-:Y:S01]  /*4f9d0*/  HMMA.1688.F32.TF32 R72, R224, R40, R72 ;  /* 0x00000028e048723c */ /* 0x000fe20000081048 */
[----:B------:R4:W-:Y:S04]  /*4f9e0*/  STL [R1+0x3484], R173 ;  /* 0x003484ad01007387 */ /* 0x0009e80000100800 */
[----:B------:R-:W-:Y:S04]  /*4f9f0*/  LDS R224, [R5+UR10+0x14080] ;  /* 0x0140800a05e07984 */ /* 0x000fe80008000800 */
[----:B------:R-:W-:Y:S04]  /*4fa00*/  LDS R226, [R5+UR10+0x16080] ;  /* 0x0160800a05e27984 */ /* 0x000fe80008000800 */
[----:B------:R-:W-:Y:S04]  /*4fa10*/  LDS R225, [R6+UR10+0x14080] ;  /* 0x0140800a06e17984 */ /* 0x000fe80008000800 */
[----:B------:R-:W4:Y:S01]  /*4fa20*/  LDS R227, [R6+UR10+0x16080] ;  /* 0x0160800a06e37984 */ /* 0x000f220008000800 */
[----:B-1----:R-:W-:-:S02]  /*4fa30*/  IMAD.MOV.U32 R181, RZ, RZ, R76 ;  /* 0x000000ffffb57224 */ /* 0x002fc400078e004c */
[----:B------:R-:W-:Y:S02]  /*4fa40*/  IMAD.MOV.U32 R192, RZ, RZ, R77 ;  /* 0x000000ffffc07224 */ /* 0x000fe400078e004d */
[----:B------:R-:W-:Y:S02]  /*4fa50*/  IMAD.MOV.U32 R193, RZ, RZ, R78 ;  /* 0x000000ffffc17224 */ /* 0x000fe400078e004e */
[----:B------:R-:W-:Y:S01]  /*4fa60*/  IMAD.MOV.U32 R7, RZ, RZ, R79 ;  /* 0x000000ffff077224 */ /* 0x000fe200078e004f */
[----:B------:R-:W-:Y:S01]  /*4fa70*/  MOV R172, R73 ;  /* 0x0000004900ac7202 */ /* 0x000fe20000000f00 */
[----:B------:R-:W-:Y:S02]  /*4fa80*/  IMAD.MOV.U32 R189, RZ, RZ, R72 ;  /* 0x000000ffffbd7224 */ /* 0x000fe400078e0048 */
[----:B------:R-:W-:Y:S02]  /*4fa90*/  IMAD.MOV.U32 R169, RZ, RZ, R74 ;  /* 0x000000ffffa97224 */ /* 0x000fe400078e004a */
[----:B------:R-:W-:Y:S01]  /*4faa0*/  IMAD.MOV.U32 R168, RZ, RZ, R75 ;  /* 0x000000ffffa87224 */ /* 0x000fe200078e004b */
[C---:B--2---:R-:W-:Y:S06]  /*4fab0*/  HMMA.1688.F32.TF32 R60, R232.reuse, R174, R60 ;  /* 0x000000aee83c723c */ /* 0x044fec000008103c */
[C---:B---3--:R-:W-:Y:S06]  /*4fac0*/  HMMA.1688.F32.TF32 R76, R232.reuse, R170, R248 ;  /* 0x000000aae84c723c */ /* 0x048fec00000810f8 */
[----:B----4-:R-:W-:-:S12]  /*4fad0*/  HMMA.1688.F32.TF32 R72, R232, R194, R244 ;  /* 0x000000c2e848723c */ /* 0x010fd800000810f4 */
[----:B------:R-:W-:Y:S02]  /*4fae0*/  IMAD.MOV.U32 R173, RZ, RZ, R60 ;  /* 0x000000ffffad7224 */ /* 0x000fe400078e003c */
[----:B------:R-:W-:Y:S02]  /*4faf0*/  IMAD.MOV.U32 R180, RZ, RZ, R61 ;  /* 0x000000ffffb47224 */ /* 0x000fe400078e003d */
[----:B------:R-:W-:Y:S02]  /*4fb00*/  IMAD.MOV.U32 R177, RZ, RZ, R62 ;  /* 0x000000ffffb17224 */ /* 0x000fe400078e003e */
[----:B------:R-:W-:Y:S02]  /*4fb10*/  IMAD.MOV.U32 R176, RZ, RZ, R63 ;  /* 0x000000ffffb07224 */ /* 0x000fe400078e003f */
[C---:B------:R-:W-:Y:S01]  /*4fb20*/  HMMA.1688.F32.TF32 R60, R232.reuse, R190, R240 ;  /* 0x000000bee83c723c */ /* 0x040fe200000810f0 */
[----:B------:R-:W-:Y:S04]  /*4fb30*/  STL.64 [R1+0x1400], R76 ;  /* 0x0014004c01007387 */ /* 0x000fe80000100a00 */
[----:B------:R-:W-:Y:S04]  /*4fb40*/  STL.64 [R1+0x1408], R78 ;  /* 0x0014084e01007387 */ /* 0x000fe80000100a00 */
[----:B------:R-:W-:Y:S04]  /*4fb50*/  STL.64 [R1+0x13f0], R72 ;  /* 0x0013f04801007387 */ /* 0x000fe80000100a00 */
[----:B------:R-:W-:Y:S01]  /*4fb60*/  STL.64 [R1+0x13f8], R74 ;  /* 0x0013f84a01007387 */ /* 0x000fe20000100a00 */
[C---:B------:R-:W-:Y:S09]  /*4fb70*/  HMMA.1688.F32.TF32 R52, R232.reuse, R182, R52 ;  /* 0x000000b6e834723c */ /* 0x040ff20000081034 */
        /* <DEDUP_REMOVED lines=18> */
[----:B------:R1:W-:Y:S04]  /*4fca0*/  STL.64 [R1+0x1380], R48 ;  /* 0x0013803001007387 */ /* 0x0003e80000100a00 */
[----:B------:R2:W-:Y:S01]  /*4fcb0*/  STL.64 [R1+0x1388], R50 ;  /* 0x0013883201007387 */ /* 0x0005e20000100a00 */
[----:B------:R-:W-:-:S03]  /*4fcc0*/  IMAD.MOV.U32 R66, RZ, RZ, R43 ;  /* 0x000000ffff427224 */ /* 0x000fc600078e002b */
[----:B------:R-:W3:Y:S01]  /*4fcd0*/  LDL.LU R64, [R1+0x250] ;  /* 0x0002500001407983 */ /* 0x000ee20000300800 */
[----:B------:R-:W-:-:S03]  /*4fce0*/  MOV R67, R42 ;  /* 0x0000002a00437202 */ /* 0x000fc60000000f00 */
        /* <DEDUP_REMOVED lines=77> */
[----:B------:R-:W-:Y:S02]  /*501c0*/  IMAD.MOV.U32 R58, RZ, RZ, R27 ;  /* 0x000000ffff3a7224 */ /* 0x000fe400078e001b */
[----:B------:R-:W-:Y:S02]  /*501d0*/  IMAD.MOV.U32 R59, RZ, RZ, R30 ;  /* 0x000000ffff3b7224 */ /* 0x000fe400078e001e */
[----:B----4-:R-:W-:Y:S01]  /*501e0*/  IMAD.MOV.U32 R44, RZ, RZ, R31 ;  /* 0x000000ffff2c7224 */ /* 0x010fe200078e001f */
[----:B------:R-:W-:Y:S01]  /*501f0*/  MOV R45, R39 ;  /* 0x00000027002d7202 */ /* 0x000fe20000000f00 */
[----:B---3--:R-:W-:Y:S02]  /*50200*/  IMAD.MOV.U32 R55, RZ, RZ, R43 ;  /* 0x000000ffff377224 */ /* 0x008fe400078e002b */
[----:B------:R-:W-:Y:S02]  /*50210*/  IMAD.MOV.U32 R54, RZ, RZ, R42 ;  /* 0x000000ffff367224 */ /* 0x000fe400078e002a */
[----:B------:R-:W3:Y:S04]  /*50220*/  LDL.LU R42, [R1+0x36ac] ;  /* 0x0036ac00012a7983 */ /* 0x000ee80000300800 */
[----:B------:R-:W3:Y:S04]  /*50230*/  LDL.LU R43, [R1+0x36a8] ;  /* 0x0036a800012b7983 */ /* 0x000ee80000300800 */
[----:B------:R-:W4:Y:S04]  /*50240*/  LDL.LU R38, [R1+0x36a4] ;  /* 0x0036a40001267983 */ /* 0x000f280000300800 */
[----:B------:R-:W3:Y:S04]  /*50250*/  LDL.LU R26, [R1+0x36a0] ;  /* 0x0036a000011a7983 */ /* 0x000ee80000300800 */
[----:B------:R-:W3:Y:S01]  /*50260*/  LDL.LU R27, [R1+0x369c] ;  /* 0x00369c00011b7983 */ /* 0x000ee20000300800 */
[----:B------:R-:W-:-:S03]  /*50270*/  IMAD.MOV.U32 R46, RZ, RZ, R34 ;  /* 0x000000ffff2e7224 */ /* 0x000fc600078e0022 */
[----:B------:R-:W4:Y:S01]  /*50280*/  LDL.LU R30, [R1+0x3698] ;  /* 0x00369800011e7983 */ /* 0x000f220000300800 */
[----:B------:R-:W-:-:S03]  /*50290*/  IMAD.MOV.U32 R47, RZ, RZ, R35 ;  /* 0x000000ffff2f7224 */ /* 0x000fc600078e0023 */
        /* <DEDUP_REMOVED lines=8> */
[C---:B------:R-:W-:Y:S06]  /*50320*/  HMMA.1688.F32.TF32 R124, R224.reuse, R178, R124 ;  /* 0x000000b2e07c723c */ /* 0x040fec000008107c */
[C---:B------:R-:W-:Y:S06]  /*50330*/  HMMA.1688.F32.TF32 R88, R224.reuse, R174, R88 ;  /* 0x000000aee058723c */ /* 0x040fec0000081058 */
[----:B------:R-:W-:Y:S06]  /*50340*/  HMMA.1688.F32.TF32 R84, R224, R170, R84 ;  /* 0x000000aae054723c */ /* 0x000fec0000081054 */
[C---:B---3--:R-:W-:Y:S06]  /*50350*/  HMMA.1688.F32.TF32 R104, R232.reuse, R26, R104 ;  /* 0x0000001ae868723c */ /* 0x048fec0000081068 */
[C---:B----4-:R-:W-:Y:S06]  /*50360*/  HMMA.1688.F32.TF32 R80, R232.reuse, R30, R80 ;  /* 0x0000001ee850723c */ /* 0x050fec0000081050 */
[C---:B------:R-:W-:Y:S06]  /*50370*/  HMMA.1688.F32.TF32 R96, R232.reuse, R38, R96 ;  /* 0x00000026e860723c */ /* 0x040fec0000081060 */
[C---:B------:R-:W-:Y:S06]  /*50380*/  HMMA.1688.F32.TF32 R100, R232.reuse, R34, R100 ;  /* 0x00000022e864723c */ /* 0x040fec0000081064 */
[----:B------:R-:W-:Y:S01]  /*50390*/  HMMA.1688.F32.TF32 R232, R232, R42, R92 ;  /* 0x0000002ae8e8723c */ /* 0x000fe2000008105c */
        /* <DEDUP_REMOVED lines=35> */
[----:B------:R1:W-:Y:S02]  /*505d0*/  STL.64 [R1+0x1288], R238 ;  /* 0x001288ee01007387 */ /* 0x0003e40000100a00 */
[C---:B-1----:R-:W-:Y:S06]  /*505e0*/  HMMA.1688.F32.TF32 R236, R224.reuse, R190, R240 ;  /* 0x000000bee0ec723c */ /* 0x042fec00000810f0 */
[----:B------:R-:W-:-:S15]  /*505f0*/  HMMA.1688.F32.TF32 R240, R224, R186, R244 ;  /* 0x000000bae0f0723c */ /* 0x000fde00000810f4 */
[----:B------:R-:W-:-:S02]  /*50600*/  NOP ;  /* 0x0000000000007918 */ /* 0x000fc40000000000 */
[----:B------:R-:W-:Y:S04]  /*50610*/  STL.64 [R1+0x1270], R236 ;  /* 0x001270ec01007387 */ /* 0x000fe80000100a00 */
[----:B------:R1:W-:Y:S02]  /*50620*/  STL.64 [R1+0x1278], R238 ;  /* 0x001278ee01007387 */ /* 0x0003e40000100a00 */
[----:B-1----:R-:W-:Y:S02]  /*50630*/  HMMA.1688.F32.TF32 R236, R224, R182, R248 ;  /* 0x000000b6e0ec723c */ /* 0x002fe400000810f8 */
[----:B------:R-:W-:Y:S04]  /*50640*/  STL.64 [R1+0x1320], R240 ;  /* 0x001320f001007387 */ /* 0x000fe80000100a00 */
[----:B------:R-:W-:Y:S01]  /*50650*/  STL.64 [R1+0x1328], R242 ;  /* 0x001328f201007387 */ /* 0x000fe20000100a00 */
[----:B------:R-:W-:-:S02]  /*50660*/  IMAD.MOV.U32 R13, RZ, RZ, R62 ;  /* 0x000000ffff0d7224 */ /* 0x000fc400078e003e */
[----:B------:R-:W-:-:S14]  /*50670*/  IMAD.MOV.U32 R12, RZ, RZ, R63 ;  /* 0x000000ffff0c7224 */ /* 0x000fdc00078e003f */
        /* <DEDUP_REMOVED lines=10> */
[----:B------:R1:W-:Y:S02]  /*50720*/  STL.64 [R1+0x14f8], R50 ;  /* 0x0014f83201007387 */ /* 0x0003e40000100a00 */
[C---:B-1----:R-:W-:Y:S06]  /*50730*/  HMMA.1688.F32.TF32 R60, R224.reuse, R26, R52 ;  /* 0x0000001ae03c723c */ /* 0x042fec0000081034 */
[C---:B------:R-:W-:Y:S06]  /*50740*/  HMMA.1688.F32.TF32 R52, R224.reuse, R30, R68 ;  /* 0x0000001ee034723c */ /* 0x040fec0000081044 */
[C---:B------:R-:W-:Y:S11]  /*50750*/  HMMA.1688.F32.TF32 R48, R224.reuse, R34, R64 ;  /* 0x00000022e030723c */ /* 0x040ff60000081040 */
        /* <DEDUP_REMOVED lines=8> */
[----:B------:R-:W2:Y:S01]  /*507e0*/  LDL.LU R238, [R1+0x138] ;  /* 0x0001380001ee7983 */ /* 0x000ea20000300800 */
[----:B-1----:R-:W-:Y:S03]  /*507f0*/  HMMA.1688.F32.TF32 R48, R224, R38, R56 ;  /* 0x00000026e030723c */ /* 0x002fe60000081038 */
[----:B------:R-:W2:Y:S04]  /*50800*/  LDL.LU R239, [R1+0x13c] ;  /* 0x00013c0001ef7983 */ /* 0x000ea80000300800 */
[----:B------:R-:W4:-:S15]  /*50810*/  LDL.LU R56, [R1+0x160] ;  /* 0x0001600001387983 */ /* 0x000f1e0000300800 */
[----:B------:R-:W-:-:S01]  /*50820*/  NOP ;  /* 0x0000000000007918 */ /* 0x000fc20000000000 */
[----:B------:R1:W-:Y:S04]  /*50830*/  STL.64 [R1+0x14b0], R48 ;  /* 0x0014b03001007387 */ /* 0x0003e80000100a00 */
[----:B------:R1:W-:Y:S04]  /*50840*/  STL.64 [R1+0x14b8], R50 ;  /* 0x0014b83201007387 */ /* 0x0003e80000100a00 */
[----:B------:R3:W-:Y:S04]  /*50850*/  STL.64 [R1+0x12c0], R44 ;  /* 0x0012c02c01007387 */ /* 0x0007e80000100a00 */
[----:B------:R3:W-:Y:S04]  /*50860*/  STL.64 [R1+0x12c8], R46 ;  /* 0x0012c82e01007387 */ /* 0x0007e80000100a00 */
[----:B------:R-:W4:Y:S04]  /*50870*/  LDL.LU R57, [R1+0x164] ;  /* 0x0001640001397983 */ /* 0x000f280000300800 */
[----:B------:R-:W4:Y:S04]  /*50880*/  LDL.LU R58, [R1+0x168] ;  /* 0x00016800013a7983 */ /* 0x000f280000300800 */
[----:B------:R-:W4:Y:S04]  /*50890*/  LDL.LU R59, [R1+0x16c] ;  /* 0x00016c00013b7983 */ /* 0x000f280000300800 */
        /* <DEDUP_REMOVED lines=52> */
[C---:B----4-:R-:W-:Y:S06]  /*50be0*/  HMMA.1688.F32.TF32 R56, R228.reuse, R18, R56 ;  /* 0x00000012e438723c */ /* 0x050fec0000081038 */
[C---:B--2---:R-:W-:Y:S06]  /*50bf0*/  HMMA.1688.F32.TF32 R68, R228.reuse, R14, R68 ;  /* 0x0000000ee444723c */ /* 0x044fec0000081044 */
[C---:B------:R-:W-:Y:S06]  /*50c00*/  HMMA.1688.F32.TF32 R48, R228.reuse, R10, R48 ;  /* 0x0000000ae430723c */ /* 0x040fec0000081030 */
[C---:B------:R-:W-:Y:S06]  /*50c10*/  HMMA.1688.F32.TF32 R64, R228.reuse, R170, R64 ;  /* 0x000000aae440723c */ /* 0x040fec0000081040 */
[C---:B------:R-:W-:Y:S06]  /*50c20*/  HMMA.1688.F32.TF32 R248, R228.reuse, R174, R248 ;  /* 0x000000aee4f8723c */ /* 0x040fec00000810f8 */
[C---:B------:R-:W-:Y:S06]  /*50c30*/  HMMA.1688.F32.TF32 R60, R228.reuse, R182, R60 ;  /* 0x000000b6e43c723c */ /* 0x040fec000008103c */
[C---:B------:R-:W-:Y:S11]  /*50c40*/  HMMA.1688.F32.TF32 R72, R228.reuse, R186, R72 ;  /* 0x000000bae448723c */ /* 0x040ff60000081048 */
[----:B------:R1:W-:Y:S01]  /*50c50*/  STL.64 [R1+0x14a0], R248 ;  /* 0x0014a0f801007387 */ /* 0x0003e20000100a00 */
[C---:B------:R-:W-:Y:S03]  /*50c60*/  HMMA.1688.F32.TF32 R76, R228.reuse, R190, R76 ;  /* 0x000000bee44c723c */ /* 0x040fe6000008104c */
[----:B------:R2:W-:Y:S04]  /*50c70*/  STL.64 [R1+0x14a8], R250 ;  /* 0x0014a8fa01007387 */ /* 0x0005e80000100a00 */
[----:B-1----:R-:W4:Y:S01]  /*50c80*/  LDL.LU R248, [R1+0x100] ;  /* 0x0001000001f87983 */ /* 0x002f220000300800 */
[C---:B------:R-:W-:Y:S03]  /*50c90*/  HMMA.1688.F32.TF32 R124, R228.reuse, R194, R124 ;  /* 0x000000c2e47c723c */ /* 0x040fe6000008107c */
[----:B------:R1:W-:Y:S04]  /*50ca0*/  STL.64 [R1+0x1490], R64 ;  /* 0x0014904001007387 */ /* 0x0003e80000100a00 */
[----:B------:R1:W-:Y:S04]  /*50cb0*/  STL.64 [R1+0x1498], R66 ;  /* 0x0014984201007387 */ /* 0x0003e80000100a00 */
[----:B------:R-:W4:Y:S04]  /*50cc0*/  LDL.LU R249, [R1+0x104] ;  /* 0x0001040001f97983 */ /* 0x000f280000300800 */
[----:B--2---:R-:W4:Y:S01]  /*50cd0*/  LDL.LU R250, [R1+0x108] ;  /* 0x0001080001fa7983 */ /* 0x004f220000300800 */
[C---:B------:R-:W-:Y:S03]  /*50ce0*/  HMMA.1688.F32.TF32 R52, R228.reuse, R178, R52 ;  /* 0x000000b2e434723c */ /* 0x040fe60000081034 */
[----:B------:R-:W4:Y:S04]  /*50cf0*/  LDL.LU R251, [R1+0x10c] ;  /* 0x00010c0001fb7983 */ /* 0x000f280000300800 */
[----:B-1----:R-:W2:Y:S04]  /*50d00*/  LDL.LU R64, [R1+0xf0] ;  /* 0x0000f00001407983 */ /* 0x002ea80000300800 */
[----:B------:R-:W2:Y:S04]  /*50d10*/  LDL.LU R65, [R1+0xf4] ;  /* 0x0000f40001417983 */ /* 0x000ea80000300800 */
[----:B------:R-:W2:Y:S04]  /*50d20*/  LDL.LU R66, [R1+0xf8] ;  /* 0x0000f80001427983 */ /* 0x000ea80000300800 */
[----:B------:R-:W2:Y:S04]  /*50d30*/  LDL.LU R67, [R1+0xfc] ;  /* 0x0000fc0001437983 */ /* 0x000ea80000300800 */
[----:B------:R-:W-:Y:S04]  /*50d40*/  STL.64 [R1+0x1480], R124 ;  /* 0x0014807c01007387 */ /* 0x000fe80000100a00 */
[----:B------:R1:W-:Y:S01]  /*50d50*/  STL.64 [R1+0x1488], R126 ;  /* 0x0014887e01007387 */ /* 0x0003e20000100a00 */
[C---:B---3--:R-:W-:Y:S03]  /*50d60*/  HMMA.1688.F32.TF32 R44, R228.reuse, R22, R44 ;  /* 0x00000016e42c723c */ /* 0x048fe6000008102c */
        /* <DEDUP_REMOVED lines=33> */
[----:B------:R-:W3:Y:S01]  /*50f80*/  LDL.LU.64 R44, [R1+0x3588] ;  /* 0x00358800012c7983 */ /* 0x000ee20000300a00 */
[----:B------:R-:W-:-:S15]  /*50f90*/  HMMA.1688.F32.TF32 R224, R228, R26, R224 ;  /* 0x0000001ae4e0723c */ /* 0x000fde00000810e0 */
[----:B------:R-:W-:-:S08]  /*50fa0*/  NOP ;  /* 0x0000000000007918 */ /* 0x000fd00000000000 */
[----:B------:R-:W-:Y:S04]  /*50fb0*/  STL.64 [R1+0x1230], R224 ;  /* 0x001230e001007387 */ /* 0x000fe80000100a00 */
[----:B------:R1:W-:Y:S02]  /*50fc0*/  STL.64 [R1+0x1238], R226 ;  /* 0x001238e201007387 */ /* 0x0003e40000100a00 */
[C---:B-1----:R-:W-:Y:S06]  /*50fd0*/  HMMA.1688.F32.TF32 R224, R228.reuse, R30, R236 ;  /* 0x0000001ee4e0723c */ /* 0x042fec00000810ec */
[----:B------:R-:W-:-:S15]  /*50fe0*/  HMMA.1688.F32.TF32 R236, R228, R34, R240 ;  /* 0x00000022e4ec723c */ /* 0x000fde00000810f0 */
[----:B------:R-:W-:-:S03]  /*50ff0*/  NOP ;  /* 0x0000000000007918 */ /* 0x000fc60000000000 */
[----:B------:R-:W-:Y:S01]  /*51000*/  IMAD.MOV.U32 R17, RZ, RZ, R224 ;  /* 0x000000ffff117224 */ /* 0x000fe200078e00e0 */
[----:B------:R-:W-:Y:S01]  /*51010*/  MOV R9, R226 ;  /* 0x000000e200097202 */ /* 0x000fe20000000f00 */
[----:B------:R-:W-:Y:S02]  /*51020*/  IMAD.MOV.U32 R16, RZ, RZ, R225 ;  /* 0x000000ffff107224 */ /* 0x000fe400078e00e1 */
[----:B------:R-:W-:Y:S02]  /*51030*/  IMAD.MOV.U32 R8, RZ, RZ, R227 ;  /* 0x000000ffff087224 */ /* 0x000fe400078e00e3 */
[----:B------:R-:W-:Y:S03]  /*51040*/  HMMA.1688.F32.TF32 R224, R228, R38, R244 ;  /* 0x00000026e4e0723c */ /* 0x000fe600000810f4 */
[----:B------:R1:W-:Y:S04]  /*51050*/  STL [R1+0x33fc], R8 ;  /* 0x0033fc0801007387 */ /* 0x0003e80000100800 */
[----:B------:R4:W-:Y:S04]  /*51060*/  STL [R1+0x33f8], R9 ;  /* 0x0033f80901007387 */ /* 0x0009e80000100800 */
[----:B------:R4:W-:Y:S01]  /*51070*/  STL [R1+0x33f4], R16 ;  /* 0x0033f41001007387 */ /* 0x0009e20000100800 */
[----:B--2---:R-:W-:Y:S03]  /*51080*/  HMMA.1688.F32.TF32 R64, R232, R174, R64 ;  /* 0x000000aee840723c */ /* 0x004fe60000081040 */
[----:B------:R2:W-:Y:S09]  /*51090*/  STL [R1+0x33f0], R17 ;  /* 0x0033f01101007387 */ /* 0x0005f20000100800 */
[----:B-1----:R-:W-:-:S02]  /*510a0*/  IMAD.MOV.U32 R8, RZ, RZ, R224 ;  /* 0x000000ffff087224 */ /* 0x002fc400078e00e0 */
[----:B----4-:R-:W-:Y:S02]  /*510b0*/  IMAD.MOV.U32 R9, RZ, RZ, R225 ;  /* 0x000000ffff097224 */ /* 0x010fe400078e00e1 */
[----:B------:R-:W-:Y:S02]  /*510c0*/  IMAD.MOV.U32 R16, RZ, RZ, R226 ;  /* 0x000000ffff107224 */ /* 0x000fe400078e00e2 */
[----:B--2---:R-:W-:Y:S02]  /*510d0*/  IMAD.MOV.U32 R17, RZ, RZ, R227 ;  /* 0x000000ffff117224 */ /* 0x004fe400078e00e3 */
[----:B------:R-:W-:Y:S01]  /*510e0*/  HMMA.1688.F32.TF32 R224, R228, R42, R248 ;  /* 0x0000002ae4e0723c */ /* 0x000fe200000810f8 */
[----:B------:R-:W-:Y:S04]  /*510f0*/  STL.64 [R1+0x1210], R236 ;  /* 0x001210ec01007387 */ /* 0x000fe80000100a00 */
[----:B------:R-:W-:Y:S04]  /*51100*/  STL.64 [R1+0x1218], R238 ;  /* 0x001218ee01007387 */ /* 0x000fe80000100a00 */
[----:B------:R1:W-:Y:S04]  /*51110*/  STL [R1+0x340c], R17 ;  /* 0x00340c1101007387 */ /* 0x0003e80000100800 */
[----:B------:R2:W-:Y:S04]  /*51120*/  STL [R1+0x3408], R16 ;  /* 0x0034081001007387 */ /* 0x0005e80000100800 */
[----:B------:R4:W-:Y:S04]  /*51130*/  STL [R1+0x3404], R8 ;  /* 0x0034040801007387 */ /* 0x0009e80000100800 */
[----:B------:R4:W-:Y:S01]  /*51140*/  STL [R1+0x3400], R9 ;  /* 0x0034000901007387 */ /* 0x0009e20000100800 */
[----:B-1----:R-:W-:Y:S01]  /*51150*/  IMAD.MOV.U32 R17, RZ, RZ, R64 ;  /* 0x000000ffff117224 */ /* 0x002fe200078e0040 */
[----:B--2---:R-:W-:-:S02]  /*51160*/  MOV R16, R65 ;  /* 0x0000004100107202 */ /* 0x004fc40000000f00 */
[----:B------:R-:W-:Y:S01]  /*51170*/  STL.64 [R1+0x11f0], R224 ;  /* 0x0011f0e001007387 */ /* 0x000fe20000100a00 */
[----:B----4-:R-:W-:Y:S02]  /*51180*/  IMAD.MOV.U32 R8, RZ, RZ, R66 ;  /* 0x000000ffff087224 */ /* 0x010fe400078e0042 */
[----:B------:R-:W-:Y:S01]  /*51190*/  IMAD.MOV.U32 R9, RZ, RZ, R67 ;  /* 0x000000ffff097224 */ /* 0x000fe200078e0043 */
[----:B------:R1:W-:Y:S04]  /*511a0*/  STL.64 [R1+0x11f8], R226 ;  /* 0x0011f8e201007387 */ /* 0x0003e80000100a00 */
[----:B------:R-:W-:Y:S04]  /*511b0*/  STL [R1+0x341c], R9 ;  /* 0x00341c0901007387 */ /* 0x000fe80000100800 */
[----:B------:R-:W-:Y:S04]  /*511c0*/  STL [R1+0x3418], R8 ;  /* 0x0034180801007387 */ /* 0x000fe80000100800 */
[----:B------:R-:W-:Y:S04]  /*511d0*/  STL [R1+0x3414], R17 ;  /* 0x0034141101007387 */ /* 0x000fe80000100800 */
[----:B------:R-:W-:Y:S01]  /*511e0*/  STL [R1+0x3410], R16 ;  /* 0x0034101001007387 */ /* 0x000fe20000100800 */
[----:B---3--:R-:W-:-:S02]  /*511f0*/  IMAD.MOV.U32 R249, RZ, RZ, R62 ;  /* 0x000000fffff97224 */ /* 0x008fc400078e003e */
[----:B------:R-:W-:Y:S02]  /*51200*/  IMAD.MOV.U32 R251, RZ, RZ, R60 ;  /* 0x000000fffffb7224 */ /* 0x000fe400078e003c */
[----:B------:R-:W-:Y:S02]  /*51210*/  IMAD.MOV.U32 R250, RZ, RZ, R61 ;  /* 0x000000fffffa7224 */ /* 0x000fe400078e003d */
[----:B------:R-:W-:Y:S02]  /*51220*/  IMAD.MOV.U32 R248, RZ, RZ, R63 ;  /* 0x000000fffff87224 */ /* 0x000fe400078e003f */
[----:B------:R-:W-:Y:S02]  /*51230*/  IMAD.MOV.U32 R237, RZ, RZ, R52 ;  /* 0x000000ffffed7224 */ /* 0x000fe400078e0034 */
[----:B------:R-:W-:Y:S02]  /*51240*/  IMAD.MOV.U32 R238, RZ, RZ, R53 ;  /* 0x000000ffffee7224 */ /* 0x000fe400078e0035 */
[----:B------:R-:W-:-:S02]  /*51250*/  IMAD.MOV.U32 R245, RZ, RZ, R50 ;  /* 0x000000fffff57224 */ /* 0x000fc400078e0032 */
[----:B------:R-:W-:Y:S01]  /*51260*/  IMAD.MOV.U32 R239, RZ, RZ, R48 ;  /* 0x000000ffffef7224 */ /* 0x000fe200078e0030 */
[----:B------:R-:W-:Y:S01]  /*51270*/  MOV R244, R49 ;  /* 0x0000003100f47202 */ /* 0x000fe20000000f00 */
[----:B------:R-:W-:Y:S01]  /*51280*/  IMAD.MOV.U32 R246, RZ, RZ, R51 ;  /* 0x000000fffff67224 */ /* 0x000fe200078e0033 */
[----:B------:R-:W-:Y:S01]  /*51290*/  HMMA.1688.F32.TF32 R44, R232, R170, R44 ;  /* 0x000000aae82c723c */ /* 0x000fe2000008102c */
[----:B-1----:R-:W-:Y:S02]  /*512a0*/  IMAD.MOV.U32 R227, RZ, RZ, R56 ;  /* 0x000000ffffe37224 */ /* 0x002fe400078e0038 */
[----:B------:R-:W-:Y:S01]  /*512b0*/  IMAD.MOV.U32 R226, RZ, RZ, R57 ;  /* 0x000000ffffe27224 */ /* 0x000fe200078e0039 */
[----:B------:R-:W-:Y:S01]  /*512c0*/  MOV R224, R59 ;  /* 0x0000003b00e07202 */ /* 0x000fe20000000f00 */
[----:B------:R-:W-:-:S15]  /*512d0*/  IMAD.MOV.U32 R225, RZ, RZ, R58 ;  /* 0x000000ffffe17224 */ /* 0x000fde00078e003a */
[----:B------:R-:W-:-:S03]  /*512e0*/  NOP ;  /* 0x0000000000007918 */ /* 0x000fc60000000000 */
[----:B------:R1:W-:Y:S04]  /*512f0*/  STL.64 [R1+0x11d0], R44 ;  /* 0x0011d02c01007387 */ /* 0x0003e80000100a00 */
[----:B------:R2:W-:Y:S04]  /*51300*/  STL.64 [R1+0x11d8], R46 ;  /* 0x0011d82e01007387 */ /* 0x0005e80000100a00 */
        /* <DEDUP_REMOVED lines=27> */
[----:B------:R-:W-:-:S02]  /*514c0*/  IMAD.MOV.U32 R247, RZ, RZ, R54 ;  /* 0x000000fffff77224 */ /* 0x000fc400078e0036 */
[----:B------:R-:W-:Y:S01]  /*514d0*/  IMAD.MOV.U32 R240, RZ, RZ, R55 ;  /* 0x000000fffff07224 */ /* 0x000fe200078e0037 */
[----:B------:R-:W3:Y:S04]  /*514e0*/  LDL.LU R54, [R1+0x356c] ;  /* 0x00356c0001367983 */ /* 0x000ee80000300800 */
[----:B------:R-:W3:Y:S04]  /*514f0*/  LDL.LU R55, [R1+0x3568] ;  /* 0x0035680001377983 */ /* 0x000ee80000300800 */
[----:B------:R-:W3:Y:S04]  /*51500*/  LDL.LU R241, [R1+0x1f4] ;  /* 0x0001f40001f17983 */ /* 0x000ee80000300800 */
[----:B------:R-:W3:Y:S04]  /*51510*/  LDL.LU R242, [R1+0x1f8] ;  /* 0x0001f80001f27983 */ /* 0x000ee80000300800 */
[----:B------:R-:W3:Y:S01]  /*51520*/  LDL.LU R243, [R1+0x1fc] ;  /* 0x0001fc0001f37983 */ /* 0x000ee20000300800 */
[C---:B--2---:R-:W-:Y:S06]  /*51530*/  HMMA.1688.F32.TF32 R56, R232.reuse, R178, R56 ;  /* 0x000000b2e838723c */ /* 0x044fec0000081038 */
[C---:B----4-:R-:W-:Y:S06]  /*51540*/  HMMA.1688.F32.TF32 R60, R232.reuse, R182, R60 ;  /* 0x000000b6e83c723c */ /* 0x050fec000008103c */
[----:B---3--:R-:W-:-:S15]  /*51550*/  HMMA.1688.F32.TF32 R48, R232, R194, R48 ;  /* 0x000000c2e830723c */ /* 0x008fde0000081030 */
[----:B------:R-:W-:-:S09]  /*51560*/  NOP ;  /* 0x0000000000007918 */ /* 0x000fd20000000000 */
[----:B------:R-:W-:Y:S01]  /*51570*/  IMAD.MOV.U32 R9, RZ, RZ, R48 ;  /* 0x000000ffff097224 */ /* 0x000fe200078e0030 */
[----:B------:R-:W-:Y:S01]  /*51580*/  MOV R17, R50 ;  /* 0x0000003200117202 */ /* 0x000fe20000000f00 */
[----:B------:R-:W-:Y:S02]  /*51590*/  IMAD.MOV.U32 R8, RZ, RZ, R49 ;  /* 0x000000ffff087224 */ /* 0x000fe400078e0031 */
[----:B------:R-:W-:Y:S02]  /*515a0*/  IMAD.MOV.U32 R16, RZ, RZ, R51 ;  /* 0x000000ffff107224 */ /* 0x000fe400078e0033 */
[C---:B------:R-:W-:Y:S01]  /*515b0*/  HMMA.1688.F32.TF32 R48, R232.reuse, R190, R52 ;  /* 0x000000bee830723c */ /* 0x040fe20000081034 */
[----:B------:R-:W2:Y:S05]  /*515c0*/  LDL.LU R52, [R1+0x280] ;  /* 0x0002800001347983 */ /* 0x000eaa0000300800 */
[----:B------:R-:W-:-:S15]  /*515d0*/  HMMA.1688.F32.TF32 R64, R232, R186, R64 ;  /* 0x000000bae840723c */ /* 0x000fde0000081040 */
[----:B------:R-:W-:-:S02]  /*515e0*/  NOP ;  /* 0x0000000000007918 */ /* 0x000fc40000000000 */
[----:B------:R-:W-:Y:S04]  /*515f0*/  STL.64 [R1+0x1080], R48 ;  /* 0x0010803001007387 */ /* 0x000fe80000100a00 */
[----:B------:R-:W-:Y:S04]  /*51600*/  STL.64 [R1+0x1088], R50 ;  /* 0x0010883201007387 */ /* 0x000fe80000100a00 */
[----:B------:R-:W2:Y:S04]  /*51610*/  LDL.LU R53, [R1+0x284] ;  /* 0x0002840001357983 */ /* 0x000ea80000300800 */
[----:B------:R-:W2:Y:S04]  /*51620*/  LDL.LU R54, [R1+0x288] ;  /* 0x0002880001367983 */ /* 0x000ea80000300800 */
[----:B------:R-:W2:Y:S04]  /*51630*/  LDL.LU R55, [R1+0x28c] ;  /* 0x00028c0001377983 */ /* 0x000ea80000300800 */
        /* <DEDUP_REMOVED lines=10> */
[----:B------:R-:W4:Y:S04]  /*516e0*/  LDS R51, [R6+UR10+0x16200] ;  /* 0x0162000a06337984 */ /* 0x000f280008000800 */
[----:B-1----:R-:W4:Y:S04]  /*516f0*/  LDL.LU.64 R62, [R1+0x3550] ;  /* 0x00355000013e7983 */ /* 0x002f280000300a00 */
[----:B------:R-:W4:Y:S04]  /*51700*/  LDL.LU.64 R60, [R1+0x3548] ;  /* 0x00354800013c7983 */ /* 0x000f280000300a00 */
[----:B------:R-:W-:Y:S04]  /*51710*/  STL.64 [R1+0xc60], R56 ;  /* 0x000c603801007387 */ /* 0x000fe80000100a00 */
[----:B------:R1:W-:Y:S04]  /*51720*/  STL.64 [R1+0xc68], R58 ;  /* 0x000c683a01007387 */ /* 0x0003e80000100a00 */
[----:B-1----:R-:W3:Y:S04]  /*51730*/  LDL.LU.64 R58, [R1+0x3540] ;  /* 0x00354000013a7983 */ /* 0x002ee80000300a00 */
[----:B------:R-:W3:Y:S01]  /*51740*/  LDL.LU.64 R56, [R1+0x3538] ;  /* 0x0035380001387983 */ /* 0x000ee20000300a00 */
[----:B--2---:R-:W-:-:S15]  /*51750*/  HMMA.1688.F32.TF32 R52, R232, R10, R52 ;  /* 0x0000000ae834723c */ /* 0x004fde0000081034 */
[----:B------:R-:W-:-:S08]  /*51760*/  NOP ;  /* 0x0000000000007918 */ /* 0x000fd00000000000 */
[----:B------:R-:W-:Y:S04]  /*51770*/  STL.64 [R1+0xc50], R52 ;  /* 0x000c503401007387 */ /* 0x000fe80000100a00 */
[----:B------:R1:W-:Y:S02]  /*51780*/  STL.64 [R1+0xc58], R54 ;  /* 0x000c583601007387 */ /* 0x0003e40000100a00 */
[C---:B-1----:R-:W-:Y:S06]  /*51790*/  HMMA.1688.F32.TF32 R52, R232.reuse, R14, R44 ;  /* 0x0000000ee834723c */ /* 0x042fec000008102c */
[----:B---3--:R-:W-:-:S15]  /*517a0*/  HMMA.1688.F32.TF32 R44, R232, R18, R56 ;  /* 0x00000012e82c723c */ /* 0x008fde0000081038 */
[----:B------:R-:W-:-:S02]  /*517b0*/  NOP ;  /* 0x0000000000007918 */ /* 0x000fc40000000000 */
[----:B------:R-:W-:Y:S04]  /*517c0*/  STL.64 [R1+0xc40], R52 ;  /* 0x000c403401007387 */ /* 0x000fe80000100a00 */
[----:B------:R-:W-:Y:S01]  /*517d0*/  STL.64 [R1+0xc48], R54 ;  /* 0x000c483601007387 */ /* 0x000fe20000100a00 */
[C---:B------:R-:W-:Y:S03]  /*517e0*/  HMMA.1688.F32.TF32 R56, R232.reuse, R30, R236 ;  /* 0x0000001ee838723c */ /* 0x040fe600000810ec */
[----:B------:R-:W-:Y:S04]  /*517f0*/  LDS R52, [R5+UR10+0x14280] ;  /* 0x0142800a05347984 */ /* 0x000fe80008000800 */
[----:B------:R-:W-:Y:S04]  /*51800*/  LDS R54, [R5+UR10+0x16280] ;  /* 0x0162800a05367984 */ /* 0x000fe80008000800 */
[----:B------:R-:W-:Y:S04]  /*51810*/  LDS R53, [R6+UR10+0x14280] ;  /* 0x0142800a06357984 */ /* 0x000fe80008000800 */
[----:B------:R-:W1:Y:S04]  /*51820*/  LDS R55, [R6+UR10+0x16280] ;  /* 0x0162800a06377984 */ /* 0x000e680008000800 */
[----:B------:R-:W-:Y:S04]  /*51830*/  STL.64 [R1+0xc30], R44 ;  /* 0x000c302c01007387 */ /* 0x000fe80000100a00 */
[----:B------:R2:W-:Y:S02]  /*51840*/  STL.64 [R1+0xc38], R46 ;  /* 0x000c382e01007387 */ /* 0x0005e40000100a00 */
[----:B--2---:R-:W-:-:S15]  /*51850*/  HMMA.1688.F32.TF32 R44, R232, R22, R228 ;  /* 0x00000016e82c723c */ /* 0x004fde00000810e4 */
[----:B------:R-:W-:-:S08]  /*51860*/  NOP ;  /* 0x0000000000007918 */ /* 0x000fd00000000000 */
[----:B------:R-:W-:Y:S04]  /*51870*/  STL.64 [R1+0xc20], R44 ;  /* 0x000c202c01007387 */ /* 0x000fe80000100a00 */
[----:B------:R4:W-:Y:S04]  /*51880*/  STL.64 [R1+0xc28], R46 ;  /* 0x000c282e01007387 */ /* 0x0009e80000100a00 */
[----:B------:R-:W-:Y:S04]  /*51890*/  STL.64 [R1+0xc10], R224 ;  /* 0x000c10e001007387 */ /* 0x000fe80000100a00 */
[----:B------:R-:W-:Y:S01]  /*518a0*/  STL.64 [R1+0xc18], R226 ;  /* 0x000c18e201007387 */ /* 0x000fe20000100a00 */
[C---:B----4-:R-:W-:Y:S03]  /*518b0*/  HMMA.1688.F32.TF32 R44, R232.reuse, R34, R60 ;  /* 0x00000022e82c723c */ /* 0x050fe6000008103c */
[----:B------:R-:W-:Y:S04]  /*518c0*/  STL.64 [R1+0xc00], R56 ;  /* 0x000c003801007387 */ /* 0x000fe80000100a00 */
[----:B------:R2:W-:Y:S01]  /*518d0*/  STL.64 [R1+0xc08], R58 ;  /* 0x000c083a01007387 */ /* 0x0005e20000100a00 */
[C---:B------:R-:W-:Y:S06]  /*518e0*/  HMMA.1688.F32.TF32 R60, R232.reuse, R38, R64 ;  /* 0x00000026e83c723c */ /* 0x040fec0000081040 */
[----:B--2---:R-:W-:Y:S09]  /*518f0*/  HMMA.1688.F32.TF32 R56, R232, R42, R68 ;  /* 0x0000002ae838723c */ /* 0x004ff20000081044 */
[----:B------:R-:W-:Y:S04]  /*51900*/  STL.64 [R1+0xbf0], R44 ;  /* 0x000bf02c01007387 */ /* 0x000fe80000100a00 */
[----:B------:R-:W-:Y:S04]  /*51910*/  STL.64 [R1+0xbf8], R46 ;  /* 0x000bf82e01007387 */ /* 0x000fe80000100a00 */
[----:B------:R-:W-:Y:S04]  /*51920*/  STL.64 [R1+0xbd0], R60 ;  /* 0x000bd03c01007387 */ /* 0x000fe80000100a00 */
[----:B------:R-:W-:Y:S01]  /*51930*/  STL.64 [R1+0xbd8], R62 ;  /* 0x000bd83e01007387 */ /* 0x000fe20000100a00 */
[----:B------:R-:W-:Y:S01]  /*51940*/  HMMA.1688.F32.TF32 R64, R48, R170, R244 ;  /* 0x000000aa3040723c */ /* 0x000fe200000810f4 */
[----:B------:R-:W-:-:S02]  /*51950*/  IMAD.MOV.U32 R228, RZ, RZ, R208 ;  /* 0x000000ffffe47224 */ /* 0x000fc400078e00d0 */
[----:B------:R-:W-:Y:S01]  /*51960*/  IMAD.MOV.U32 R229, RZ, RZ, R209 ;  /* 0x000000ffffe57224 */ /* 0x000fe200078e00d1 */
[----:B------:R-:W-:Y:S04]  /*51970*/  STL.64 [R1+0xba0], R56 ;  /* 0x000ba03801007387 */ /* 0x000fe80000100a00 */
[----:B------:R2:W-:Y:S01]  /*51980*/  STL.64 [R1+0xba8], R58 ;  /* 0x000ba83a01007387 */ /* 0x0005e20000100a00 */
[----:B------:R-:W-:Y:S02]  /*51990*/  IMAD.MOV.U32 R230, RZ, RZ, R210 ;  /* 0x000000ffffe67224 */ /* 0x000fe400078e00d2 */
[----:B------:R-:W-:Y:S02]  /*519a0*/  IMAD.MOV.U32 R231, RZ, RZ, R211 ;  /* 0x000000ffffe77224 */ /* 0x000fe400078e00d3 */
[----:B------:R-:W-:-:S02]  /*519b0*/  IMAD.MOV.U32 R232, RZ, RZ, R196 ;  /* 0x000000ffffe87224 */ /* 0x000fc400078e00c4 */
[----:B------:R-:W-:Y:S02]  /*519c0*/  IMAD.MOV.U32 R233, RZ, RZ, R197 ;  /* 0x000000ffffe97224 */ /* 0x000fe400078e00c5 */
[----:B------:R-:W-:Y:S02]  /*519d0*/  IMAD.MOV.U32 R234, RZ, RZ, R198 ;  /* 0x000000ffffea7224 */ /* 0x000fe400078e00c6 */
[----:B------:R-:W-:Y:S01]  /*519e0*/  IMAD.MOV.U32 R235, RZ, RZ, R164 ;  /* 0x000000ffffeb7224 */ /* 0x000fe200078e00a4 */
[C---:B--2---:R-:W-:Y:S01]  /*519f0*/  HMMA.1688.F32.TF32 R56, R48.reuse, R174, R240 ;  /* 0x000000ae3038723c */ /* 0x044fe200000810f0 */
        /* <DEDUP_REMOVED lines=10> */
[----:B------:R-:W-:Y:S01]  /*51aa0*/  LDS R46, [R5+UR10+0x16300] ;  /* 0x0163000a052e7984 */ /* 0x000fe20008000800 */
[----:B------:R-:W-:Y:S02]  /*51ab0*/  IMAD.MOV.U32 R236, RZ, RZ, R149 ;  /* 0x000000ffffec7224 */ /* 0x000fe400078e0095 */
[----:B------:R-:W-:Y:S01]  /*51ac0*/  IMAD.MOV.U32 R237, RZ, RZ, R150 ;  /* 0x000000ffffed7224 */ /* 0x000fe200078e0096 */
[----:B------:R-:W-:Y:S01]  /*51ad0*/  LDS R45, [R6+UR10+0x14300] ;  /* 0x0143000a062d7984 */ /* 0x000fe20008000800 */
[----:B------:R-:W-:Y:S02]  /*51ae0*/  IMAD.MOV.U32 R238, RZ, RZ, R151 ;  /* 0x000000ffffee7224 */ /* 0x000fe400078e0097 */
[----:B------:R-:W-:Y:S01]  /*51af0*/  IMAD.MOV.U32 R239, RZ, RZ, R159 ;  /* 0x000000ffffef7224 */ /* 0x000fe200078e009f */
[----:B------:R-:W2:Y:S04]  /*51b00*/  LDS R47, [R6+UR10+0x16300] ;  /* 0x0163000a062f7984 */ /* 0x000ea80008000800 */
[----:B------:R-:W-:Y:S04]  /*51b10*/  STL.64 [R1+0xb70], R56 ;  /* 0x000b703801007387 */ /* 0x000fe80000100a00 */
[----:B------:R3:W-:Y:S02]  /*51b20*/  STL.64 [R1+0xb78], R58 ;  /* 0x000b783a01007387 */ /* 0x0007e40000100a00 */
[C---:B---3--:R-:W-:Y:S02]  /*51b30*/  HMMA.1688.F32.TF32 R56, R48.reuse, R190, R72 ;  /* 0x000000be3038723c */ /* 0x048fe40000081048 */
[----:B------:R-:W-:Y:S04]  /*51b40*/  STL.64 [R1+0xb60], R64 ;  /* 0x000b604001007387 */ /* 0x000fe80000100a00 */
[----:B------:R3:W-:Y:S04]  /*51b50*/  STL.64 [R1+0xb68], R66 ;  /* 0x000b684201007387 */ /* 0x0007e80000100a00 */
[----:B------:R-:W-:Y:S04]  /*51b60*/  STL.64 [R1+0xb30], R60 ;  /* 0x000b303c01007387 */ /* 0x000fe80000100a00 */
[----:B------:R4:W-:Y:S01]  /*51b70*/  STL.64 [R1+0xb38], R62 ;  /* 0x000b383e01007387 */ /* 0x0009e20000100a00 */
[C---:B---3--:R-:W-:Y:S08]  /*51b80*/  HMMA.1688.F32.TF32 R64, R48.reuse, R186, R76 ;  /* 0x000000ba3040723c */ /* 0x048ff0000008104c */
[----:B------:R-:W-:Y:S01]  /*51b90*/  STL.64 [R1+0xb20], R56 ;  /* 0x000b203801007387 */ /* 0x000fe20000100a00 */
[C---:B----4-:R-:W-:Y:S03]  /*51ba0*/  HMMA.1688.F32.TF32 R60, R48.reuse, R182, R124 ;  /* 0x000000b6303c723c */ /* 0x050fe6000008107c */
[----:B------:R3:W-:Y:S03]  /*51bb0*/  STL.64 [R1+0xb28], R58 ;  /* 0x000b283a01007387 */ /* 0x0007e60000100a00 */
[C---:B---3--:R-:W-:Y:S08]  /*51bc0*/  HMMA.1688.F32.TF32 R56, R48.reuse, R178, R84 ;  /* 0x000000b23038723c */ /* 0x048ff00000081054 */
[----:B------:R-:W-:Y:S04]  /*51bd0*/  STL.64 [R1+0xb10], R64 ;  /* 0x000b104001007387 */ /* 0x000fe80000100a00 */
[----:B------:R3:W-:Y:S05]  /*51be0*/  STL.64 [R1+0xb18], R66 ;  /* 0x000b184201007387 */ /* 0x0007ea0000100a00 */
[----:B------:R-:W-:Y:S04]  /*51bf0*/  STL.64 [R1+0xb00], R60 ;  /* 0x000b003c01007387 */ /* 0x000fe80000100a00 */
[----:B------:R4:W-:Y:S01]  /*51c00*/  STL.64 [R1+0xb08], R62 ;  /* 0x000b083e01007387 */ /* 0x0009e20000100a00 */
[C---:B---3--:R-:W-:Y:S03]  /*51c10*/  HMMA.1688.F32.TF32 R64, R48.reuse, R10, R88 ;  /* 0x0000000a3040723c */ /* 0x048fe60000081058 */
[----:B------:R-:W-:Y:S03]  /*51c20*/  STL.64 [R1+0xae0], R56 ;  /* 0x000ae03801007387 */ /* 0x000fe60000100a00 */
[C---:B----4-:R-:W-:Y:S01]  /*51c30*/  HMMA.1688.F32.TF32 R60, R48.reuse, R14, R92 ;  /* 0x0000000e303c723c */ /* 0x050fe2000008105c */
[----:B------:R3:W-:Y:S05]  /*51c40*/  STL.64 [R1+0xae8], R58 ;  /* 0x000ae83a01007387 */ /* 0x0007ea0000100a00 */
[C---:B---3--:R-:W-:Y:S11]  /*51c50*/  HMMA.1688.F32.TF32 R56, R48.reuse, R18, R96 ;  /* 0x000000123038723c */ /* 0x048ff60000081060 */
[----:B------:R-:W-:Y:S04]  /*51c60*/  STL.64 [R1+0xa60], R64 ;  /* 0x000a604001007387 */ /* 0x000fe80000100a00 */
[----:B------:R3:W-:Y:S04]  /*51c70*/  STL.64 [R1+0xa68], R66 ;  /* 0x000a684201007387 */ /* 0x0007e80000100a00 */
        /* <DEDUP_REMOVED lines=15> */
[----:B---3--:R-:W-:Y:S06]  /*51d70*/  HMMA.1688.F32.TF32 R56, R48, R42, R116 ;  /* 0x0000002a3038723c */ /* 0x008fec0000081074 */
[C---:B-1----:R-:W-:Y:S05]  /*51d80*/  HMMA.1688.F32.TF32 R48, R52.reuse, R174, R120 ;  /* 0x000000ae3430723c */ /* 0x042fea0000081078 */
        /* <DEDUP_REMOVED lines=19> */
[----:B-1----:R-:W-:Y:S01]  /*51ec0*/  HMMA.1688.F32.TF32 R48, R52, R178, R144 ;  /* 0x000000b23430723c */ /* 0x002fe20000081090 */
[----:B------:R-:W-:-:S08]  /*51ed0*/  IMAD.MOV.U32 R244, RZ, RZ, R216 ;  /* 0x000000fffff47224 */ /* 0x000fd000078e00d8 */
[----:B------:R-:W-:Y:S04]  /*51ee0*/  STL.64 [R1+0x610], R60 ;  /* 0x0006103c01007387 */ /* 0x000fe80000100a00 */
[----:B------:R-:W-:Y:S04]  /*51ef0*/  STL.64 [R1+0x618], R62 ;  /* 0x0006183e01007387 */ /* 0x000fe80000100a00 */
[----:B------:R1:W-:Y:S01]  /*51f00*/  STL.64 [R1+0x600], R56 ;  /* 0x0006003801007387 */ /* 0x0003e20000100a00 */
[----:B------:R-:W-:-:S03]  /*51f10*/  IMAD.MOV.U32 R245, RZ, RZ, R217 ;  /* 0x000000fffff57224 */ /* 0x000fc600078e00d9 */
[----:B------:R3:W-:Y:S01]  /*51f20*/  STL.64 [R1+0x608], R58 ;  /* 0x0006083a01007387 */ /* 0x0007e20000100a00 */
[----:B------:R-:W-:-:S03]  /*51f30*/  IMAD.MOV.U32 R246, RZ, RZ, R218 ;  /* 0x000000fffff67224 */ /* 0x000fc600078e00da */
[----:B------:R-:W4:Y:S01]  /*51f40*/  LDL.LU R216, [R1+0x3534] ;  /* 0x0035340001d87983 */ /* 0x000f220000300800 */
[----:B------:R-:W-:-:S03]  /*51f50*/  IMAD.MOV.U32 R247, RZ, RZ, R219 ;  /* 0x000000fffff77224 */ /* 0x000fc600078e00db */
[----:B------:R-:W-:Y:S01]  /*51f60*/  STL.64 [R1+0x5e0], R48 ;  /* 0x0005e03001007387 */ /* 0x000fe20000100a00 */
[----:B------:R-:W-:-:S03]  /*51f70*/  IMAD.MOV.U32 R240, RZ, RZ, R212 ;  /* 0x000000fffff07224 */ /* 0x000fc600078e00d4 */
[----:B------:R2:W-:Y:S01]  /*51f80*/  STL.64 [R1+0x5e8], R50 ;  /* 0x0005e83201007387 */ /* 0x0005e20000100a00 */
        /* <DEDUP_REMOVED lines=9> */
[----:B------:R-:W4:Y:S01]  /*52020*/  LDL.LU R215, [R1+0x3518] ;  /* 0x0035180001d77983 */ /* 0x000f220000300800 */
[----:B-1----:R-:W-:-:S03]  /*52030*/  MOV R56, R204 ;  /* 0x000000cc00387202 */ /* 0x002fc60000000f00 */
[----:B------:R-:W4:Y:S01]  /*52040*/  LDL.LU R208, [R1+0x3514] ;  /* 0x0035140001d07983 */ /* 0x000f220000300800 */
[----:B------:R-:W-:-:S03]  /*52050*/  IMAD.MOV.U32 R57, RZ, RZ, R205 ;  /* 0x000000ffff397224 */ /* 0x000fc600078e00cd */
[----:B------:R-:W4:Y:S01]  /*52060*/  LDL.LU R209, [R1+0x3510] ;  /* 0x0035100001d17983 */ /* 0x000f220000300800 */
[----:B---3--:R-:W-:-:S03]  /*52070*/  IMAD.MOV.U32 R58, RZ, RZ, R206 ;  /* 0x000000ffff3a7224 */ /* 0x008fc600078e00ce */
[----:B------:R-:W4:Y:S01]  /*52080*/  LDL.LU R210, [R1+0x350c] ;  /* 0x00350c0001d27983 */ /* 0x000f220000300800 */
[----:B------:R-:W-:-:S03]  /*52090*/  IMAD.MOV.U32 R59, RZ, RZ, R207 ;  /* 0x000000ffff3b7224 */ /* 0x000fc600078e00cf */
[----:B------:R-:W4:Y:S01]  /*520a0*/  LDL.LU R211, [R1+0x3508] ;  /* 0x0035080001d37983 */ /* 0x000f220000300800 */
[----:B------:R-:W-:-:S03]  /*520b0*/  IMAD.MOV.U32 R60, RZ, RZ, R200 ;  /* 0x000000ffff3c7224 */ /* 0x000fc600078e00c8 */
[----:B------:R-:W3:Y:S01]  /*520c0*/  LDL.LU R204, [R1+0x3504] ;  /* 0x0035040001cc7983 */ /* 0x000ee20000300800 */
[----:B------:R-:W-:-:S03]  /*520d0*/  IMAD.MOV.U32 R61, RZ, RZ, R201 ;  /* 0x000000ffff3d7224 */ /* 0x000fc600078e00c9 */
[----:B------:R-:W3:Y:S01]  /*520e0*/  LDL.LU R205, [R1+0x3500] ;  /* 0x0035000001cd7983 */ /* 0x000ee20000300800 */
[----:B------:R-:W-:-:S03]  /*520f0*/  IMAD.MOV.U32 R62, RZ, RZ, R202 ;  /* 0x000000ffff3e7224 */ /* 0x000fc600078e00ca */
[----:B------:R-:W3:Y:S01]  /*52100*/  LDL.LU R206, [R1+0x34fc] ;  /* 0x0034fc0001ce7983 */ /* 0x000ee20000300800 */
[----:B------:R-:W-:-:S03]  /*52110*/  MOV R63, R203 ;  /* 0x000000cb003f7202 */ /* 0x000fc60000000f00 */
        /* <DEDUP_REMOVED lines=8> */
[----:B------:R-:W4:Y:S04]  /*521a0*/  LDL.LU R164, [R1+0x34d8] ;  /* 0x0034d80001a47983 */ /* 0x000f280000300800 */
[----:B------:R-:W3:Y:S04]  /*521b0*/  LDL.LU R72, [R1+0x790] ;  /* 0x0007900001487983 */ /* 0x000ee80000300800 */
[----:B------:R-:W3:Y:S04]  /*521c0*/  LDL.LU R73, [R1+0x794] ;  /* 0x0007940001497983 */ /* 0x000ee80000300800 */
[----:B------:R-:W3:Y:S04]  /*521d0*/  LDL.LU R74, [R1+0x798] ;  /* 0x00079800014a7983 */ /* 0x000ee80000300800 */
[----:B------:R-:W3:Y:S01]  /*521e0*/  LDL.LU R75, [R1+0x79c] ;  /* 0x00079c00014b7983 */ /* 0x000ee20000300800 */
[----:B------:R-:W-:-:S03]  /*521f0*/  IMAD.MOV.U32 R64, RZ, RZ, R156 ;  /* 0x000000ffff407224 */ /* 0x000fc600078e009c */
[----:B------:R-:W4:Y:S01]  /*52200*/  LDL.LU R165, [R1+0x34d4] ;  /* 0x0034d40001a57983 */ /* 0x000f220000300800 */
        /* <DEDUP_REMOVED lines=17> */
[----:B------:R-:W-:-:S03]  /*52320*/  MOV R248, R163 ;  /* 0x000000a300f87202 */ /* 0x000fc60000000f00 */
[----:B------:R-:W4:Y:S04]  /*52330*/  LDL.LU R159, [R1+0x3498] ;  /* 0x00349800019f7983 */ /* 0x000f280000300800 */
[----:B------:R-:W4:Y:S01]  /*52340*/  LDL.LU R163, [R1+0x3494] ;  /* 0x0034940001a37983 */ /* 0x000f220000300800 */
[----:B------:R-:W-:Y:S02]  /*52350*/  IMAD.MOV.U32 R249, RZ, RZ, R166 ;  /* 0x000000fffff97224 */ /* 0x000fe400078e00a6 */
[----:B------:R-:W-:Y:S01]  /*52360*/  IMAD.MOV.U32 R250, RZ, RZ, R167 ;  /* 0x000000fffffa7224 */ /* 0x000fe200078e00a7 */
[----:B------:R-:W4:Y:S01]  /*52370*/  LDL.LU R166, [R1+0x3490] ;  /* 0x0034900001a67983 */ /* 0x000f220000300800 */
[----:B------:R-:W-:-:S03]  /*52380*/  IMAD.MOV.U32 R251, RZ, RZ, R199 ;  /* 0x000000fffffb7224 */ /* 0x000fc600078e00c7 */
[----:B------:R-:W4:Y:S04]  /*52390*/  LDL.LU R167, [R1+0x348c] ;  /* 0x00348c0001a77983 */ /* 0x000f280000300800 */
[----:B------:R-:W4:Y:S01]  /*523a0*/  LDL.LU R199, [R1+0x3488] ;  /* 0x0034880001c77983 */ /* 0x000f220000300800 */
[C---:B--2---:R-:W-:Y:S06]  /*523b0*/  HMMA.1688.F32.TF32 R48, R52.reuse, R10, R148 ;  /* 0x0000000a3430723c */ /* 0x044fec0000081094 */
[C---:B---3--:R-:W-:Y:S06]  /*523c0*/  HMMA.1688.F32.TF32 R80, R52.reuse, R14, R152 ;  /* 0x0000000e3450723c */ /* 0x048fec0000081098 */
[C---:B----4-:R-:W-:Y:S11]  /*523d0*/  HMMA.1688.F32.TF32 R76, R52.reuse, R18, R156 ;  /* 0x00000012344c723c */ /* 0x050ff6000008109c */
[----:B------:R-:W-:Y:S04]  /*523e0*/  STL.64 [R1+0x5d0], R48 ;  /* 0x0005d03001007387 */ /* 0x000fe80000100a00 */
[----:B------:R1:W-:Y:S02]  /*523f0*/  STL.64 [R1+0x5d8], R50 ;  /* 0x0005d83201007387 */ /* 0x0003e40000100a00 */
[C---:B-1----:R-:W-:Y:S02]  /*52400*/  HMMA.1688.F32.TF32 R48, R52.reuse, R22, R160 ;  /* 0x000000163430723c */ /* 0x042fe400000810a0 */
[----:B------:R-:W-:Y:S04]  /*52410*/  STL.64 [R1+0x5b0], R80 ;  /* 0x0005b05001007387 */ /* 0x000fe80000100a00 */
[----:B------:R1:W-:Y:S04]  /*52420*/  STL.64 [R1+0x5b8], R82 ;  /* 0x0005b85201007387 */ /* 0x0003e80000100a00 */
[----:B------:R-:W-:Y:S04]  /*52430*/  STL.64 [R1+0x590], R76 ;  /* 0x0005904c01007387 */ /* 0x000fe80000100a00 */
[----:B------:R2:W-:Y:S01]  /*52440*/  STL.64 [R1+0x598], R78 ;  /* 0x0005984e01007387 */ /* 0x0005e20000100a00 */
[C---:B-1----:R-:W-:Y:S03]  /*52450*/  HMMA.1688.F32.TF32 R80, R52.reuse, R26, R164 ;  /* 0x0000001a3450723c */ /* 0x042fe600000810a4 */
[----:B------:R-:W-:Y:S04]  /*52460*/  LDS R164, [R5+UR10+0x14600] ;  /* 0x0146000a05a47984 */ /* 0x000fe80008000800 */
[----:B------:R-:W-:Y:S01]  /*52470*/  LDS R166, [R5+UR10+0x16600] ;  /* 0x0166000a05a67984 */ /* 0x000fe20008000800 */
[----:B--2---:R-:W-:Y:S03]  /*52480*/  HMMA.1688.F32.TF32 R76, R52, R30, R196 ;  /* 0x0000001e344c723c */ /* 0x004fe600000810c4 */
[----:B------:R-:W-:Y:S04]  /*52490*/  STL.64 [R1+0x570], R48 ;  /* 0x0005703001007387 */ /* 0x000fe80000100a00 */
[----:B------:R1:W-:Y:S01]  /*524a0*/  STL.64 [R1+0x578], R50 ;  /* 0x0005783201007387 */ /* 0x0003e20000100a00 */
[----:B------:R-:W-:Y:S03]  /*524b0*/  HMMA.1688.F32.TF32 R72, R44, R194, R72 ;  /* 0x000000c22c48723c */ /* 0x000fe60000081048 */
[----:B------:R-:W-:Y:S04]  /*524c0*/  LDS R165, [R6+UR10+0x14600] ;  /* 0x0146000a06a57984 */ /* 0x000fe80008000800 */
[----:B------:R-:W-:Y:S01]  /*524d0*/  LDS R167, [R6+UR10+0x16600] ;  /* 0x0166000a06a77984 */ /* 0x000fe20008000800 */
[C---:B-1----:R-:W-:Y:S03]  /*524e0*/  HMMA.1688.F32.TF32 R48, R52.reuse, R34, R200 ;  /* 0x000000223430723c */ /* 0x042fe600000810c8 */
        /* <DEDUP_REMOVED lines=9> */
[----:B------:R1:W-:Y:S04]  /*52580*/  STL.64 [R1+0x518], R50 ;  /* 0x0005183201007387 */ /* 0x0003e80000100a00 */
[----:B------:R-:W-:Y:S04]  /*52590*/  LDS R197, [R6+UR10+0x14680] ;  /* 0x0146800a06c57984 */ /* 0x000fe80008000800 */
[----:B------:R-:W-:Y:S01]  /*525a0*/  LDS R199, [R6+UR10+0x16680] ;  /* 0x0166800a06c77984 */ /* 0x000fe20008000800 */
[C---:B-1----:R-:W-:Y:S03]  /*525b0*/  HMMA.1688.F32.TF32 R48, R44.reuse, R174, R212 ;  /* 0x000000ae2c30723c */ /* 0x042fe600000810d4 */
[----:B------:R-:W-:Y:S04]  /*525c0*/  STL.64 [R1+0x4e0], R80 ;  /* 0x0004e05001007387 */ /* 0x000fe80000100a00 */
[----:B------:R-:W-:Y:S01]  /*525d0*/  STL.64 [R1+0x4e8], R82 ;  /* 0x0004e85201007387 */ /* 0x000fe20000100a00 */
[C---:B------:R-:W-:Y:S03]  /*525e0*/  HMMA.1688.F32.TF32 R52, R44.reuse, R170, R216 ;  /* 0x000000aa2c34723c */ /* 0x040fe600000810d8 */
[----:B------:R-:W-:Y:S04]  /*525f0*/  STL.64 [R1+0x4b0], R76 ;  /* 0x0004b04c01007387 */ /* 0x000fe80000100a00 */
[----:B------:R-:W-:Y:S04]  /*52600*/  STL.64 [R1+0x4b8], R78 ;  /* 0x0004b84e01007387 */ /* 0x000fe80000100a00 */
        /* <DEDUP_REMOVED lines=8> */
[----:B------:R-:W-:Y:S04]  /*52690*/  STL.64 [R1+0x1d8], R54 ;  /* 0x0001d83601007387 */ /* 0x000fe80000100a00 */
[----:B------:R-:W-:Y:S04]  /*526a0*/  STL.64 [R1+0x1c0], R72 ;  /* 0x0001c04801007387 */ /* 0x000fe80000100a00 */
[----:B------:R-:W-:Y:S04]  /*526b0*/  STL.64 [R1+0x1c8], R74 ;  /* 0x0001c84a01007387 */ /* 0x000fe80000100a00 */
[----:B------:R-:W-:Y:S04]  /*526c0*/  LDS R52, [R5+UR10+0x14380] ;  /* 0x0143800a05347984 */ /* 0x000fe80008000800 */
[----:B------:R-:W-:Y:S04]  /*526d0*/  LDS R54, [R5+UR10+0x16380] ;  /* 0x0163800a05367984 */ /* 0x000fe80008000800 */
[----:B------:R-:W-:Y:S04]  /*526e0*/  STL.64 [R1+0x1b0], R48 ;  /* 0x0001b03001007387 */ /* 0x000fe80000100a00 */
[----:B------:R1:W-:Y:S04]  /*526f0*/  STL.64 [R1+0x1b8], R50 ;  /* 0x0001b83201007387 */ /* 0x0003e80000100a00 */
[----:B------:R-:W-:Y:S04]  /*52700*/  LDS R53, [R6+UR10+0x14380] ;  /* 0x0143800a06357984 */ /* 0x000fe80008000800 */
[----:B------:R-:W2:Y:S01]  /*52710*/  LDS R55, [R6+UR10+0x16380] ;  /* 0x0163800a06377984 */ /* 0x000ea20008000800 */
[C---:B-1----:R-:W-:Y:S06]  /*52720*/  HMMA.1688.F32.TF32 R48, R44.reuse, R186, R68 ;  /* 0x000000ba2c30723c */ /* 0x042fec0000081044 */
[C---:B------:R-:W-:Y:S06]  /*52730*/  HMMA.1688.F32.TF32 R68, R44.reuse, R182, R64 ;  /* 0x000000b62c44723c */ /* 0x040fec0000081040 */
[C---:B------:R-:W-:Y:S06]  /*52740*/  HMMA.1688.F32.TF32 R64, R44.reuse, R178, R60 ;  /* 0x000000b22c40723c */ /* 0x040fec000008103c */
[C---:B------:R-:W-:Y:S05]  /*52750*/  HMMA.1688.F32.TF32 R60, R44.reuse, R14, R228 ;  /* 0x0000000e2c3c723c */ /* 0x040fea00000810e4 */
[----:B------:R-:W-:Y:S04]  /*52760*/  STL.64 [R1+0x1a0], R48 ;  /* 0x0001a03001007387 */ /* 0x000fe80000100a00 */
[----:B------:R1:W-:Y:S02]  /*52770*/  STL.64 [R1+0x1a8], R50 ;  /* 0x0001a83201007387 */ /* 0x0003e40000100a00 */
[C---:B-1----:R-:W-:Y:S06]  /*52780*/  HMMA.1688.F32.TF32 R48, R44.reuse, R10, R56 ;  /* 0x0000000a2c30723c */ /* 0x042fec0000081038 */
[C---:B------:R-:W-:Y:S01]  /*52790*/  HMMA.1688.F32.TF32 R56, R44.reuse, R18, R224 ;  /* 0x000000122c38723c */ /* 0x040fe200000810e0 */
[----:B------:R-:W-:Y:S04]  /*527a0*/  STL.64 [R1+0x190], R68 ;  /* 0x0001904401007387 */ /* 0x000fe80000100a00 */
[----:B------:R-:W-:Y:S04]  /*527b0*/  STL.64 [R1+0x198], R70 ;  /* 0x0001984601007387 */ /* 0x000fe80000100a00 */
[----:B------:R-:W-:Y:S04]  /*527c0*/  STL.64 [R1+0x130], R64 ;  /* 0x0001304001007387 */ /* 0x000fe80000100a00 */
[----:B------:R1:W-:Y:S04]  /*527d0*/  STL.64 [R1+0x138], R66 ;  /* 0x0001384201007387 */ /* 0x0003e80000100a00 */
[----:B------:R-:W-:Y:S04]  /*527e0*/  STL.64 [R1+0x120], R48 ;  /* 0x0001203001007387 */ /* 0x000fe80000100a00 */
[----:B------:R-:W-:Y:S04]  /*527f0*/  STL.64 [R1+0x128], R50 ;  /* 0x0001283201007387 */ /* 0x000fe80000100a00 */
[----:B------:R-:W-:Y:S04]  /*52800*/  STL.64 [R1+0x110], R60 ;  /* 0x0001103c01007387 */ /* 0x000fe80000100a00 */
[----:B------:R-:W-:Y:S04]  /*52810*/  STL.64 [R1+0x118], R62 ;  /* 0x0001183e01007387 */ /* 0x000fe80000100a00 */
[----:B------:R-:W-:Y:S04]  /*52820*/  STL.64 [R1+0x100], R56 ;  /* 0x0001003801007387 */ /* 0x000fe80000100a00 */
[----:B------:R3:W-:Y:S01]  /*52830*/  STL.64 [R1+0x108], R58 ;  /* 0x0001083a01007387 */ /* 0x0007e20000100a00 */
[C---:B-1----:R-:W-:Y:S03]  /*52840*/  HMMA.1688.F32.TF32 R64, R44.reuse, R26, R240 ;  /* 0x0000001a2c40723c */ /* 0x042fe600000810f0 */
[----:B------:R-:W-:Y:S04]  /*52850*/  LDS R48, [R5+UR10+0x14400] ;  /* 0x0144000a05307984 */ /* 0x000fe80008000800 */
[----:B------:R-:W-:Y:S01]  /*52860*/  LDS R50, [R5+UR10+0x16400] ;  /* 0x0164000a05327984 */ /* 0x000fe20008000800 */
[C---:B---3--:R-:W-:Y:S03]  /*52870*/  HMMA.1688.F32.TF32 R56, R44.reuse, R22, R236 ;  /* 0x000000162c38723c */ /* 0x048fe600000810ec */
[----:B------:R-:W-:Y:S04]  /*52880*/  LDS R49, [R6+UR10+0x14400] ;  /* 0x0144000a06317984 */ /* 0x000fe80008000800 */
[----:B------:R-:W1:Y:S01]  /*52890*/  LDS R51, [R6+UR10+0x16400] ;  /* 0x0164000a06337984 */ /* 0x000e620008000800 */
[----:B------:R-:W-:-:S15]  /*528a0*/  HMMA.1688.F32.TF32 R60, R44, R30, R244 ;  /* 0x0000001e2c3c723c */ /* 0x000fde00000810f4 */
[----:B------:R-:W-:Y:S04]  /*528b0*/  STL.64 [R1+0xf0], R56 ;  /* 0x0000f03801007387 */ /* 0x000fe80000100a00 */
[----:B------:R3:W-:Y:S02]  /*528c0*/  STL.64 [R1+0xf8], R58 ;  /* 0x0000f83a01007387 */ /* 0x0007e40000100a00 */
[----:B---3--:R-:W-:Y:S02]  /*528d0*/  HMMA.1688.F32.TF32 R56, R44, R34, R248 ;  /* 0x000000222c38723c */ /* 0x008fe400000810f8 */
[----:B------:R-:W-:Y:S04]  /*528e0*/  STL.64 [R1+0xe0], R64 ;  /* 0x0000e04001007387 */ /* 0x000fe80000100a00 */
[----:B------:R-:W-:Y:S04]  /*528f0*/  STL.64 [R1+0xe8], R66 ;  /* 0x0000e84201007387 */ /* 0x000fe80000100a00 */
[----:B------:R-:W3:Y:S04]  /*52900*/  LDL.LU R244, [R1+0x9e0] ;  /* 0x0009e00001f47983 */ /* 0x000ee80000300800 */
[----:B------:R-:W-:Y:S04]  /*52910*/  STL.64 [R1+0xd0], R60 ;  /* 0x0000d03c01007387 */ /* 0x000fe80000100a00 */
[----:B------:R-:W-:Y:S05]  /*52920*/  STL.64 [R1+0xd8], R62 ;  /* 0x0000d83e01007387 */ /* 0x000fea0000100a00 */
        /* <DEDUP_REMOVED lines=19> */
[----:B--2---:R-:W4:Y:S04]  /*52a60*/  LDL.LU R58, [R1+0x998] ;  /* 0x00099800013a7983 */ /* 0x004f280000300800 */
        /* <DEDUP_REMOVED lines=91> */
[----:B----4-:R-:W-:Y:S01]  /*53020*/  HMMA.1688.F32.TF32 R128, R44, R42, R220 ;  /* 0x0000002a2c80723c */ /* 0x010fe200000810dc */
[----:B------:R-:W-:Y:S04]  /*53030*/  LDS R44, [R5+UR10+0x14480] ;  /* 0x0144800a052c7984 */ /* 0x000fe80008000800 */
[----:B------:R-:W-:Y:S04]  /*53040*/  LDS R46, [R5+UR10+0x16480] ;  /* 0x0164800a052e7984 */ /* 0x000fe80008000800 */
[----:B------:R-:W-:Y:S04]  /*53050*/  LDS R45, [R6+UR10+0x14480] ;  /* 0x0144800a062d7984 */ /* 0x000fe80008000800 */
[----:B------:R-:W2:Y:S04]  /*53060*/  LDS R47, [R6+UR10+0x16480] ;  /* 0x0164800a062f7984 */ /* 0x000ea80008000800 */
[----:B------:R-:W-:Y:S04]  /*53070*/  STL.64 [R1+0xb0], R132 ;  /* 0x0000b08401007387 */ /* 0x000fe80000100a00 */
[----:B------:R-:W-:Y:S04]  /*53080*/  STL.64 [R1+0xb8], R134 ;  /* 0x0000b88601007387 */ /* 0x000fe80000100a00 */
[----:B------:R-:W-:Y:S04]  /*53090*/  STL.64 [R1+0xa0], R128 ;  /* 0x0000a08001007387 */ /* 0x000fe80000100a00 */
[----:B------:R3:W-:Y:S02]  /*530a0*/  STL.64 [R1+0xa8], R130 ;  /* 0x0000a88201007387 */ /* 0x0007e40000100a00 */
[C---:B---3--:R-:W-:Y:S06]  /*530b0*/  HMMA.1688.F32.TF32 R128, R52.reuse, R174, R120 ;  /* 0x000000ae3480723c */ /* 0x048fec0000081078 */
        /* <DEDUP_REMOVED lines=21> */
[C---:B---3--:R-:W-:Y:S02]  /*53210*/  HMMA.1688.F32.TF32 R80, R52.reuse, R18, R88 ;  /* 0x000000123450723c */ /* 0x048fe40000081058 */
        /* <DEDUP_REMOVED lines=8> */
[C---:B---3--:R-:W-:Y:S06]  /*532a0*/  HMMA.1688.F32.TF32 R80, R52.reuse, R30, R76 ;  /* 0x0000001e3450723c */ /* 0x048fec000008104c */
[C---:B------:R-:W-:Y:S06]  /*532b0*/  HMMA.1688.F32.TF32 R76, R52.reuse, R34, R72 ;  /* 0x00000022344c723c */ /* 0x040fec0000081048 */
[C---:B------:R-:W-:Y:S06]  /*532c0*/  HMMA.1688.F32.TF32 R72, R52.reuse, R38, R232 ;  /* 0x000000263448723c */ /* 0x040fec00000810e8 */
[----:B------:R-:W-:Y:S01]  /*532d0*/  HMMA.1688.F32.TF32 R52, R52, R42, R68 ;  /* 0x0000002a3434723c */ /* 0x000fe20000081044 */
[----:B------:R-:W-:Y:S04]  /*532e0*/  STL.64 [R1+0x230], R88 ;  /* 0x0002305801007387 */ /* 0x000fe80000100a00 */
[----:B------:R-:W-:Y:S04]  /*532f0*/  STL.64 [R1+0x238], R90 ;  /* 0x0002385a01007387 */ /* 0x000fe80000100a00 */
[----:B------:R-:W-:Y:S04]  /*53300*/  STL.64 [R1+0x220], R84 ;  /* 0x0002205401007387 */ /* 0x000fe80000100a00 */
[----:B------:R-:W-:Y:S04]  /*53310*/  STL.64 [R1+0x228], R86 ;  /* 0x0002285601007387 */ /* 0x000fe80000100a00 */
[----:B------:R-:W-:Y:S01]  /*53320*/  STL.64 [R1+0x200], R80 ;  /* 0x0002005001007387 */ /* 0x000fe20000100a00 */
[C---:B-1----:R-:W-:Y:S03]  /*53330*/  HMMA.1688.F32.TF32 R68, R48.reuse, R174, R64 ;  /* 0x000000ae3044723c */ /* 0x042fe60000081040 */
        /* <DEDUP_REMOVED lines=26> */
[-C--:B-1----:R-:W-:Y:S08]  /*534e0*/  HMMA.1688.F32.TF32 R52, R48, R14.reuse, R248 ;  /* 0x0000000e3034723c */ /* 0x082ff000000810f8 */
[----:B------:R-:W-:Y:S04]  /*534f0*/  STL.64 [R1+0x440], R60 ;  /* 0x0004403c01007387 */ /* 0x000fe80000100a00 */
[----:B------:R-:W-:Y:S04]  /*53500*/  STL.64 [R1+0x448], R62 ;  /* 0x0004483e01007387 */ /* 0x000fe80000100a00 */
[----:B------:R-:W3:Y:S04]  /*53510*/  LDL.LU R244, [R1+0xd10] ;  /* 0x000d100001f47983 */ /* 0x000ee80000300800 */
[----:B------:R1:W-:Y:S04]  /*53520*/  STL.64 [R1+0x430], R56 ;  /* 0x0004303801007387 */ /* 0x0003e80000100a00 */
[----:B------:R4:W-:Y:S04]  /*53530*/  STL.64 [R1+0x438], R58 ;  /* 0x0004383a01007387 */ /* 0x0009e80000100a00 */
        /* <DEDUP_REMOVED lines=93> */
[----:B--2---:R-:W-:Y:S06]  /*53b10*/  HMMA.1688.F32.TF32 R60, R44, R14, R60 ;  /* 0x0000000e2c3c723c */ /* 0x004fec000008103c */
[C---:B---3--:R-:W-:Y:S06]  /*53b20*/  HMMA.1688.F32.TF32 R80, R48.reuse, R30, R80 ;  /* 0x0000001e3050723c */ /* 0x048fec0000081050 */
[C---:B----4-:R-:W-:Y:S06]  /*53b30*/  HMMA.1688.F32.TF32 R108, R48.reuse, R22, R108 ;  /* 0x00000016306c723c */ /* 0x050fec000008106c */
        /* <DEDUP_REMOVED lines=16> */
[----:B------:R-:W-:Y:S04]  /*53c40*/  LDS R113, [R6+UR10+0x14580] ;  /* 0x0145800a06717984 */ /* 0x000fe80008000800 */
[----:B------:R-:W-:Y:S01]  /*53c50*/  LDS R115, [R6+UR10+0x16580] ;  /* 0x0165800a06737984 */ /* 0x000fe20008000800 */
        /* <DEDUP_REMOVED lines=12> */
[----:B------:R-:W-:Y:S01]  /*53d20*/  STL.64 [R1+0x370], R52 ;  /* 0x0003703401007387 */ /* 0x000fe20000100a00 */
[C---:B------:R-:W-:Y:S03]  /*53d30*/  HMMA.1688.F32.TF32 R76, R44.reuse, R186, R72 ;  /* 0x000000ba2c4c723c */ /* 0x040fe60000081048 */
[----:B------:R-:W-:Y:S04]  /*53d40*/  STL.64 [R1+0x378], R54 ;  /* 0x0003783601007387 */ /* 0x000fe80000100a00 */
[----:B------:R-:W-:Y:S01]  /*53d50*/  STL.64 [R1+0x360], R80 ;  /* 0x0003605001007387 */ /* 0x000fe20000100a00 */
[C---:B------:R-:W-:Y:S03]  /*53d60*/  HMMA.1688.F32.TF32 R72, R44.reuse, R182, R232 ;  /* 0x000000b62c48723c */ /* 0x040fe600000810e8 */
[----:B------:R-:W-:Y:S03]  /*53d70*/  STL.64 [R1+0x368], R82 ;  /* 0x0003685201007387 */ /* 0x000fe60000100a00 */
[C---:B------:R-:W-:Y:S01]  /*53d80*/  HMMA.1688.F32.TF32 R64, R44.reuse, R10, R64 ;  /* 0x0000000a2c40723c */ /* 0x040fe20000081040 */
        /* <DEDUP_REMOVED lines=23> */
[----:B------:R2:W-:Y:S01]  /*53f00*/  STL.64 [R1+0x2e8], R58 ;  /* 0x0002e83a01007387 */ /* 0x0005e20000100a00 */
[C---:B------:R-:W-:Y:S06]  /*53f10*/  HMMA.1688.F32.TF32 R60, R44.reuse, R30, R236 ;  /* 0x0000001e2c3c723c */ /* 0x040fec00000810ec */
[C---:B--2---:R-:W-:Y:S10]  /*53f20*/  HMMA.1688.F32.TF32 R56, R44.reuse, R34, R240 ;  /* 0x000000222c38723c */ /* 0x044ff400000810f0 */
[----:B------:R-:W-:Y:S04]  /*53f30*/  STL.64 [R1+0x2d0], R48 ;  /* 0x0002d03001007387 */ /* 0x000fe80000100a00 */
[----:B------:R2:W-:Y:S02]  /*53f40*/  STL.64 [R1+0x2d8], R50 ;  /* 0x0002d83201007387 */ /* 0x0005e40000100a00 */
[C---:B--2---:R-:W-:Y:S06]  /*53f50*/  HMMA.1688.F32.TF32 R48, R44.reuse, R38, R244 ;  /* 0x000000262c30723c */ /* 0x044fec00000810f4 */
[----:B------:R-:W-:Y:S01]  /*53f60*/  HMMA.1688.F32.TF32 R44, R44, R42, R248 ;  /* 0x0000002a2c2c723c */ /* 0x000fe200000810f8 */
[----:B------:R-:W-:Y:S04]  /*53f70*/  STL.64 [R1+0x2c0], R60 ;  /* 0x0002c03c01007387 */ /* 0x000fe80000100a00 */
[----:B------:R-:W-:Y:S04]  /*53f80*/  STL.64 [R1+0x2c8], R62 ;  /* 0x0002c83e01007387 */ /* 0x000fe80000100a00 */
[----:B------:R2:W-:Y:S04]  /*53f90*/  STL.64 [R1+0x2b0], R56 ;  /* 0x0002b03801007387 */ /* 0x0005e80000100a00 */
[----:B------:R3:W-:Y:S04]  /*53fa0*/  STL.64 [R1+0x2b8], R58 ;  /* 0x0002b83a01007387 */ /* 0x0007e80000100a00 */
[----:B------:R-:W4:Y:S04]  /*53fb0*/  LDL.LU R228, [R1+0xdc0] ;  /* 0x000dc00001e47983 */ /* 0x000f280000300800 */
[----:B------:R-:W-:Y:S04]  /*53fc0*/  STL.64 [R1+0x2a0], R48 ;  /* 0x0002a03001007387 */ /* 0x000fe80000100a00 */
[----:B------:R-:W-:Y:S04]  /*53fd0*/  STL.64 [R1+0x2a8], R50 ;  /* 0x0002a83201007387 */ /* 0x000fe80000100a00 */
        /* <DEDUP_REMOVED lines=65> */
[C---:B-1----:R-:W-:Y:S06]  /*543f0*/  HMMA.1688.F32.TF32 R248, R52.reuse, R14, R248 ;  /* 0x0000000e34f8723c */ /* 0x042fec00000810f8 */
[C---:B----4-:R-:W-:Y:S06]  /*54400*/  HMMA.1688.F32.TF32 R44, R52.reuse, R170, R84 ;  /* 0x000000aa342c723c */ /* 0x050fec0000081054 */
[C---:B--2---:R-:W-:Y:S06]  /*54410*/  HMMA.1688.F32.TF32 R48, R52.reuse, R174, R88 ;  /* 0x000000ae3430723c */ /* 0x044fec0000081058 */
[----:B---3--:R-:W-:-:S15]  /*54420*/  HMMA.1688.F32.TF32 R80, R52, R194, R124 ;  /* 0x000000c23450723c */ /* 0x008fde000008107c */
[----:B------:R-:W-:-:S02]  /*54430*/  NOP ;  /* 0x0000000000007918 */ /* 0x000fc40000000000 */
        /* <DEDUP_REMOVED lines=21> */
[----:B------:R-:W-:Y:S04]  /*54590*/  STL.64 [R1], R44 ;  /* 0x0000002c01007387 */ /* 0x000fe80000100a00 */
[----:B------:R2:W-:Y:S01]  /*545a0*/  STL.64 [R1+0x8], R46 ;  /* 0x0000082e01007387 */ /* 0x0005e20000100a00 */
[C---:B-1----:R-:W-:Y:S06]  /*545b0*/  HMMA.1688.F32.TF32 R48, R52.reuse, R22, R60 ;  /* 0x000000163430723c */ /* 0x042fec000008103c */
[C---:B--2---:R-:W-:Y:S01]  /*545c0*/  HMMA.1688.F32.TF32 R44, R52.reuse, R26, R56 ;  /* 0x0000001a342c723c */ /* 0x044fe20000081038 */
[----:B------:R-:W-:Y:S04]  /*545d0*/  STL.64 [R1+0x3250], R248 ;  /* 0x003250f801007387 */ /* 0x000fe80000100a00 */
[----:B------:R-:W-:Y:S01]  /*545e0*/  STL.64 [R1+0x3268], R246 ;  /* 0x003268f601007387 */ /* 0x000fe20000100a00 */
[----:B------:R-:W-:Y:S03]  /*545f0*/  HMMA.1688.F32.TF32 R240, R52, R30, R240 ;  /* 0x0000001e34f0723c */ /* 0x000fe600000810f0 */
[----:B------:R-:W-:Y:S08]  /*54600*/  STL.64 [R1+0x3260], R244 ;  /* 0x003260f401007387 */ /* 0x000ff00000100a00 */
[----:B------:R-:W-:Y:S04]  /*54610*/  STL.64 [R1+0x410], R48 ;  /* 0x0004103001007387 */ /* 0x000fe80000100a00 */
[----:B------:R1:W-:Y:S04]  /*54620*/  STL.64 [R1+0x418], R50 ;  /* 0x0004183201007387 */ /* 0x0003e80000100a00 */
[----:B------:R2:W-:Y:S01]  /*54630*/  STL.64 [R1+0x408], R46 ;  /* 0x0004082e01007387 */ /* 0x0005e20000100a00 */
[----:B------:R-:W-:-:S02]  /*54640*/  IMAD.MOV.U32 R28, RZ, RZ, R44 ;  /* 0x000000ffff1c7224 */ /* 0x000fc400078e002c */
[----:B------:R-:W-:Y:S01]  /*54650*/  IMAD.MOV.U32 R29, RZ, RZ, R45 ;  /* 0x000000ffff1d7224 */ /* 0x000fe200078e002d */
[C---:B-1----:R-:W-:Y:S06]  /*54660*/  HMMA.1688.F32.TF32 R48, R52.reuse, R38, R224 ;  /* 0x000000263430723c */ /* 0x042fec00000810e0 */
[C---:B--2---:R-:W-:Y:S01]  /*54670*/  HMMA.1688.F32.TF32 R44, R52.reuse, R34, R228 ;  /* 0x00000022342c723c */ /* 0x044fe200000810e4 */
[----:B------:R-:W-:Y:S04]  /*54680*/  STL.64 [R1+0x3278], R242 ;  /* 0x003278f201007387 */ /* 0x000fe80000100a00 */
[----:B------:R-:W-:Y:S01]  /*54690*/  STL.64 [R1+0x3270], R240 ;  /* 0x003270f001007387 */ /* 0x000fe20000100a00 */
[----:B------:R-:W-:-:S15]  /*546a0*/  HMMA.1688.F32.TF32 R52, R52, R42, R236 ;  /* 0x0000002a3434723c */ /* 0x000fde00000810ec */
[----:B------:R-:W-:-:S02]  /*546b0*/  NOP ;  /* 0x0000000000007918 */ /* 0x000fc40000000000 */
[----:B------:R-:W-:Y:S04]  /*546c0*/  STL.64 [R1+0x3288], R46 ;  /* 0x0032882e01007387 */ /* 0x000fe80000100a00 */
[----:B------:R1:W-:Y:S04]  /*546d0*/  STL.64 [R1+0x3280], R44 ;  /* 0x0032802c01007387 */ /* 0x0003e80000100a00 */
[----:B------:R-:W-:Y:S04]  /*546e0*/  STL.64 [R1+0x3298], R50 ;  /* 0x0032983201007387 */ /* 0x000fe80000100a00 */
[----:B------:R-:W-:Y:S04]  /*546f0*/  STL.64 [R1+0x3290], R48 ;  /* 0x0032903001007387 */ /* 0x000fe80000100a00 */
        /* <DEDUP_REMOVED lines=36> */
[----:B------:R-:W-:Y:S04]  /*54940*/  STL.64 [R1+0x32a8], R54 ;  /* 0x0032a83601007387 */ /* 0x000fe80000100a00 */
[----:B------:R-:W-:Y:S01]  /*54950*/  STL.64 [R1+0x32a0], R52 ;  /* 0x0032a03401007387 */ /* 0x000fe20000100a00 */
[----:B-1----:R-:W-:Y:S03]  /*54960*/  HMMA.1688.F32.TF32 R44, R112, R174, R224 ;  /* 0x000000ae702c723c */ /* 0x002fe600000810e0 */
[----:B------:R-:W4:-:S15]  /*54970*/  LDL.LU R224, [R1+0xe70] ;  /* 0x000e700001e07983 */ /* 0x000f1e0000300800 */
[----:B------:R-:W-:-:S05]  /*54980*/  NOP ;  /* 0x0000000000007918 */ /* 0x000fca0000000000 */
[----:B------:R-:W-:Y:S04]  /*54990*/  STL.64 [R1+0x210], R44 ;  /* 0x0002102c01007387 */ /* 0x000fe80000100a00 */
[----:B------:R1:W-:Y:S04]  /*549a0*/  STL.64 [R1+0x218], R46 ;  /* 0x0002182e01007387 */ /* 0x0003e80000100a00 */
[----:B------:R-:W4:Y:S04]  /*549b0*/  LDL.LU R225, [R1+0xe74] ;  /* 0x000e740001e17983 */ /* 0x000f280000300800 */
[----:B------:R-:W4:Y:S04]  /*549c0*/  LDL.LU R226, [R1+0xe78] ;  /* 0x000e780001e27983 */ /* 0x000f280000300800 */
[----:B------:R-:W4:Y:S01]  /*549d0*/  LDL.LU R227, [R1+0xe7c] ;  /* 0x000e7c0001e37983 */ /* 0x000f220000300800 */
[C---:B--2---:R-:W-:Y:S03]  /*549e0*/  HMMA.1688.F32.TF32 R56, R112.reuse, R170, R236 ;  /* 0x000000aa7038723c */ /* 0x044fe600000810ec */
        /* <DEDUP_REMOVED lines=29> */
[----:B------:R-:W-:Y:S04]  /*54bc0*/  STL.64 [R1+0x3328], R86 ;  /* 0x0033285601007387 */ /* 0x000fe80000100a00 */
[----:B------:R-:W-:Y:S01]  /*54bd0*/  STL.64 [R1+0x3320], R84 ;  /* 0x0033205401007387 */ /* 0x000fe20000100a00 */
[C---:B------:R-:W-:Y:S06]  /*54be0*/  HMMA.1688.F32.TF32 R88, R112.reuse, R18, R224 ;  /* 0x000000127058723c */ /* 0x040fec00000810e0 */
[----:B--2---:R-:W-:-:S15]  /*54bf0*/  HMMA.1688.F32.TF32 R92, R112, R22, R236 ;  /* 0x00000016705c723c */ /* 0x004fde00000810ec */
        /* <DEDUP_REMOVED lines=29> */
[C---:B---3--:R-:W-:Y:S03]  /*54dd0*/  HMMA.1688.F32.TF32 R96, R112.reuse, R26, R228 ;  /* 0x0000001a7060723c */ /* 0x048fe600000810e4 */
        /* <DEDUP_REMOVED lines=9> */
[----:B------:R-:W-:Y:S01]  /*54e70*/  STL.64 [R1+0x3350], R96 ;  /* 0x0033506001007387 */ /* 0x000fe20000100a00 */
[C---:B--2---:R-:W-:Y:S03]  /*54e80*/  HMMA.1688.F32.TF32 R100, R112.reuse, R30, R236 ;  /* 0x0000001e7064723c */ /* 0x044fe600000810ec */
[----:B------:R-:W2:Y:S04]  /*54e90*/  LDL.LU R236, [R1+0x1060] ;  /* 0x0010600001ec7983 */ /* 0x000ea80000300800 */
[----:B------:R-:W2:Y:S04]  /*54ea0*/  LDL.LU R237, [R1+0x1064] ;  /* 0x0010640001ed7983 */ /* 0x000ea80000300800 */
[----:B------:R-:W2:Y:S04]  /*54eb0*/  LDL.LU R238, [R1+0x1068] ;  /* 0x0010680001ee7983 */ /* 0x000ea80000300800 */
[----:B------:R-:W2:Y:S01]  /*54ec0*/  LDL.LU R239, [R1+0x106c] ;  /* 0x00106c0001ef7983 */ /* 0x000ea20000300800 */
[C---:B----4-:R-:W-:Y:S06]  /*54ed0*/  HMMA.1688.F32.TF32 R104, R112.reuse, R34, R104 ;  /* 0x000000227068723c */ /* 0x050fec0000081068 */
[C---:B------:R-:W-:Y:S06]  /*54ee0*/  HMMA.1688.F32.TF32 R108, R112.reuse, R38, R108 ;  /* 0x00000026706c723c */ /* 0x040fec000008106c */
[----:B------:R-:W-:Y:S06]  /*54ef0*/  HMMA.1688.F32.TF32 R112, R112, R42, R116 ;  /* 0x0000002a7070723c */ /* 0x000fec0000081074 */
[C---:B------:R-:W-:Y:S01]  /*54f00*/  HMMA.1688.F32.TF32 R116, R164.reuse, R174, R124 ;  /* 0x000000aea474723c */ /* 0x040fe2000008107c */
[----:B------:R-:W-:Y:S05]  /*54f10*/  STL.64 [R1+0x3368], R102 ;  /* 0x0033686601007387 */ /* 0x000fea0000100a00 */
[C---:B------:R-:W-:Y:S01]  /*54f20*/  HMMA.1688.F32.TF32 R120, R164.reuse, R170, R224 ;  /* 0x000000aaa478723c */ /* 0x040fe200000810e0 */
[----:B------:R-:W-:Y:S04]  /*54f30*/  STL.64 [R1+0x3360], R100 ;  /* 0x0033606401007387 */ /* 0x000fe80000100a00 */
[----:B------:R-:W-:Y:S04]  /*54f40*/  STL.64 [R1+0x3378], R106 ;  /* 0x0033786a01007387 */ /* 0x000fe80000100a00 */
[----:B------:R-:W-:Y:S04]  /*54f50*/  STL.64 [R1+0x3370], R104 ;  /* 0x0033706801007387 */ /* 0x000fe80000100a00 */
[----:B------:R-:W-:Y:S01]  /*54f60*/  STL.64 [R1+0x3388], R110 ;  /* 0x0033886e01007387 */ /* 0x000fe20000100a00 */
[C---:B---3--:R-:W-:Y:S03]  /*54f70*/  HMMA.1688.F32.TF32 R124, R164.reuse, R194, R232 ;  /* 0x000000c2a47c723c */ /* 0x048fe600000810e8 */
[----:B------:R-:W-:Y:S04]  /*54f80*/  STL.64 [R1+0x3380], R108 ;  /* 0x0033806c01007387 */ /* 0x000fe80000100a00 */
[----:B------:R-:W-:Y:S01]  /*54f90*/  STL.64 [R1+0x3398], R114 ;  /* 0x0033987201007387 */ /* 0x000fe20000100a00 */
[C---:B------:R-:W-:Y:S03]  /*54fa0*/  HMMA.1688.F32.TF32 R128, R164.reuse, R190, R228 ;  /* 0x000000bea480723c */ /* 0x040fe600000810e4 */
        /* <DEDUP_REMOVED lines=25> */
[C---:B--2---:R-:W-:Y:S03]  /*55140*/  HMMA.1688.F32.TF32 R132, R164.reuse, R186, R236 ;  /* 0x000000baa484723c */ /* 0x044fe600000810ec */
[----:B------:R-:W2:Y:S04]  /*55150*/  LDL.LU R236, [R1+0x580] ;  /* 0x0005800001ec7983 */ /* 0x000ea80000300800 */
[----:B------:R-:W2:Y:S04]  /*55160*/  LDL.LU R237, [R1+0x584] ;  /* 0x0005840001ed7983 */ /* 0x000ea80000300800 */
[----:B------:R-:W2:Y:S04]  /*55170*/  LDL.LU R238, [R1+0x588] ;  /* 0x0005880001ee7983 */ /* 0x000ea80000300800 */
[----:B------:R-:W2:Y:S08]  /*55180*/  LDL.LU R239, [R1+0x58c] ;  /* 0x00058c0001ef7983 */ /* 0x000eb00000300800 */
[----:B------:R-:W-:Y:S04]  /*55190*/  STL.64 [R1+0x33e8], R134 ;  /* 0x0033e88601007387 */ /* 0x000fe80000100a00 */
[----:B------:R-:W-:Y:S04]  /*551a0*/  STL.64 [R1+0x33e0], R132 ;  /* 0x0033e08401007387 */ /* 0x000fe80000100a00 */
        /* <DEDUP_REMOVED lines=30> */
[C---:B-1----:R-:W-:Y:S06]  /*55390*/  HMMA.1688.F32.TF32 R44, R164.reuse, R38, R228 ;  /* 0x00000026a42c723c */ /* 0x042fec00000810e4 */
[C---:B----4-:R-:W-:Y:S01]  /*553a0*/  HMMA.1688.F32.TF32 R156, R164.reuse, R22, R156 ;  /* 0x00000016a49c723c */ /* 0x050fe2000008109c */
[----:B------:R-:W-:Y:S05]  /*553b0*/  STL [R1+0x3238], R152 ;  /* 0x0032389801007387 */ /* 0x000fea0000100800 */
[C---:B------:R-:W-:Y:S01]  /*553c0*/  HMMA.1688.F32.TF32 R160, R164.reuse, R26, R160 ;  /* 0x0000001aa4a0723c */ /* 0x040fe200000810a0 */
[----:B------:R-:W-:Y:S04]  /*553d0*/  STL [R1+0x3234], R153 ;  /* 0x0032349901007387 */ /* 0x000fe80000100800 */
[----:B------:R-:W-:Y:S01]  /*553e0*/  STL [R1+0x3230], R154 ;  /* 0x0032309a01007387 */ /* 0x000fe20000100800 */
[C---:B------:R-:W-:Y:S03]  /*553f0*/  HMMA.1688.F32.TF32 R48, R164.reuse, R34, R232 ;  /* 0x00000022a430723c */ /* 0x040fe600000810e8 */
[----:B------:R-:W-:Y:S03]  /*55400*/  STL [R1+0x322c], R155 ;  /* 0x00322c9b01007387 */ /* 0x000fe60000100800 */
[----:B------:R-:W-:Y:S05]  /*55410*/  HMMA.1688.F32.TF32 R52, R164, R30, R220 ;  /* 0x0000001ea434723c */ /* 0x000fea00000810dc */
        /* <DEDUP_REMOVED lines=9> */
[----:B------:R-:W-:Y:S01]  /*554b0*/  STL.64 [R1+0x4c8], R54 ;  /* 0x0004c83601007387 */ /* 0x000fe20000100a00 */
[----:B-1----:R-:W-:-:S03]  /*554c0*/  IMAD.MOV.U32 R156, RZ, RZ, R47 ;  /* 0x000000ffff9c7224 */ /* 0x002fc600078e002f */
[----:B------:R-:W-:Y:S04]  /*554d0*/  STL.64 [R1+0x500], R44 ;  /* 0x0005002c01007387 */ /* 0x000fe80000100a00 */
[----:B------:R-:W-:Y:S04]  /*554e0*/  STL.64 [R1+0x4d0], R48 ;  /* 0x0004d03001007387 */ /* 0x000fe80000100a00 */
[----:B------:R-:W-:Y:S04]  /*554f0*/  STL.64 [R1+0x4d8], R50 ;  /* 0x0004d83201007387 */ /* 0x000fe80000100a00 */
[----:B------:R3:W-:Y:S02]  /*55500*/  STL [R1+0x508], R46 ;  /* 0x0005082e01007387 */ /* 0x0007e40000100800 */
[----:B---3--:R-:W-:-:S15]  /*55510*/  HMMA.1688.F32.TF32 R44, R164, R42, R224 ;  /* 0x0000002aa42c723c */ /* 0x008fde00000810e0 */
[----:B------:R-:W-:-:S09]  /*55520*/  NOP ;  /* 0x0000000000007918 */ /* 0x000fd20000000000 */
[----:B------:R-:W-:Y:S01]  /*55530*/  MOV R157, R44 ;  /* 0x0000002c009d7202 */ /* 0x000fe20000000f00 */
[----:B------:R-:W-:Y:S02]  /*55540*/  IMAD.MOV.U32 R158, RZ, RZ, R45 ;  /* 0x000000ffff9e7224 */ /* 0x000fe400078e002d */
[----:B------:R-:W-:Y:S02]  /*55550*/  IMAD.MOV.U32 R159, RZ, RZ, R46 ;  /* 0x000000ffff9f7224 */ /* 0x000fe400078e002e */
[----:B------:R-:W-:Y:S02]  /*55560*/  IMAD.MOV.U32 R152, RZ, RZ, R47 ;  /* 0x000000ffff987224 */ /* 0x000fe400078e002f */
[----:B--2---:R-:W-:-:S15]  /*55570*/  HMMA.1688.F32.TF32 R44, R196, R174, R236 ;  /* 0x000000aec42c723c */ /* 0x004fde00000810ec */
[----:B------:R-:W-:-:S08]  /*55580*/  NOP ;  /* 0x0000000000007918 */ /* 0x000fd00000000000 */
[----:B------:R1:W-:Y:S04]  /*55590*/  STL [R1+0x52c], R47 ;  /* 0x00052c2f01007387 */ /* 0x0003e80000100800 */
        /* <DEDUP_REMOVED lines=20> */
[----:B------:R-:W-:-:S03]  /*556e0*/  IMAD.MOV.U32 R153, RZ, RZ, R44 ;  /* 0x000000ffff997224 */ /* 0x000fc600078e002c */
[----:B------:R-:W4:Y:S01]  /*556f0*/  LDL.LU R240, [R1+0x1120] ;  /* 0x0011200001f07983 */ /* 0x000f220000300800 */
[----:B------:R-:W-:-:S03]  /*55700*/  IMAD.MOV.U32 R154, RZ, RZ, R45 ;  /* 0x000000ffff9a7224 */ /* 0x000fc600078e002d */
[----:B------:R-:W4:Y:S01]  /*55710*/  LDL.LU R241, [R1+0x1124] ;  /* 0x0011240001f17983 */ /* 0x000f220000300800 */
[----:B------:R-:W-:-:S03]  /*55720*/  IMAD.MOV.U32 R155, RZ, RZ, R46 ;  /* 0x000000ffff9b7224 */ /* 0x000fc600078e002e */
[----:B------:R-:W4:Y:S04]  /*55730*/  LDL.LU R242, [R1+0x1128] ;  /* 0x0011280001f27983 */ /* 0x000f280000300800 */
[----:B------:R-:W4:Y:S04]  /*55740*/  LDL.LU R243, [R1+0x112c] ;  /* 0x00112c0001f37983 */ /* 0x000f280000300800 */
[----:B------:R-:W2:Y:S04]  /*55750*/  LDL.LU R44, [R1+0x1130] ;  /* 0x00113000012c7983 */ /* 0x000ea80000300800 */
[----:B------:R-:W2:Y:S04]  /*55760*/  LDL.LU R45, [R1+0x1134] ;  /* 0x00113400012d7983 */ /* 0x000ea80000300800 */
[----:B------:R-:W2:Y:S04]  /*55770*/  LDL.LU R46, [R1+0x1138] ;  /* 0x00113800012e7983 */ /* 0x000ea80000300800 */
[----:B-1----:R-:W2:Y:S04]  /*55780*/  LDL.LU R47, [R1+0x113c] ;  /* 0x00113c00012f7983 */ /* 0x002ea80000300800 */
        /* <DEDUP_REMOVED lines=31> */
[----:B------:R-:W-:Y:S01]  /*55980*/  MOV R231, R252 ;  /* 0x000000fc00e77202 */ /* 0x000fe20000000f00 */
[----:B------:R-:W-:-:S02]  /*55990*/  IMAD.MOV.U32 R236, RZ, RZ, R4 ;  /* 0x000000ffffec7224 */ /* 0x000fc400078e0004 */
[----:B------:R-:W-:Y:S02]  /*559a0*/  IMAD.MOV.U32 R237, RZ, RZ, R3 ;  /* 0x000000ffffed7224 */ /* 0x000fe400078e0003 */
[----:B------:R-:W-:Y:S02]  /*559b0*/  IMAD.MOV.U32 R238, RZ, RZ, R2 ;  /* 0x000000ffffee7224 */ /* 0x000fe400078e0002 */
[----:B------:R-:W-:Y:S01]  /*559c0*/  IMAD.MOV.U32 R239, RZ, RZ, R0 ;  /* 0x000000ffffef7224 */ /* 0x000fe200078e0000 */
[----:B---3--:R-:W-:-:S15]  /*559d0*/  HMMA.1688.F32.TF32 R56, R196, R170, R56 ;  /* 0x000000aac438723c */ /* 0x008fde0000081038 */
[----:B------:R-:W-:-:S09]  /*559e0*/  NOP ;  /* 0x0000000000007918 */ /* 0x000fd20000000000 */
[----:B------:R-:W-:Y:S01]  /*559f0*/  IMAD.MOV.U32 R160, RZ, RZ, R56 ;  /* 0x000000ffffa07224 */ /* 0x000fe200078e0038 */
[----:B------:R-:W-:Y:S01]  /*55a00*/  MOV R162, R58 ;  /* 0x0000003a00a27202 */ /* 0x000fe20000000f00 */
[----:B------:R-:W-:Y:S02]  /*55a10*/  IMAD.MOV.U32 R161, RZ, RZ, R57 ;  /* 0x000000ffffa17224 */ /* 0x000fe400078e0039 */
[----:B------:R-:W-:Y:S02]  /*55a20*/  IMAD.MOV.U32 R163, RZ, RZ, R59 ;  /* 0x000000ffffa37224 */ /* 0x000fe400078e003b */
[C---:B----4-:R-:W-:Y:S06]  /*55a30*/  HMMA.1688.F32.TF32 R56, R196.reuse, R194, R52 ;  /* 0x000000c2c438723c */ /* 0x050fec0000081034 */
[C---:B--2---:R-:W-:Y:S06]  /*55a40*/  HMMA.1688.F32.TF32 R52, R196.reuse, R190, R48 ;  /* 0x000000bec434723c */ /* 0x044fec0000081030 */
[C---:B------:R-:W-:Y:S06]  /*55a50*/  HMMA.1688.F32.TF32 R48, R196.reuse, R186, R44 ;  /* 0x000000bac430723c */ /* 0x040fec000008102c */
[C---:B------:R-:W-:Y:S05]  /*55a60*/  HMMA.1688.F32.TF32 R44, R196.reuse, R182, R240 ;  /* 0x000000b6c42c723c */ /* 0x040fea00000810f0 */
        /* <DEDUP_REMOVED lines=12> */
[----:B------:R-:W-:Y:S10]  /*55b30*/  STL.64 [R1+0x5f8], R54 ;  /* 0x0005f83601007387 */ /* 0x000ff40000100a00 */
[----:B------:R-:W-:Y:S01]  /*55b40*/  STL.64 [R1+0x670], R44 ;  /* 0x0006702c01007387 */ /* 0x000fe20000100a00 */
[----:B------:R-:W-:-:S03]  /*55b50*/  IMAD.MOV.U32 R252, RZ, RZ, R47 ;  /* 0x000000fffffc7224 */ /* 0x000fc600078e002f */
[----:B------:R-:W-:Y:S04]  /*55b60*/  STL.64 [R1+0x630], R48 ;  /* 0x0006303001007387 */ /* 0x000fe80000100a00 */
[----:B------:R-:W-:Y:S04]  /*55b70*/  STL.64 [R1+0x638], R50 ;  /* 0x0006383201007387 */ /* 0x000fe80000100a00 */
[----:B------:R1:W-:Y:S02]  /*55b80*/  STL [R1+0x678], R46 ;  /* 0x0006782e01007387 */ /* 0x0003e40000100800 */
[----:B-1----:R-:W-:-:S15]  /*55b90*/  HMMA.1688.F32.TF32 R44, R196, R18, R212 ;  /* 0x00000012c42c723c */ /* 0x002fde00000810d4 */
[----:B------:R-:W-:-:S09]  /*55ba0*/  NOP ;  /* 0x0000000000007918 */ /* 0x000fd20000000000 */
[----:B------:R-:W-:Y:S02]  /*55bb0*/  IMAD.MOV.U32 R4, RZ, RZ, R44 ;  /* 0x000000ffff047224 */ /* 0x000fe400078e002c */
[----:B------:R-:W-:Y:S02]  /*55bc0*/  IMAD.MOV.U32 R3, RZ, RZ, R45 ;  /* 0x000000ffff037224 */ /* 0x000fe400078e002d */
[----:B------:R-:W-:Y:S02]  /*55bd0*/  IMAD.MOV.U32 R2, RZ, RZ, R46 ;  /* 0x000000ffff027224 */ /* 0x000fe400078e002e */
[----:B------:R-:W-:Y:S02]  /*55be0*/  IMAD.MOV.U32 R0, RZ, RZ, R47 ;  /* 0x000000ffff007224 */ /* 0x000fe400078e002f */
[C---:B------:R-:W-:Y:S06]  /*55bf0*/  HMMA.1688.F32.TF32 R44, R196.reuse, R22, R208 ;  /* 0x00000016c42c723c */ /* 0x040fec00000810d0 */
[C---:B------:R-:W-:Y:S06]  /*55c00*/  HMMA.1688.F32.TF32 R52, R196.reuse, R26, R204 ;  /* 0x0000001ac434723c */ /* 0x040fec00000810cc */
[C---:B------:R-:W-:Y:S11]  /*55c10*/  HMMA.1688.F32.TF32 R48, R196.reuse, R30, R220 ;  /* 0x0000001ec430723c */ /* 0x040ff600000810dc */
[----:B------:R-:W-:Y:S04]  /*55c20*/  STL.64 [R1+0x6b0], R44 ;  /* 0x0006b02c01007387 */ /* 0x000fe80000100a00 */
[----:B------:R1:W-:Y:S02]  /*55c30*/  STL.64 [R1+0x6b8], R46 ;  /* 0x0006b82e01007387 */ /* 0x0003e40000100a00 */
[----:B-1----:R-:W-:Y:S02]  /*55c40*/  HMMA.1688.F32.TF32 R44, R196, R34, R232 ;  /* 0x00000022c42c723c */ /* 0x002fe400000810e8 */
[----:B------:R-:W-:Y:S04]  /*55c50*/  STL.64 [R1+0x6c0], R52 ;  /* 0x0006c03401007387 */ /* 0x000fe80000100a00 */
[----:B------:R-:W-:Y:S04]  /*55c60*/  STL.64 [R1+0x6c8], R54 ;  /* 0x0006c83601007387 */ /* 0x000fe80000100a00 */
[----:B------:R-:W-:Y:S04]  /*55c70*/  STL.64 [R1+0x6e0], R48 ;  /* 0x0006e03001007387 */ /* 0x000fe80000100a00 */
[----:B------:R-:W-:Y:S09]  /*55c80*/  STL.64 [R1+0x6e8], R50 ;  /* 0x0006e83201007387 */ /* 0x000ff20000100a00 */
[----:B------:R1:W-:Y:S01]  /*55c90*/  STL.64 [R1+0x6f8], R46 ;  /* 0x0006f82e01007387 */ /* 0x0003e20000100a00 */
[----:B------:R-:W-:Y:S01]  /*55ca0*/  MOV R20, R44 ;  /* 0x0000002c00147202 */ /* 0x000fe20000000f00 */
[----:B------:R-:W-:-:S02]  /*55cb0*/  IMAD.MOV.U32 R21, RZ, RZ, R45 ;  /* 0x000000ffff157224 */ /* 0x000fc400078e002d */
[----:B-1----:R-:W-:Y:S03]  /*55cc0*/  HMMA.1688.F32.TF32 R44, R196, R38, R228 ;  /* 0x00000026c42c723c */ /* 0x002fe600000810e4 */
[----:B------:R-:W-:Y:S04]  /*55cd0*/  STL [R1+0x3218], R21 ;  /* 0x0032181501007387 */ /* 0x000fe80000100800 */
[----:B------:R-:W-:-:S15]  /*55ce0*/  STL [R1+0x3214], R20 ;  /* 0x0032141401007387 */ /* 0x000fde0000100800 */
[----:B------:R-:W-:-:S01]  /*55cf0*/  NOP ;  /* 0x0000000000007918 */ /* 0x000fc20000000000 */
[----:B------:R1:W-:Y:S01]  /*55d00*/  STL.64 [R1+0x728], R46 ;  /* 0x0007282e01007387 */ /* 0x0003e20000100a00 */
[----:B------:R-:W-:Y:S02]  /*55d10*/  IMAD.MOV.U32 R24, RZ, RZ, R44 ;  /* 0x000000ffff187224 */ /* 0x000fe400078e002c */
[----:B------:R-:W-:Y:S02]  /*55d20*/  IMAD.MOV.U32 R25, RZ, RZ, R45 ;  /* 0x000000ffff197224 */ /* 0x000fe400078e002d */
[----:B-1----:R-:W-:-:S15]  /*55d30*/  HMMA.1688.F32.TF32 R44, R196, R42, R224 ;  /* 0x0000002ac42c723c */ /* 0x002fde00000810e0 */
[----:B------:R-:W-:-:S08]  /*55d40*/  NOP ;  /* 0x0000000000007918 */ /* 0x000fd00000000000 */
[----:B------:R1:W-:Y:S01]  /*55d50*/  STL.64 [R1+0x710], R44 ;  /* 0x0007102c01007387 */ /* 0x0003e20000100a00 */
[----:B------:R-:W-:Y:S02]  /*55d60*/  IMAD.MOV.U32 R21, RZ, RZ, R46 ;  /* 0x000000ffff157224 */ /* 0x000fe400078e002e */
[----:B------:R-:W-:Y:S02]  /*55d70*/  IMAD.MOV.U32 R20, RZ, RZ, R47 ;  /* 0x000000ffff147224 */ /* 0x000fe400078e002f */
[----:B-1----:R-:W-:-:S15]  /*55d80*/  HMMA.1688.F32.TF32 R44, R200, R174, R236 ;  /* 0x000000aec82c723c */ /* 0x002fde00000810ec */
[----:B------:R-:W-:-:S08]  /*55d90*/  NOP ;  /* 0x0000000000007918 */ /* 0x000fd00000000000 */
[----:B------:R1:W-:Y:S04]  /*55da0*/  STL.64 [R1+0x738], R46 ;  /* 0x0007382e01007387 */ /* 0x0003e80000100a00 */
        /* <DEDUP_REMOVED lines=90> */
[C---:B------:R-:W-:Y:S06]  /*56350*/  HMMA.1688.F32.TF32 R140, R164.reuse, R178, R140 ;  /* 0x000000b2a48c723c */ /* 0x040fec000008108c */
[C---:B------:R-:W-:Y:S06]  /*56360*/  HMMA.1688.F32.TF32 R144, R164.reuse, R10, R144 ;  /* 0x0000000aa490723c */ /* 0x040fec0000081090 */
[----:B------:R-:W-:Y:S01]  /*56370*/  HMMA.1688.F32.TF32 R148, R164, R14, R148 ;  /* 0x0000000ea494723c */ /* 0x000fe20000081094 */
[----:B------:R-:W-:Y:S04]  /*56380*/  LDS R164, [R5+UR10+0x14780] ;  /* 0x0147800a05a47984 */ /* 0x000fe80008000800 */
[----:B------:R-:W-:Y:S04]  /*56390*/  LDS R166, [R5+UR10+0x16780] ;  /* 0x0167800a05a67984 */ /* 0x000fe80008000800 */
[----:B------:R-:W-:Y:S04]  /*563a0*/  LDS R165, [R6+UR10+0x14780] ;  /* 0x0147800a06a57984 */ /* 0x000fe80008000800 */
[----:B------:R-:W1:Y:S01]  /*563b0*/  LDS R167, [R6+UR10+0x16780] ;  /* 0x0167800a06a77984 */ /* 0x000e620008000800 */
[C---:B---3--:R-:W-:Y:S06]  /*563c0*/  HMMA.1688.F32.TF32 R56, R200.reuse, R10, R56 ;  /* 0x0000000ac838723c */ /* 0x048fec0000081038 */
[C---:B----4-:R-:W-:Y:S06]  /*563d0*/  HMMA.1688.F32.TF32 R60, R200.reuse, R178, R60 ;  /* 0x000000b2c83c723c */ /* 0x050fec000008103c */
[C---:B--2---:R-:W-:Y:S06]  /*563e0*/  HMMA.1688.F32.TF32 R68, R200.reuse, R186, R68 ;  /* 0x000000bac844723c */ /* 0x044fec0000081044 */
[C---:B------:R-:W-:Y:S06]  /*563f0*/  HMMA.1688.F32.TF32 R80, R200.reuse, R170, R80 ;  /* 0x000000aac850723c */ /* 0x040fec0000081050 */
[C---:B------:R-:W-:Y:S06]  /*56400*/  HMMA.1688.F32.TF32 R76, R200.reuse, R194, R76 ;  /* 0x000000c2c84c723c */ /* 0x040fec000008104c */
[C---:B------:R-:W-:Y:S11]  /*56410*/  HMMA.1688.F32.TF32 R72, R200.reuse, R190, R72 ;  /* 0x000000bec848723c */ /* 0x040ff60000081048 */
[----:B------:R-:W-:Y:S01]  /*56420*/  STL.64 [R1+0x748], R82 ;  /* 0x0007485201007387 */ /* 0x000fe20000100a00 */
[----:B------:R-:W-:Y:S06]  /*56430*/  HMMA.1688.F32.TF32 R64, R200, R182, R64 ;  /* 0x000000b6c840723c */ /* 0x000fec0000081040 */
[----:B------:R-:W-:-:S02]  /*56440*/  IMAD.MOV.U32 R41, RZ, RZ, R77 ;  /* 0x000000ffff297224 */ /* 0x000fc400078e004d */
[----:B------:R-:W-:Y:S01]  /*56450*/  IMAD.MOV.U32 R40, RZ, RZ, R76 ;  /* 0x000000ffff287224 */ /* 0x000fe200078e004c */
[----:B------:R-:W-:Y:S04]  /*56460*/  STL.64 [R1+0x758], R78 ;  /* 0x0007584e01007387 */ /* 0x000fe80000100a00 */
[----:B------:R2:W-:Y:S04]  /*56470*/  STL [R1+0x320c], R41 ;  /* 0x00320c2901007387 */ /* 0x0005e80000100800 */
[----:B------:R3:W-:Y:S04]  /*56480*/  STL [R1+0x3208], R40 ;  /* 0x0032082801007387 */ /* 0x0007e80000100800 */
[----:B------:R-:W-:Y:S04]  /*56490*/  STL.64 [R1+0x760], R72 ;  /* 0x0007604801007387 */ /* 0x000fe80000100a00 */
[----:B------:R-:W-:Y:S04]  /*564a0*/  STL.64 [R1+0x768], R74 ;  /* 0x0007684a01007387 */ /* 0x000fe80000100a00 */
[----:B------:R-:W-:Y:S04]  /*564b0*/  STL.64 [R1+0x770], R68 ;  /* 0x0007704401007387 */ /* 0x000fe80000100a00 */
[----:B------:R-:W-:Y:S04]  /*564c0*/  STL.64 [R1+0x778], R70 ;  /* 0x0007784601007387 */ /* 0x000fe80000100a00 */
[----:B------:R-:W-:Y:S04]  /*564d0*/  STL.64 [R1+0x780], R64 ;  /* 0x0007804001007387 */ /* 0x000fe80000100a00 */
[----:B------:R-:W-:Y:S01]  /*564e0*/  STL.64 [R1+0x788], R66 ;  /* 0x0007884201007387 */ /* 0x000fe20000100a00 */
[----:B--2---:R-:W-:-:S03]  /*564f0*/  IMAD.MOV.U32 R41, RZ, RZ, R57 ;  /* 0x000000ffff297224 */ /* 0x004fc600078e0039 */
[----:B------:R-:W-:Y:S01]  /*56500*/  STL.64 [R1+0x790], R60 ;  /* 0x0007903c01007387 */ /* 0x000fe20000100a00 */
[----:B---3--:R-:W-:-:S03]  /*56510*/  IMAD.MOV.U32 R40, RZ, RZ, R58 ;  /* 0x000000ffff287224 */ /* 0x008fc600078e003a */
[----:B------:R-:W-:Y:S04]  /*56520*/  STL.64 [R1+0x798], R62 ;  /* 0x0007983e01007387 */ /* 0x000fe80000100a00 */
[----:B------:R-:W-:Y:S04]  /*56530*/  STL [R1+0x7a0], R56 ;  /* 0x0007a03801007387 */ /* 0x000fe80000100800 */
[----:B------:R2:W-:Y:S02]  /*56540*/  STL [R1+0x7ac], R59 ;  /* 0x0007ac3b01007387 */ /* 0x0005e40000100800 */
[C---:B--2---:R-:W-:Y:S06]  /*56550*/  HMMA.1688.F32.TF32 R56, R200.reuse, R14, R52 ;  /* 0x0000000ec838723c */ /* 0x044fec0000081034 */
[C---:B------:R-:W-:Y:S06]  /*56560*/  HMMA.1688.F32.TF32 R52, R200.reuse, R18, R48 ;  /* 0x00000012c834723c */ /* 0x040fec0000081030 */
[C---:B------:R-:W-:Y:S06]  /*56570*/  HMMA.1688.F32.TF32 R48, R200.reuse, R22, R44 ;  /* 0x00000016c830723c */ /* 0x040fec000008102c */
[C---:B------:R-:W-:Y:S01]  /*56580*/  HMMA.1688.F32.TF32 R44, R200.reuse, R26, R240 ;  /* 0x0000001ac82c723c */ /* 0x040fe200000810f0 */
[----:B------:R-:W-:Y:S04]  /*56590*/  STL [R1+0x3210], R40 ;  /* 0x0032102801007387 */ /* 0x000fe80000100800 */
[----:B------:R-:W-:Y:S04]  /*565a0*/  STL.64 [R1+0x7b0], R56 ;  /* 0x0007b03801007387 */ /* 0x000fe80000100a00 */
[----:B------:R-:W-:Y:S04]  /*565b0*/  STL.64 [R1+0x7b8], R58 ;  /* 0x0007b83a01007387 */ /* 0x000fe80000100a00 */
[----:B------:R-:W-:Y:S04]  /*565c0*/  STL.64 [R1+0x7d0], R52 ;  /* 0x0007d03401007387 */ /* 0x000fe80000100a00 */
[----:B------:R-:W-:Y:S06]  /*565d0*/  STL.64 [R1+0x7d8], R54 ;  /* 0x0007d83601007387 */ /* 0x000fec0000100a00 */
[----:B------:R-:W-:Y:S04]  /*565e0*/  STL [R1+0x854], R45 ;  /* 0x0008542d01007387 */ /* 0x000fe80000100800 */
[----:B------:R-:W-:Y:S04]  /*565f0*/  STL.64 [R1+0x820], R48 ;  /* 0x0008203001007387 */ /* 0x000fe80000100a00 */
[----:B------:R2:W-:Y:S02]  /*56600*/  STL.64 [R1+0x828], R50 ;  /* 0x0008283201007387 */ /* 0x0005e40000100a00 */
[----:B--2---:R-:W-:Y:S02]  /*56610*/  HMMA.1688.F32.TF32 R48, R200, R30, R244 ;  /* 0x0000001ec830723c */ /* 0x004fe400000810f4 */
[----:B------:R2:W-:Y:S01]  /*56620*/  STL.64 [R1+0x858], R46 ;  /* 0x0008582e01007387 */ /* 0x0005e20000100a00 */
[----:B------:R-:W-:-:S03]  /*56630*/  MOV R40, R44 ;  /* 0x0000002c00287202 */ /* 0x000fc60000000f00 */
[C---:B------:R-:W-:Y:S06]  /*56640*/  HMMA.1688.F32.TF32 R52, R200.reuse, R38, R216 ;  /* 0x00000026c834723c */ /* 0x040fec00000810d8 */
[C---:B--2---:R-:W-:Y:S11]  /*56650*/  HMMA.1688.F32.TF32 R44, R200.reuse, R34, R248 ;  /* 0x00000022c82c723c */ /* 0x044ff600000810f8 */
[----:B------:R-:W-:Y:S04]  /*56660*/  STL.64 [R1+0x860], R48 ;  /* 0x0008603001007387 */ /* 0x000fe80000100a00 */
[----:B------:R2:W-:Y:S02]  /*56670*/  STL.64 [R1+0x868], R50 ;  /* 0x0008683201007387 */ /* 0x0005e40000100a00 */
[----:B--2---:R-:W-:Y:S06]  /*56680*/  HMMA.1688.F32.TF32 R48, R200, R42, R212 ;  /* 0x0000002ac830723c */ /* 0x004fec00000810d4 */
[----:B------:R-:W-:Y:S04]  /*56690*/  STL.64 [R1+0x880], R44 ;  /* 0x0008802c01007387 */ /* 0x000fe80000100a00 */
[----:B------:R1:W-:Y:S04]  /*566a0*/  STL.64 [R1+0x888], R46 ;  /* 0x0008882e01007387 */ /* 0x0003e80000100a00 */
[----:B------:R-:W-:Y:S04]  /*566b0*/  STL.64 [R1+0x9b0], R52 ;  /* 0x0009b03401007387 */ /* 0x000fe80000100a00 */
[----:B------:R2:W-:Y:S01]  /*566c0*/  STL.64 [R1+0x9b8], R54 ;  /* 0x0009b83601007387 */ /* 0x0005e20000100a00 */
[----:B-1----:R-:W-:Y:S01]  /*566d0*/  HMMA.1688.F32.TF32 R44, R164, R174, R208 ;  /* 0x000000aea42c723c */ /* 0x002fe200000810d0 */
[----:B------:R-:W-:-:S02]  /*566e0*/  IMAD.MOV.U32 R248, RZ, RZ, R173 ;  /* 0x000000fffff87224 */ /* 0x000fc400078e00ad */
[----:B------:R-:W-:Y:S01]  /*566f0*/  IMAD.MOV.U32 R244, RZ, RZ, R189 ;  /* 0x000000fffff47224 */ /* 0x000fe200078e00bd */
[----:B------:R-:W-:Y:S01]  /*56700*/  MOV R246, R169 ;  /* 0x000000a900f67202 */ /* 0x000fe20000000f00 */
[----:B------:R-:W-:Y:S01]  /*56710*/  IMAD.MOV.U32 R249, RZ, RZ, R180 ;  /* 0x000000fffff97224 */ /* 0x000fe200078e00b4 */
[----:B------:R-:W-:Y:S01]  /*56720*/  STL.64 [R1+0x9a0], R48 ;  /* 0x0009a03001007387 */ /* 0x000fe20000100a00 */
[----:B--2---:R-:W-:Y:S03]  /*56730*/  HMMA.1688.F32.TF32 R52, R164, R170, R204 ;  /* 0x000000aaa434723c */ /* 0x004fe600000810cc */
[----:B------:R1:W-:Y:S01]  /*56740*/  STL.64 [R1+0x9a8], R50 ;  /* 0x0009a83201007387 */ /* 0x0003e20000100a00 */
[----:B------:R-:W-:Y:S02]  /*56750*/  IMAD.MOV.U32 R250, RZ, RZ, R177 ;  /* 0x000000fffffa7224 */ /* 0x000fe400078e00b1 */
[----:B------:R-:W-:Y:S01]  /*56760*/  IMAD.MOV.U32 R251, RZ, RZ, R176 ;  /* 0x000000fffffb7224 */ /* 0x000fe200078e00b0 */
[----:B------:R-:W-:Y:S01]  /*56770*/  LDS R170, [R5+UR10+0x1a000] ;  /* 0x01a0000a05aa7984 */ /* 0x000fe20008000800 */
[----:B------:R-:W-:-:S02]  /*56780*/  IMAD.MOV.U32 R245, RZ, RZ, R172 ;  /* 0x000000fffff57224 */ /* 0x000fc400078e00ac */
[----:B------:R-:W-:Y:S01]  /*56790*/  IMAD.MOV.U32 R247, RZ, RZ, R168 ;  /* 0x000000fffff77224 */ /* 0x000fe200078e00a8 */
[----:B------:R-:W-:Y:S01]  /*567a0*/  LDS R171, [R6+UR10+0x1a000] ;  /* 0x01a0000a06ab7984 */ /* 0x000fe20008000800 */
[C---:B-1----:R-:W-:Y:S04]  /*567b0*/  HMMA.1688.F32.TF32 R48, R164.reuse, R194, R220 ;  /* 0x000000c2a430723c */ /* 0x042fe800000810dc */
[----:B------:R-:W-:Y:S04]  /*567c0*/  STL.64 [R1+0x990], R44 ;  /* 0x0009902c01007387 */ /* 0x000fe80000100a00 */
[----:B------:R1:W-:Y:S04]  /*567d0*/  STL.64 [R1+0x998], R46 ;  /* 0x0009982e01007387 */ /* 0x0003e80000100a00 */
[----:B------:R-:W-:Y:S04]  /*567e0*/  STL.64 [R1+0x980], R52 ;  /* 0x0009803401007387 */ /* 0x000fe80000100a00 */
[----:B------:R2:W-:Y:S01]  /*567f0*/  STL.64 [R1+0x988], R54 ;  /* 0x0009883601007387 */ /* 0x0005e20000100a00 */
[----:B-1----:R-:W-:Y:S01]  /*56800*/  HMMA.1688.F32.TF32 R44, R164, R190, R232 ;  /* 0x000000bea42c723c */ /* 0x002fe200000810e8 */
[----:B------:R-:W-:-:S02]  /*56810*/  IMAD.MOV.U32 R240, RZ, RZ, R181 ;  /* 0x000000fffff07224 */ /* 0x000fc400078e00b5 */
[----:B------:R-:W-:Y:S04]  /*56820*/  LDS R174, [R5+UR10+0x1a080] ;  /* 0x01a0800a05ae7984 */ /* 0x000fe80008000800 */
[----:B------:R-:W-:Y:S01]  /*56830*/  STL.64 [R1+0x970], R48 ;  /* 0x0009703001007387 */ /* 0x000fe20000100a00 */
[C---:B--2---:R-:W-:Y:S03]  /*56840*/  HMMA.1688.F32.TF32 R52, R164.reuse, R186, R228 ;  /* 0x000000baa434723c */ /* 0x044fe600000810e4 */
[----:B------:R1:W-:Y:S01]  /*56850*/  STL.64 [R1+0x978], R50 ;  /* 0x0009783201007387 */ /* 0x0003e20000100a00 */
[----:B------:R-:W-:Y:S02]  /*56860*/  IMAD.MOV.U32 R241, RZ, RZ, R192 ;  /* 0x000000fffff17224 */ /* 0x000fe400078e00c0 */
[----:B------:R-:W-:Y:S01]  /*56870*/  IMAD.MOV.U32 R242, RZ, RZ, R193 ;  /* 0x000000fffff27224 */ /* 0x000fe200078e00c1 */
[----:B------:R-:W-:Y:S01]  /*56880*/  LDS R175, [R6+UR10+0x1a080] ;  /* 0x01a0800a06af7984 */ /* 0x000fe20008000800 */
[C---:B-1----:R-:W-:Y:S07]  /*56890*/  HMMA.1688.F32.TF32 R48, R164.reuse, R182, R224 ;  /* 0x000000b6a430723c */ /* 0x042fee00000810e0 */
[----:B------:R-:W-:Y:S04]  /*568a0*/  STL.64 [R1+0x960], R44 ;  /* 0x0009602c01007387 */ /* 0x000fe80000100a00 */
[----:B------:R1:W-:Y:S04]  /*568b0*/  STL.64 [R1+0x968], R46 ;  /* 0x0009682e01007387 */ /* 0x0003e80000100a00 */
[----:B------:R-:W-:Y:S04]  /*568c0*/  STL.64 [R1+0x950], R52 ;  /* 0x0009503401007387 */ /* 0x000fe80000100a00 */
[----:B------:R-:W-:Y:S04]  /*568d0*/  STL.64 [R1+0x958], R54 ;  /* 0x0009583601007387 */ /* 0x000fe80000100a00 */
[----:B------:R-:W-:Y:S04]  /*568e0*/  STL.64 [R1+0x940], R48 ;  /* 0x0009403001007387 */ /* 0x000fe80000100a00 */
[----:B------:R-:W-:Y:S04]  /*568f0*/  STL.64 [R1+0x948], R50 ;  /* 0x0009483201007387 */ /* 0x000fe80000100a00 */
[----:B------:R-:W2:Y:S01]  /*56900*/  LDL.LU R173, [R1+0x3484] ;  /* 0x0034840001ad7983 */ /* 0x000ea20000300800 */
[----:B-1----:R-:W-:Y:S01]  /*56910*/  HMMA.1688.F32.TF32 R44, R164, R178, R236 ;  /* 0x000000b2a42c723c */ /* 0x002fe200000810ec */
[----:B------:R-:W-:-:S15]  /*56920*/  IMAD.MOV.U32 R243, RZ, RZ, R7 ;  /* 0x000000fffff37224 */ /* 0x000fde00078e0007 */
[----:B------:R-:W-:-:S07]  /*56930*/  NOP ;  /* 0x0000000000007918 */ /* 0x000fce0000000000 */
[----:B------:R2:W-:Y:S04]  /*56940*/  STL.64 [R1+0x930], R44 ;  /* 0x0009302c01007387 */ /* 0x0005e80000100a00 */
[----:B------:R1:W-:Y:S04]  /*56950*/  STL.64 [R1+0x938], R46 ;  /* 0x0009382e01007387 */ /* 0x0003e80000100a00 */
        /* <DEDUP_REMOVED lines=11> */
[----:B--2---:R-:W-:-:S03]  /*56a10*/  IMAD.MOV.U32 R44, RZ, RZ, R173 ;  /* 0x000000ffff2c7224 */ /* 0x004fc600078e00ad */
[----:B------:R-:W2:Y:S01]  /*56a20*/  LDL.LU R173, [R1+0x3454] ;  /* 0x0034540001ad7983 */ /* 0x000ea20000300800 */
[----:B------:R-:W-:Y:S01]  /*56a30*/  MOV R45, R184 ;  /* 0x000000b8002d7202 */ /* 0x000fe20000000f00 */
[----:B-1----:R-:W-:Y:S02]  /*56a40*/  IMAD.MOV.U32 R46, RZ, RZ, R185 ;  /* 0x000000ffff2e7224 */ /* 0x002fe400078e00b9 */
[----:B------:R-:W2:Y:S01]  /*56a50*/  LDL.LU R184, [R1+0x3450] ;  /* 0x0034500001b87983 */ /* 0x000ea20000300800 */
[----:B------:R-:W-:-:S03]  /*56a60*/  IMAD.MOV.U32 R47, RZ, RZ, R188 ;  /* 0x000000ffff2f7224 */ /* 0x000fc600078e00bc */
[----:B------:R-:W2:Y:S04]  /*56a70*/  LDL.LU R185, [R1+0x344c] ;  /* 0x00344c0001b97983 */ /* 0x000ea80000300800 */
[----:B------:R-:W2:Y:S01]  /*56a80*/  LDL.LU R188, [R1+0x3448] ;  /* 0x0034480001bc7983 */ /* 0x000ea20000300800 */
[----:B---3--:R-:W-:Y:S02]  /*56a90*/  IMAD.MOV.U32 R51, RZ, RZ, R180 ;  /* 0x000000ffff337224 */ /* 0x008fe400078e00b4 */
[----:B----4-:R-:W-:Y:S02]  /*56aa0*/  IMAD.MOV.U32 R50, RZ, RZ, R177 ;  /* 0x000000ffff327224 */ /* 0x010fe400078e00b1 */
[----:B------:R-:W-:Y:S02]  /*56ab0*/  IMAD.MOV.U32 R49, RZ, RZ, R176 ;  /* 0x000000ffff317224 */ /* 0x000fe400078e00b0 */
[----:B------:R-:W-:-:S02]  /*56ac0*/  IMAD.MOV.U32 R48, RZ, RZ, R189 ;  /* 0x000000ffff307224 */ /* 0x000fc400078e00bd */
[----:B------:R-:W3:Y:S04]  /*56ad0*/  LDL.LU R189, [R1+0x3444] ;  /* 0x0034440001bd7983 */ /* 0x000ee80000300800 */
[----:B------:R-:W4:Y:S04]  /*56ae0*/  LDL.LU R176, [R1+0x3440] ;  /* 0x0034400001b07983 */ /* 0x000f280000300800 */
[----:B------:R-:W3:Y:S01]  /*56af0*/  LDL.LU R177, [R1+0x343c] ;  /* 0x00343c0001b17983 */ /* 0x000ee20000300800 */
[----:B------:R-:W-:Y:S02]  /*56b00*/  IMAD.MOV.U32 R54, RZ, RZ, R169 ;  /* 0x000000ffff367224 */ /* 0x000fe400078e00a9 */
[----:B------:R-:W-:Y:S01]  /*56b10*/  IMAD.MOV.U32 R53, RZ, RZ, R168 ;  /* 0x000000ffff357224 */ /* 0x000fe200078e00a8 */
[----:B------:R-:W3:Y:S01]  /*56b20*/  LDL.LU R180, [R1+0x3438] ;  /* 0x0034380001b47983 */ /* 0x000ee20000300800 */
[----:B------:R-:W-:-:S03]  /*56b30*/  MOV R52, R181 ;  /* 0x000000b500347202 */ /* 0x000fc60000000f00 */
[----:B------:R-:W3:Y:S01]  /*56b40*/  LDL.LU R181, [R1+0x3434] ;  /* 0x0034340001b57983 */ /* 0x000ee20000300800 */
[----:B------:R-:W-:-:S03]  /*56b50*/  IMAD.MOV.U32 R55, RZ, RZ, R172 ;  /* 0x000000ffff377224 */ /* 0x000fc600078e00ac */
[----:B------:R-:W3:Y:S04]  /*56b60*/  LDL.LU R168, [R1+0x3430] ;  /* 0x0034300001a87983 */ /* 0x000ee80000300800 */
[----:B------:R-:W3:Y:S01]  /*56b70*/  LDL.LU R169, [R1+0x342c] ;  /* 0x00342c0001a97983 */ /* 0x000ee20000300800 */
[----:B------:R-:W-:-:S03]  /*56b80*/  IMAD.MOV.U32 R57, RZ, RZ, R7 ;  /* 0x000000ffff397224 */ /* 0x000fc600078e0007 */
[----:B------:R-:W3:Y:S01]  /*56b90*/  LDL.LU R172, [R1+0x3428] ;  /* 0x0034280001ac7983 */ /* 0x000ee20000300800 */
[----:B--2---:R-:W-:-:S03]  /*56ba0*/  IMAD.MOV.U32 R56, RZ, RZ, R173 ;  /* 0x000000ffff387224 */ /* 0x004fc600078e00ad */
[----:B------:R-:W2:Y:S04]  /*56bb0*/  LDL.LU R173, [R1+0x3424] ;  /* 0x0034240001ad7983 */ /* 0x000ea80000300800 */
[----:B------:R-:W2:Y:S01]  /*56bc0*/  LDL.LU R7, [R1+0x3420] ;  /* 0x0034200001077983 */ /* 0x000ea20000300800 */
[----:B------:R-:W-:Y:S02]  /*56bd0*/  IMAD.MOV.U32 R63, RZ, RZ, R184 ;  /* 0x000000ffff3f7224 */ /* 0x000fe400078e00b8 */
[----:B------:R-:W-:Y:S01]  /*56be0*/  IMAD.MOV.U32 R62, RZ, RZ, R185 ;  /* 0x000000ffff3e7224 */ /* 0x000fe200078e00b9 */
[----:B------:R-:W-:Y:S01]  /*56bf0*/  MOV R59, R192 ;  /* 0x000000c0003b7202 */ /* 0x000fe20000000f00 */
[----:B------:R-:W-:Y:S02]  /*56c00*/  IMAD.MOV.U32 R61, RZ, RZ, R188 ;  /* 0x000000ffff3d7224 */ /* 0x000fe400078e00bc */
[----:B------:R-:W-:-:S02]  /*56c10*/  IMAD.MOV.U32 R58, RZ, RZ, R193 ;  /* 0x000000ffff3a7224 */ /* 0x000fc400078e00c1 */
[----:B----4-:R-:W-:Y:S01]  /*56c20*/  IMAD.MOV.U32 R67, RZ, RZ, R176 ;  /* 0x000000ffff437224 */ /* 0x010fe200078e00b0 */
[----:B---3--:R-:W-:Y:S01]  /*56c30*/  MOV R66, R177 ;  /* 0x000000b100427202 */ /* 0x008fe20000000f00 */
[----:B------:R-:W-:Y:S02]  /*56c40*/  IMAD.MOV.U32 R65, RZ, RZ, R180 ;  /* 0x000000ffff417224 */ /* 0x000fe400078e00b4 */
[----:B------:R-:W-:Y:S02]  /*56c50*/  IMAD.MOV.U32 R64, RZ, RZ, R181 ;  /* 0x000000ffff407224 */ /* 0x000fe400078e00b5 */
[----:B------:R-:W-:Y:S01]  /*56c60*/  IMAD.MOV.U32 R60, RZ, RZ, R189 ;  /* 0x000000ffff3c7224 */ /* 0x000fe200078e00bd */
[----:B------:R-:W-:Y:S01]  /*56c70*/  HMMA.1688.F32.TF32 R44, R164, R34, R44 ;  /* 0x00000022a42c723c */ /* 0x000fe2000008102c */
[----:B------:R-:W-:Y:S02]  /*56c80*/  IMAD.MOV.U32 R71, RZ, RZ, R168 ;  /* 0x000000ffff477224 */ /* 0x000fe400078e00a8 */
[----:B------:R-:W-:Y:S01]  /*56c90*/  LDS R168, [R5+UR10+0x18000] ;  /* 0x0180000a05a87984 */ /* 0x000fe20008000800 */
[----:B------:R-:W-:-:S02]  /*56ca0*/  IMAD.MOV.U32 R70, RZ, RZ, R169 ;  /* 0x000000ffff467224 */ /* 0x000fc400078e00a9 */
[----:B------:R-:W-:Y:S01]  /*56cb0*/  IMAD.MOV.U32 R69, RZ, RZ, R172 ;  /* 0x000000ffff457224 */ /* 0x000fe200078e00ac */
[----:B------:R-:W-:Y:S01]  /*56cc0*/  LDS R169, [R6+UR10+0x18000] ;  /* 0x0180000a06a97984 */ /* 0x000fe20008000800 */
[C---:B------:R-:W-:Y:S03]  /*56cd0*/  HMMA.1688.F32.TF32 R64, R164.reuse, R14, R64 ;  /* 0x0000000ea440723c */ /* 0x040fe60000081040 */
[----:B------:R-:W-:Y:S03]  /*56ce0*/  LDS R172, [R5+UR10+0x18080] ;  /* 0x0180800a05ac7984 */ /* 0x000fe60008000800 */
[C---:B------:R-:W-:Y:S01]  /*56cf0*/  HMMA.1688.F32.TF32 R60, R164.reuse, R18, R60 ;  /* 0x00000012a43c723c */ /* 0x040fe2000008103c */
[----:B------:R-:W-:Y:S01]  /*56d00*/  IMAD.MOV.U32 R36, RZ, RZ, R80 ;  /* 0x000000ffff247224 */ /* 0x000fe200078e0050 */
[----:B------:R-:W-:Y:S04]  /*56d10*/  LDS R14, [R5+UR10+0x1a100] ;  /* 0x01a1000a050e7984 */ /* 0x000fe80008000800 */
[C---:B------:R-:W-:Y:S01]  /*56d20*/  HMMA.1688.F32.TF32 R56, R164.reuse, R22, R56 ;  /* 0x00000016a438723c */ /* 0x040fe20000081038 */
[----:B------:R-:W-:Y:S01]  /*56d30*/  IMAD.MOV.U32 R37, RZ, RZ, R81 ;  /* 0x000000ffff257224 */ /* 0x000fe200078e0051 */
[----:B------:R-:W-:Y:S04]  /*56d40*/  LDS R15, [R6+UR10+0x1a100] ;  /* 0x01a1000a060f7984 */ /* 0x000fe80008000800 */
[C---:B------:R-:W-:Y:S06]  /*56d50*/  HMMA.1688.F32.TF32 R52, R164.reuse, R26, R52 ;  /* 0x0000001aa434723c */ /* 0x040fec0000081034 */
[----:B------:R-:W-:Y:S01]  /*56d60*/  HMMA.1688.F32.TF32 R48, R164, R30, R48 ;  /* 0x0000001ea430723c */ /* 0x000fe20000081030 */
[----:B--2---:R-:W1:Y:S04]  /*56d70*/  LDSM.16.M88.4 R176, [R7+UR11+0x40080] ;  /* 0x0400800b07b0783b */ /* 0x004e680008000200 */
[----:B------:R-:W2:Y:S04]  /*56d80*/  LDSM.16.M88.4 R180, [R7+UR11+0x40880] ;  /* 0x0408800b07b4783b */ /* 0x000ea80008000200 */
[----:B------:R-:W3:Y:S04]  /*56d90*/  LDSM.16.M88.4 R184, [R7+UR11+0x41080] ;  /* 0x0410800b07b8783b */ /* 0x000ee80008000200 */
[----:B------:R-:W4:Y:S04]  /*56da0*/  LDSM.16.M88.4 R188, [R7+UR11+0x41880] ;  /* 0x0418800b07bc783b */ /* 0x000f280008000200 */
        /* <DEDUP_REMOVED lines=11> */
[----:B------:R-:W4:Y:S01]  /*56e60*/  LDSM.16.M88.4 R236, [R7+UR11+0x47880] ;  /* 0x0478800b07ec783b */ /* 0x000f220008000200 */
[----:B------:R-:W-:-:S03]  /*56e70*/  IMAD.MOV.U32 R68, RZ, RZ, R173 ;  /* 0x000000ffff447224 */ /* 0x000fc600078e00ad */
[----:B-1----:R-:W-:Y:S04]  /*56e80*/  STL [R1+0x31bc], R178 ;  /* 0x0031bcb201007387 */ /* 0x002fe80000100800 */
[----:B------:R-:W-:Y:S04]  /*56e90*/  STL [R1+0x31b8], R179 ;  /* 0x0031b8b301007387 */ /* 0x000fe80000100800 */
[----:B--2---:R-:W-:Y:S04]  /*56ea0*/  STL [R1+0x31c4], R182 ;  /* 0x0031c4b601007387 */ /* 0x004fe80000100800 */
[----:B------:R-:W-:Y:S04]  /*56eb0*/  STL [R1+0x31c0], R183 ;  /* 0x0031c0b701007387 */ /* 0x000fe80000100800 */
[----:B---3--:R-:W-:Y:S04]  /*56ec0*/  STL [R1+0x31cc], R186 ;  /* 0x0031ccba01007387 */ /* 0x008fe80000100800 */
[----:B------:R-:W-:Y:S01]  /*56ed0*/  STL [R1+0x31c8], R187 ;  /* 0x0031c8bb01007387 */ /* 0x000fe20000100800 */
[----:B------:R-:W-:Y:S03]  /*56ee0*/  HMMA.1688.F32.TF32 R68, R164, R10, R68 ;  /* 0x0000000aa444723c */ /* 0x000fe60000081044 */
[----:B----4-:R1:W-:Y:S04]  /*56ef0*/  STL [R1+0x31d4], R190 ;  /* 0x0031d4be01007387 */ /* 0x0103e80000100800 */
        /* <DEDUP_REMOVED lines=13> */
[----:B-1----:R-:W-:-:S03]  /*56fd0*/  IMAD.MOV.U32 R190, RZ, RZ, R44 ;  /* 0x000000ffffbe7224 */ /* 0x002fc600078e002c */
[----:B------:R-:W-:Y:S01]  /*56fe0*/  STL [R1+0x30ec], R218 ;  /* 0x0030ecda01007387 */ /* 0x000fe20000100800 */
[----:B--2---:R-:W-:Y:S01]  /*56ff0*/  MOV R191, R45 ;  /* 0x0000002d00bf7202 */ /* 0x004fe20000000f00 */
[----:B------:R-:W-:Y:S02]  /*57000*/  IMAD.MOV.U32 R186, RZ, RZ, R46 ;  /* 0x000000ffffba7224 */ /* 0x000fe400078e002e */
[----:B------:R-:W-:Y:S01]  /*57010*/  STL [R1+0x30e8], R219 ;  /* 0x0030e8db01007387 */ /* 0x000fe20000100800 */
[----:B------:R-:W-:-:S03]  /*57020*/  IMAD.MOV.U32 R187, RZ, RZ, R47 ;  /* 0x000000ffffbb7224 */ /* 0x000fc600078e002f */
[----:B------:R-:W-:Y:S01]  /*57030*/  STL [R1+0x30f4], R222 ;  /* 0x0030f4de01007387 */ /* 0x000fe20000100800 */
[C---:B------:R-:W-:Y:S03]  /*57040*/  HMMA.1688.F32.TF32 R44, R164.reuse, R38, R240 ;  /* 0x00000026a42c723c */ /* 0x040fe600000810f0 */
[----:B------:R-:W-:Y:S03]  /*57050*/  STL [R1+0x30f0], R223 ;  /* 0x0030f0df01007387 */ /* 0x000fe60000100800 */
[----:B------:R-:W-:Y:S01]  /*57060*/  HMMA.1688.F32.TF32 R164, R164, R42, R244 ;  /* 0x0000002aa4a4723c */ /* 0x000fe200000810f4 */
        /* <DEDUP_REMOVED lines=24> */
[----:B------:R-:W-:Y:S04]  /*571f0*/  STL [R1+0x31f4], R164 ;  /* 0x0031f4a401007387 */ /* 0x000fe80000100800 */
[----:B------:R-:W-:Y:S04]  /*57200*/  STL.64 [R1+0x8b0], R44 ;  /* 0x0008b02c01007387 */ /* 0x000fe80000100a00 */
[----:B------:R1:W-:Y:S04]  /*57210*/  STL.64 [R1+0x8b8], R46 ;  /* 0x0008b82e01007387 */ /* 0x0003e80000100a00 */
[----:B------:R-:W2:Y:S04]  /*57220*/  LDS R173, [R6+UR10+0x18080] ;  /* 0x0180800a06ad7984 */ /* 0x000ea80008000800 */
[----:B------:R-:W-:Y:S01]  /*57230*/  LDS R10, [R5+UR10+0x1a180] ;  /* 0x01a1800a050a7984 */ /* 0x000fe20008000800 */
[----:B-1----:R-:W-:Y:S03]  /*57240*/  HMMA.1688.F32.TF32 R44, R168, R176, R248 ;  /* 0x000000b0a82c723c */ /* 0x002fe600000810f8 */
[----:B------:R-:W-:Y:S04]  /*57250*/  STL [R1+0x31f0], R165 ;  /* 0x0031f0a501007387 */ /* 0x000fe80000100800 */
[----:B------:R-:W-:Y:S04]  /*57260*/  STL [R1+0x31ec], R166 ;  /* 0x0031eca601007387 */ /* 0x000fe80000100800 */
[----:B------:R-:W-:Y:S04]  /*57270*/  STL [R1+0x31e8], R167 ;  /* 0x0031e8a701007387 */ /* 0x000fe80000100800 */
[----:B------:R-:W3:Y:S04]  /*57280*/  LDL.LU R248, [R1+0x1370] ;  /* 0x0013700001f87983 */ /* 0x000ee80000300800 */
[----:B------:R-:W3:Y:S04]  /*57290*/  LDL.LU R249, [R1+0x1374] ;  /* 0x0013740001f97983 */ /* 0x000ee80000300800 */
[----:B------:R-:W3:Y:S01]  /*572a0*/  LDL.LU R250, [R1+0x1378] ;  /* 0x0013780001fa7983 */ /* 0x000ee20000300800 */
[----:B------:R-:W-:-:S03]  /*572b0*/  IMAD.MOV.U32 R187, RZ, RZ, R44 ;  /* 0x000000ffffbb7224 */ /* 0x000fc600078e002c */
[----:B------:R-:W3:Y:S01]  /*572c0*/  LDL.LU R251, [R1+0x137c] ;  /* 0x00137c0001fb7983 */ /* 0x000ee20000300800 */
[----:B------:R-:W-:Y:S02]  /*572d0*/  IMAD.MOV.U32 R186, RZ, RZ, R45 ;  /* 0x000000ffffba7224 */ /* 0x000fe400078e002d */
[----:B------:R-:W-:Y:S01]  /*572e0*/  IMAD.MOV.U32 R191, RZ, RZ, R46 ;  /* 0x000000ffffbf7224 */ /* 0x000fe200078e002e */
[----:B------:R-:W4:Y:S01]  /*572f0*/  LDL.LU R44, [R1+0x1380] ;  /* 0x00138000012c7983 */ /* 0x000f220000300800 */
[----:B------:R-:W-:-:S03]  /*57300*/  IMAD.MOV.U32 R190, RZ, RZ, R47 ;  /* 0x000000ffffbe7224 */ /* 0x000fc600078e002f */
        /* <DEDUP_REMOVED lines=35> */
[----:B------:R1:W-:Y:S04]  /*57540*/  STL [R1+0x3204], R190 ;  /* 0x003204be01007387 */ /* 0x0003e80000100800 */
[----:B------:R1:W-:Y:S04]  /*57550*/  STL [R1+0x3200], R191 ;  /* 0x003200bf01007387 */ /* 0x0003e80000100800 */
[----:B------:R1:W-:Y:S04]  /*57560*/  STL [R1+0x31fc], R187 ;  /* 0x0031fcbb01007387 */ /* 0x0003e80000100800 */
[----:B------:R1:W-:Y:S04]  /*57570*/  STL [R1+0x31f8], R186 ;  /* 0x0031f8ba01007387 */ /* 0x0003e80000100800 */
[----:B------:R-:W-:Y:S01]  /*57580*/  LDS R11, [R6+UR10+0x1a180] ;  /* 0x01a1800a060b7984 */ /* 0x000fe20008000800 */
[C---:B--2---:R-:W-:Y:S03]  /*57590*/  HMMA.1688.F32.TF32 R72, R168.reuse, R180, R244 ;  /* 0x000000b4a848723c */ /* 0x044fe600000810f4 */
[----:B------:R-:W2:Y:S04]  /*575a0*/  LDL.LU R244, [R1+0x1360] ;  /* 0x0013600001f47983 */ /* 0x000ea80000300800 */
[----:B------:R-:W2:Y:S04]  /*575b0*/  LDL.LU R245, [R1+0x1364] ;  /* 0x0013640001f57983 */ /* 0x000ea80000300800 */
[----:B------:R-:W2:Y:S04]  /*575c0*/  LDL.LU R246, [R1+0x1368] ;  /* 0x0013680001f67983 */ /* 0x000ea80000300800 */
[----:B------:R-:W2:Y:S01]  /*575d0*/  LDL.LU R247, [R1+0x136c] ;  /* 0x00136c0001f77983 */ /* 0x000ea20000300800 */
[----:B----4-:R-:W-:-:S15]  /*575e0*/  HMMA.1688.F32.TF32 R64, R168, R188, R64 ;  /* 0x000000bca840723c */ /* 0x010fde0000081040 */
[----:B------:R-:W-:-:S09]  /*575f0*/  NOP ;  /* 0x0000000000007918 */ /* 0x000fd20000000000 */
[----:B-1----:R-:W-:Y:S02]  /*57600*/  IMAD.MOV.U32 R190, RZ, RZ, R64 ;  /* 0x000000ffffbe7224 */ /* 0x002fe400078e0040 */
[----:B------:R-:W-:Y:S02]  /*57610*/  IMAD.MOV.U32 R191, RZ, RZ, R65 ;  /* 0x000000ffffbf7224 */ /* 0x000fe400078e0041 */
[----:B------:R-:W-:Y:S02]  /*57620*/  IMAD.MOV.U32 R187, RZ, RZ, R66 ;  /* 0x000000ffffbb7224 */ /* 0x000fe400078e0042 */
[----:B------:R-:W-:Y:S02]  /*57630*/  IMAD.MOV.U32 R186, RZ, RZ, R67 ;  /* 0x000000ffffba7224 */ /* 0x000fe400078e0043 */
[C---:B---3--:R-:W-:Y:S06]  /*57640*/  HMMA.1688.F32.TF32 R64, R168.reuse, R192, R60 ;  /* 0x000000c0a840723c */ /* 0x048fec000008103c */
[----:B------:R-:W-:Y:S01]  /*57650*/  HMMA.1688.F32.TF32 R60, R168, R196, R240 ;  /* 0x000000c4a83c723c */ /* 0x000fe200000810f0 */
[----:B------:R-:W3:-:S15]  /*57660*/  LDL.LU R240, [R1+0x1350] ;  /* 0x0013500001f07983 */ /* 0x000ede0000300800 */
[----:B------:R-:W-:-:S01]  /*57670*/  NOP ;  /* 0x0000000000007918 */ /* 0x000fc20000000000 */
[----:B------:R-:W-:Y:S04]  /*57680*/  STL.64 [R1+0xac0], R64 ;  /* 0x000ac04001007387 */ /* 0x000fe80000100a00 */
[----:B------:R-:W-:Y:S04]  /*57690*/  STL.64 [R1+0xac8], R66 ;  /* 0x000ac84201007387 */ /* 0x000fe80000100a00 */
[----:B------:R-:W-:Y:S04]  /*576a0*/  STL.64 [R1+0xad0], R60 ;  /* 0x000ad03c01007387 */ /* 0x000fe80000100a00 */
[----:B------:R1:W-:Y:S04]  /*576b0*/  STL.64 [R1+0xad8], R62 ;  /* 0x000ad83e01007387 */ /* 0x0003e80000100a00 */
[----:B------:R-:W3:Y:S04]  /*576c0*/  LDL.LU R241, [R1+0x1354] ;  /* 0x0013540001f17983 */ /* 0x000ee80000300800 */
[----:B------:R-:W3:Y:S04]  /*576d0*/  LDL.LU R242, [R1+0x1358] ;  /* 0x0013580001f27983 */ /* 0x000ee80000300800 */
[----:B------:R-:W3:Y:S01]  /*576e0*/  LDL.LU R243, [R1+0x135c] ;  /* 0x00135c0001f37983 */ /* 0x000ee20000300800 */
[C---:B-1----:R-:W-:Y:S06]  /*576f0*/  HMMA.1688.F32.TF32 R60, R168.reuse, R200, R56 ;  /* 0x000000c8a83c723c */ /* 0x042fec0000081038 */
[C---:B------:R-:W-:Y:S06]  /*57700*/  HMMA.1688.F32.TF32 R56, R168.reuse, R204, R52 ;  /* 0x000000cca838723c */ /* 0x040fec0000081034 */
[C---:B------:R-:W-:Y:S06]  /*57710*/  HMMA.1688.F32.TF32 R52, R168.reuse, R208, R48 ;  /* 0x000000d0a834723c */ /* 0x040fec0000081030 */
[C---:B------:R-:W-:Y:S05]  /*57720*/  HMMA.1688.F32.TF32 R48, R168.reuse, R212, R44 ;  /* 0x000000d4a830723c */ /* 0x040fea000008102c */
[----:B------:R-:W-:Y:S04]  /*57730*/  STL.64 [R1+0xaf0], R60 ;  /* 0x000af03c01007387 */ /* 0x000fe80000100a00 */
[----:B------:R-:W-:Y:S04]  /*57740*/  STL.64 [R1+0xaf8], R62 ;  /* 0x000af83e01007387 */ /* 0x000fe80000100a00 */
[----:B------:R-:W-:Y:S04]  /*57750*/  STL.64 [R1+0xb50], R56 ;  /* 0x000b503801007387 */ /* 0x000fe80000100a00 */
[----:B------:R-:W-:Y:S01]  /*57760*/  STL.64 [R1+0xb58], R58 ;  /* 0x000b583a01007387 */ /* 0x000fe20000100a00 */
[----:B------:R-:W-:Y:S03]  /*57770*/  HMMA.1688.F32.TF32 R44, R168, R216, R248 ;  /* 0x000000d8a82c723c */ /* 0x000fe600000810f8 */
[----:B------:R-:W-:Y:S04]  /*57780*/  STL.64 [R1+0xb90], R52 ;  /* 0x000b903401007387 */ /* 0x000fe80000100a00 */
[----:B------:R-:W-:Y:S04]  /*57790*/  STL.64 [R1+0xb98], R54 ;  /* 0x000b983601007387 */ /* 0x000fe80000100a00 */
[----:B------:R-:W-:Y:S04]  /*577a0*/  STL.64 [R1+0xbc0], R48 ;  /* 0x000bc03001007387 */ /* 0x000fe80000100a00 */
[----:B------:R-:W-:Y:S04]  /*577b0*/  STL.64 [R1+0xbc8], R50 ;  /* 0x000bc83201007387 */ /* 0x000fe80000100a00 */
[----:B------:R-:W4:Y:S04]  /*577c0*/  LDL.LU R248, [R1+0x1340] ;  /* 0x0013400001f87983 */ /* 0x000f280000300800 */
[----:B------:R-:W4:Y:S04]  /*577d0*/  LDL.LU R249, [R1+0x1344] ;  /* 0x0013440001f97983 */ /* 0x000f280000300800 */
[----:B------:R-:W4:Y:S04]  /*577e0*/  LDL.LU R250, [R1+0x1348] ;  /* 0x0013480001fa7983 */ /* 0x000f280000300800 */
[----:B------:R-:W4:Y:S01]  /*577f0*/  LDL.LU R251, [R1+0x134c] ;  /* 0x00134c0001fb7983 */ /* 0x000f220000300800 */
[----:B------:R-:W-:Y:S01]  /*57800*/  IMAD.MOV.U32 R230, RZ, RZ, R44 ;  /* 0x000000ffffe67224 */ /* 0x000fe200078e002c */
[----:B------:R-:W-:Y:S01]  /*57810*/  MOV R226, R46 ;  /* 0x0000002e00e27202 */ /* 0x000fe20000000f00 */
[----:B------:R-:W-:-:S02]  /*57820*/  IMAD.MOV.U32 R231, RZ, RZ, R45 ;  /* 0x000000ffffe77224 */ /* 0x000fc400078e002d */
[----:B------:R-:W-:-:S05]  /*57830*/  IMAD.MOV.U32 R227, RZ, RZ, R47 ;  /* 0x000000ffffe37224 */ /* 0x000fca00078e002f */
[----:B------:R1:W-:Y:S04]  /*57840*/  STL [R1+0x3124], R227 ;  /* 0x003124e301007387 */ /* 0x0003e80000100800 */
[----:B------:R1:W-:Y:S04]  /*57850*/  STL [R1+0x3120], R226 ;  /* 0x003120e201007387 */ /* 0x0003e80000100800 */
[----:B------:R1:W-:Y:S04]  /*57860*/  STL [R1+0x311c], R231 ;  /* 0x00311ce701007387 */ /* 0x0003e80000100800 */
[----:B------:R1:W-:Y:S01]  /*57870*/  STL [R1+0x3118], R230 ;  /* 0x003118e601007387 */ /* 0x0003e20000100800 */
[----:B--2---:R-:W-:Y:S03]  /*57880*/  HMMA.1688.F32.TF32 R44, R168, R220, R244 ;  /* 0x000000dca82c723c */ /* 0x004fe600000810f4 */
[----:B------:R-:W2:Y:S04]  /*57890*/  LDL.LU R244, [R1+0x1330] ;  /* 0x0013300001f47983 */ /* 0x000ea80000300800 */
[----:B------:R-:W2:Y:S04]  /*578a0*/  LDL.LU R245, [R1+0x1334] ;  /* 0x0013340001f57983 */ /* 0x000ea80000300800 */
[----:B------:R-:W2:Y:S04]  /*578b0*/  LDL.LU R246, [R1+0x1338] ;  /* 0x0013380001f67983 */ /* 0x000ea80000300800 */
[----:B------:R-:W2:Y:S09]  /*578c0*/  LDL.LU R247, [R1+0x133c] ;  /* 0x00133c0001f77983 */ /* 0x000eb20000300800 */
[----:B------:R-:W-:-:S02]  /*578d0*/  IMAD.MOV.U32 R238, RZ, RZ, R44 ;  /* 0x000000ffffee7224 */ /* 0x000fc400078e002c */
[----:B------:R-:W-:Y:S02]  /*578e0*/  IMAD.MOV.U32 R239, RZ, RZ, R45 ;  /* 0x000000ffffef7224 */ /* 0x000fe400078e002d */
[----:B------:R-:W-:Y:S02]  /*578f0*/  IMAD.MOV.U32 R234, RZ, RZ, R46 ;  /* 0x000000ffffea7224 */ /* 0x000fe400078e002e */
[----:B------:R-:W-:-:S05]  /*57900*/  IMAD.MOV.U32 R235, RZ, RZ, R47 ;  /* 0x000000ffffeb7224 */ /* 0x000fca00078e002f */
[----:B------:R-:W-:Y:S04]  /*57910*/  STL [R1+0x3134], R235 ;  /* 0x003134eb01007387 */ /* 0x000fe80000100800 */
[----:B------:R-:W-:Y:S04]  /*57920*/  STL [R1+0x3130], R234 ;  /* 0x003130ea01007387 */ /* 0x000fe80000100800 */
[----:B------:R-:W-:Y:S04]  /*57930*/  STL [R1+0x312c], R239 ;  /* 0x00312cef01007387 */ /* 0x000fe80000100800 */
[----:B------:R4:W-:Y:S01]  /*57940*/  STL [R1+0x3128], R238 ;  /* 0x003128ee01007387 */ /* 0x0009e20000100800 */
[----:B---3--:R-:W-:-:S15]  /*57950*/  HMMA.1688.F32.TF32 R44, R168, R224, R240 ;  /* 0x000000e0a82c723c */ /* 0x008fde00000810f0 */
[----:B------:R-:W-:-:S09]  /*57960*/  NOP ;  /* 0x0000000000007918 */ /* 0x000fd20000000000 */
[----:B-1----:R-:W-:Y:S01]  /*57970*/  IMAD.MOV.U32 R227, RZ, RZ, R44 ;  /* 0x000000ffffe37224 */ /* 0x002fe200078e002c */
[----:B------:R-:W-:Y:S01]  /*57980*/  MOV R226, R45 ;  /* 0x0000002d00e27202 */ /* 0x000fe20000000f00 */
[----:B------:R-:W3:Y:S01]  /*57990*/  LDL.LU R44, [R1+0x12b0] ;  /* 0x0012b000012c7983 */ /* 0x000ee20000300800 */
[----:B------:R-:W-:Y:S02]  /*579a0*/  IMAD.MOV.U32 R231, RZ, RZ, R46 ;  /* 0x000000ffffe77224 */ /* 0x000fe400078e002e */
[----:B------:R-:W-:Y:S01]  /*579b0*/  IMAD.MOV.U32 R230, RZ, RZ, R47 ;  /* 0x000000ffffe67224 */ /* 0x000fe200078e002f */
[----:B------:R-:W3:Y:S04]  /*579c0*/  LDL.LU R45, [R1+0x12b4] ;  /* 0x0012b400012d7983 */ /* 0x000ee80000300800 */
[----:B------:R-:W3:Y:S04]  /*579d0*/  LDL.LU R46, [R1+0x12b8] ;  /* 0x0012b800012e7983 */ /* 0x000ee80000300800 */
[----:B------:R-:W3:Y:S04]  /*579e0*/  LDL.LU R47, [R1+0x12bc] ;  /* 0x0012bc00012f7983 */ /* 0x000ee80000300800 */
[----:B------:R1:W-:Y:S04]  /*579f0*/  STL [R1+0x3144], R230 ;  /* 0x003144e601007387 */ /* 0x0003e80000100800 */
[----:B------:R-:W-:Y:S04]  /*57a00*/  STL [R1+0x3140], R231 ;  /* 0x003140e701007387 */ /* 0x000fe80000100800 */
[----:B------:R1:W-:Y:S04]  /*57a10*/  STL [R1+0x313c], R226 ;  /* 0x00313ce201007387 */ /* 0x0003e80000100800 */
[----:B------:R1:W-:Y:S01]  /*57a20*/  STL [R1+0x3138], R227 ;  /* 0x003138e301007387 */ /* 0x0003e20000100800 */
        /* <DEDUP_REMOVED lines=8> */
[----:B------:R-:W-:Y:S01]  /*57ab0*/  IMAD.MOV.U32 R235, RZ, RZ, R48 ;  /* 0x000000ffffeb7224 */ /* 0x000fe200078e0030 */
[----:B------:R1:W-:Y:S04]  /*57ac0*/  STL [R1+0x3154], R238 ;  /* 0x003154ee01007387 */ /* 0x0003e80000100800 */
[----:B------:R1:W-:Y:S04]  /*57ad0*/  STL [R1+0x3150], R239 ;  /* 0x003150ef01007387 */ /* 0x0003e80000100800 */
[----:B------:R1:W-:Y:S04]  /*57ae0*/  STL [R1+0x314c], R234 ;  /* 0x00314cea01007387 */ /* 0x0003e80000100800 */
[----:B------:R1:W-:Y:S04]  /*57af0*/  STL [R1+0x3148], R235 ;  /* 0x003148eb01007387 */ /* 0x0003e80000100800 */
[----:B------:R-:W4:Y:S04]  /*57b00*/  LDL.LU R240, [R1+0x1290] ;  /* 0x0012900001f07983 */ /* 0x000f280000300800 */
[----:B------:R-:W4:Y:S04]  /*57b10*/  LDL.LU R241, [R1+0x1294] ;  /* 0x0012940001f17983 */ /* 0x000f280000300800 */
[----:B------:R-:W4:Y:S04]  /*57b20*/  LDL.LU R242, [R1+0x1298] ;  /* 0x0012980001f27983 */ /* 0x000f280000300800 */
[----:B------:R-:W4:Y:S01]  /*57b30*/  LDL.LU R243, [R1+0x129c] ;  /* 0x00129c0001f37983 */ /* 0x000f220000300800 */
[C---:B------:R-:W-:Y:S06]  /*57b40*/  HMMA.1688.F32.TF32 R68, R168.reuse, R184, R68 ;  /* 0x000000b8a844723c */ /* 0x040fec0000081044 */
[----:B--2---:R-:W-:Y:S01]  /*57b50*/  HMMA.1688.F32.TF32 R48, R168, R232, R244 ;  /* 0x000000e8a830723c */ /* 0x004fe200000810f4 */
[----:B------:R-:W2:Y:S04]  /*57b60*/  LDL.LU R244, [R1+0x1280] ;  /* 0x0012800001f47983 */ /* 0x000ea80000300800 */
[----:B------:R-:W2:Y:S04]  /*57b70*/  LDL.LU R245, [R1+0x1284] ;  /* 0x0012840001f57983 */ /* 0x000ea80000300800 */
[----:B------:R-:W2:Y:S04]  /*57b80*/  LDL.LU R246, [R1+0x1288] ;  /* 0x0012880001f67983 */ /* 0x000ea80000300800 */
[----:B------:R-:W2:Y:S11]  /*57b90*/  LDL.LU R247, [R1+0x128c] ;  /* 0x00128c0001f77983 */ /* 0x000eb60000300800 */
[----:B------:R-:W-:-:S02]  /*57ba0*/  IMAD.MOV.U32 R219, RZ, RZ, R51 ;  /* 0x000000ffffdb7224 */ /* 0x000fc400078e0033 */
[----:B------:R-:W-:Y:S01]  /*57bb0*/  IMAD.MOV.U32 R218, RZ, RZ, R50 ;  /* 0x000000ffffda7224 */ /* 0x000fe200078e0032 */
[----:B------:R-:W-:Y:S01]  /*57bc0*/  MOV R222, R48 ;  /* 0x0000003000de7202 */ /* 0x000fe20000000f00 */
[----:B------:R-:W-:Y:S01]  /*57bd0*/  IMAD.MOV.U32 R223, RZ, RZ, R49 ;  /* 0x000000ffffdf7224 */ /* 0x000fe200078e0031 */
[----:B------:R-:W-:Y:S04]  /*57be0*/  STL [R1+0x3164], R219 ;  /* 0x003164db01007387 */ /* 0x000fe80000100800 */
[----:B------:R-:W-:Y:S04]  /*57bf0*/  STL [R1+0x3160], R218 ;  /* 0x003160da01007387 */ /* 0x000fe80000100800 */
[----:B------:R-:W-:Y:S04]  /*57c00*/  STL [R1+0x315c], R223 ;  /* 0x00315cdf01007387 */ /* 0x000fe80000100800 */
[----:B------:R-:W-:Y:S01]  /*57c10*/  STL [R1+0x3158], R222 ;  /* 0x003158de01007387 */ /* 0x000fe20000100800 */
[----:B---3--:R-:W-:-:S15]  /*57c20*/  HMMA.1688.F32.TF32 R44, R168, R236, R44 ;  /* 0x000000eca82c723c */ /* 0x008fde000008102c */
[----:B------:R-:W-:-:S09]  /*57c30*/  NOP ;  /* 0x0000000000007918 */ /* 0x000fd20000000000 */
[----:B------:R-:W-:Y:S01]  /*57c40*/  MOV R168, R47 ;  /* 0x0000002f00a87202 */ /* 0x000fe20000000f00 */
[----:B------:R-:W-:Y:S02]  /*57c50*/  IMAD.MOV.U32 R169, RZ, RZ, R46 ;  /* 0x000000ffffa97224 */ /* 0x000fe400078e002e */
[----:B------:R-:W-:Y:S02]  /*57c60*/  IMAD.MOV.U32 R170, RZ, RZ, R45 ;  /* 0x000000ffffaa7224 */ /* 0x000fe400078e002d */
[----:B------:R-:W-:Y:S01]  /*57c70*/  IMAD.MOV.U32 R171, RZ, RZ, R44 ;  /* 0x000000ffffab7224 */ /* 0x000fe200078e002c */
[----:B------:R-:W-:Y:S04]  /*57c80*/  STL [R1+0x3174], R168 ;  /* 0x003174a801007387 */ /* 0x000fe80000100800 */
[----:B------:R-:W-:Y:S04]  /*57c90*/  STL [R1+0x3170], R169 ;  /* 0x003170a901007387 */ /* 0x000fe80000100800 */
[----:B------:R-:W-:Y:S04]  /*57ca0*/  STL [R1+0x316c], R170 ;  /* 0x00316caa01007387 */ /* 0x000fe80000100800 */
[----:B------:R-:W-:Y:S01]  /*57cb0*/  STL [R1+0x3168], R171 ;  /* 0x003168ab01007387 */ /* 0x000fe20000100800 */
[----:B----4-:R-:W-:Y:S03]  /*57cc0*/  HMMA.1688.F32.TF32 R44, R172, R176, R248 ;  /* 0x000000b0ac2c723c */ /* 0x010fe600000810f8 */
[----:B------:R-:W3:Y:S04]  /*57cd0*/  LDL.LU R248, [R1+0x1270] ;  /* 0x0012700001f87983 */ /* 0x000ee80000300800 */
[----:B------:R-:W3:Y:S04]  /*57ce0*/  LDL.LU R249, [R1+0x1274] ;  /* 0x0012740001f97983 */ /* 0x000ee80000300800 */
[----:B------:R-:W3:Y:S04]  /*57cf0*/  LDL.LU R250, [R1+0x1278] ;  /* 0x0012780001fa7983 */ /* 0x000ee80000300800 */
[----:B------:R-:W3:Y:S09]  /*57d00*/  LDL.LU R251, [R1+0x127c] ;  /* 0x00127c0001fb7983 */ /* 0x000ef20000300800 */
[----:B------:R-:W-:-:S02]  /*57d10*/  IMAD.MOV.U32 R214, RZ, RZ, R44 ;  /* 0x000000ffffd67224 */ /* 0x000fc400078e002c */
[----:B------:R-:W-:Y:S02]  /*57d20*/  IMAD.MOV.U32 R215, RZ, RZ, R45 ;  /* 0x000000ffffd77224 */ /* 0x000fe400078e002d */
[----:B------:R-:W-:Y:S02]  /*57d30*/  IMAD.MOV.U32 R210, RZ, RZ, R46 ;  /* 0x000000ffffd27224 */ /* 0x000fe400078e002e */
[----:B------:R-:W-:Y:S02]  /*57d40*/  IMAD.MOV.U32 R206, RZ, RZ, R47 ;  /* 0x000000ffffce7224 */ /* 0x000fe400078e002f */
[----:B------:R-:W-:-:S15]  /*57d50*/  HMMA.1688.F32.TF32 R44, R172, R180, R240 ;  /* 0x000000b4ac2c723c */ /* 0x000fde00000810f0 */
[----:B------:R-:W-:-:S09]  /*57d60*/  NOP ;  /* 0x0000000000007918 */ /* 0x000fd20000000000 */
[----:B-1----:R-:W-:Y:S01]  /*57d70*/  IMAD.MOV.U32 R230, RZ, RZ, R44 ;  /* 0x000000ffffe67224 */ /* 0x002fe200078e002c */
[----:B------:R-:W-:Y:S01]  /*57d80*/  MOV R226, R46 ;  /* 0x0000002e00e27202 */ /* 0x000fe20000000f00 */
[----:B------:R-:W-:Y:S02]  /*57d90*/  IMAD.MOV.U32 R231, RZ, RZ, R45 ;  /* 0x000000ffffe77224 */ /* 0x000fe400078e002d */
[----:B------:R-:W-:Y:S01]  /*57da0*/  IMAD.MOV.U32 R227, RZ, RZ, R47 ;  /* 0x000000ffffe37224 */ /* 0x000fe200078e002f */
[----:B------:R1:W-:Y:S04]  /*57db0*/  STL [R1+0x3184], R206 ;  /* 0x003184ce01007387 */ /* 0x0003e80000100800 */
[----:B------:R4:W-:Y:S04]  /*57dc0*/  STL [R1+0x3180], R210 ;  /* 0x003180d201007387 */ /* 0x0009e80000100800 */
[----:B------:R4:W-:Y:S01]  /*57dd0*/  STL [R1+0x317c], R215 ;  /* 0x00317cd701007387 */ /* 0x0009e20000100800 */
[----:B--2---:R-:W-:Y:S03]  /*57de0*/  HMMA.1688.F32.TF32 R44, R172, R184, R244 ;  /* 0x000000b8ac2c723c */ /* 0x004fe600000810f4 */
[----:B------:R2:W-:Y:S04]  /*57df0*/  STL [R1+0x3178], R214 ;  /* 0x003178d601007387 */ /* 0x0005e80000100800 */
[----:B------:R2:W-:Y:S04]  /*57e00*/  STL [R1+0x3194], R227 ;  /* 0x003194e301007387 */ /* 0x0005e80000100800 */
[----:B------:R2:W-:-:S13]  /*57e10*/  STL [R1+0x3190], R226 ;  /* 0x003190e201007387 */ /* 0x0005da0000100800 */
[----:B------:R-:W-:Y:S02]  /*57e20*/  IMAD.MOV.U32 R202, RZ, RZ, R44 ;  /* 0x000000ffffca7224 */ /* 0x000fe400078e002c */
[----:B------:R-:W-:Y:S02]  /*57e30*/  IMAD.MOV.U32 R198, RZ, RZ, R45 ;  /* 0x000000ffffc67224 */ /* 0x000fe400078e002d */
[----:B------:R-:W-:Y:S02]  /*57e40*/  IMAD.MOV.U32 R199, RZ, RZ, R46 ;  /* 0x000000ffffc77224 */ /* 0x000fe400078e002e */
[----:B------:R-:W-:Y:S01]  /*57e50*/  IMAD.MOV.U32 R194, RZ, RZ, R47 ;  /* 0x000000ffffc27224 */ /* 0x000fe200078e002f */
[----:B------:R2:W-:Y:S04]  /*57e60*/  STL [R1+0x318c], R231 ;  /* 0x00318ce701007387 */ /* 0x0005e80000100800 */
[----:B------:R2:W-:Y:S04]  /*57e70*/  STL [R1+0x3188], R230 ;  /* 0x003188e601007387 */ /* 0x0005e80000100800 */
        /* <DEDUP_REMOVED lines=8> */
[----:B------:R2:W-:Y:S04]  /*57f00*/  STL [R1+0x31a4], R194 ;  /* 0x0031a4c201007387 */ /* 0x0005e80000100800 */
[----:B------:R2:W-:Y:S04]  /*57f10*/  STL [R1+0x31a0], R199 ;  /* 0x0031a0c701007387 */ /* 0x0005e80000100800 */
[----:B------:R2:W-:Y:S04]  /*57f20*/  STL [R1+0x319c], R198 ;  /* 0x00319cc601007387 */ /* 0x0005e80000100800 */
[----:B------:R2:W-:Y:S01]  /*57f30*/  STL [R1+0x3198], R202 ;  /* 0x003198ca01007387 */ /* 0x0005e20000100800 */
[----:B---3--:R-:W-:-:S15]  /*57f40*/  HMMA.1688.F32.TF32 R44, R172, R188, R248 ;  /* 0x000000bcac2c723c */ /* 0x008fde00000810f8 */
[----:B------:R-:W-:-:S09]  /*57f50*/  NOP ;  /* 0x0000000000007918 */ /* 0x000fd20000000000 */
[----:B------:R-:W-:Y:S01]  /*57f60*/  IMAD.MOV.U32 R238, RZ, RZ, R44 ;  /* 0x000000ffffee7224 */ /* 0x000fe200078e002c */
[----:B------:R-:W-:Y:S01]  /*57f70*/  MOV R239, R45 ;  /* 0x0000002d00ef7202 */ /* 0x000fe20000000f00 */
[----:B------:R-:W3:Y:S01]  /*57f80*/  LDL.LU R44, [R1+0x1300] ;  /* 0x00130000012c7983 */ /* 0x000ee20000300800 */
[----:B------:R-:W-:Y:S02]  /*57f90*/  IMAD.MOV.U32 R234, RZ, RZ, R46 ;  /* 0x000000ffffea7224 */ /* 0x000fe400078e002e */
[----:B------:R-:W-:Y:S01]  /*57fa0*/  IMAD.MOV.U32 R235, RZ, RZ, R47 ;  /* 0x000000ffffeb7224 */ /* 0x000fe200078e002f */
        /* <DEDUP_REMOVED lines=12> */
[----:B------:R-:W2:Y:S01]  /*58070*/  LDL.LU R249, [R1+0x12d4] ;  /* 0x0012d40001f97983 */ /* 0x000ea20000300800 */
[----:B------:R-:W-:-:S02]  /*58080*/  IMAD.MOV.U32 R250, RZ, RZ, R13 ;  /* 0x000000fffffa7224 */ /* 0x000fc400078e000d */
[----:B------:R-:W-:Y:S01]  /*58090*/  IMAD.MOV.U32 R251, RZ, RZ, R12 ;  /* 0x000000fffffb7224 */ /* 0x000fe200078e000c */
[----:B------:R2:W-:Y:S04]  /*580a0*/  STL [R1+0x31b4], R235 ;  /* 0x0031b4eb01007387 */ /* 0x0005e80000100800 */
[----:B------:R2:W-:Y:S04]  /*580b0*/  STL [R1+0x31b0], R234 ;  /* 0x0031b0ea01007387 */ /* 0x0005e80000100800 */
[----:B------:R2:W-:Y:S04]  /*580c0*/  STL [R1+0x31ac], R239 ;  /* 0x0031acef01007387 */ /* 0x0005e80000100800 */
[----:B------:R2:W-:Y:S01]  /*580d0*/  STL [R1+0x31a8], R238 ;  /* 0x0031a8ee01007387 */ /* 0x0005e20000100800 */
[----:B------:R-:W-:-:S02]  /*580e0*/  IMAD.MOV.U32 R164, RZ, RZ, R68 ;  /* 0x000000ffffa47224 */ /* 0x000fc400078e0044 */
[----:B------:R-:W-:Y:S01]  /*580f0*/  IMAD.MOV.U32 R165, RZ, RZ, R69 ;  /* 0x000000ffffa57224 */ /* 0x000fe200078e0045 */
[----:B------:R-:W-:Y:S01]  /*58100*/  MOV R167, R71 ;  /* 0x0000004700a77202 */ /* 0x000fe20000000f00 */
[----:B------:R-:W-:Y:S01]  /*58110*/  IMAD.MOV.U32 R166, RZ, RZ, R70 ;  /* 0x000000ffffa67224 */ /* 0x000fe200078e0046 */
[----:B------:R-:W-:Y:S01]  /*58120*/  MOV R182, R72 ;  /* 0x0000004800b67202 */ /* 0x000fe20000000f00 */
[----:B------:R-:W-:Y:S01]  /*58130*/  IMAD.MOV.U32 R183, RZ, RZ, R73 ;  /* 0x000000ffffb77224 */ /* 0x000fe200078e0049 */
[----:B------:R-:W-:Y:S01]  /*58140*/  LDS R12, [R5+UR10+0x18100] ;  /* 0x0181000a050c7984 */ /* 0x000fe20008000800 */
[----:B------:R-:W-:Y:S02]  /*58150*/  IMAD.MOV.U32 R178, RZ, RZ, R74 ;  /* 0x000000ffffb27224 */ /* 0x000fe400078e004a */
[----:B------:R-:W-:Y:S01]  /*58160*/  IMAD.MOV.U32 R179, RZ, RZ, R75 ;  /* 0x000000ffffb37224 */ /* 0x000fe200078e004b */
[----:B------:R-:W2:Y:S01]  /*58170*/  LDS R13, [R6+UR10+0x18100] ;  /* 0x0181000a060d7984 */ /* 0x000ea20008000800 */
[----:B---3--:R-:W-:-:S15]  /*58180*/  HMMA.1688.F32.TF32 R44, R172, R200, R44 ;  /* 0x000000c8ac2c723c */ /* 0x008fde000008102c */
[----:B------:R-:W-:-:S09]  /*58190*/  NOP ;  /* 0x0000000000007918 */ /* 0x000fd20000000000 */
[----:B------:R-:W-:Y:S01]  /*581a0*/  IMAD.MOV.U32 R195, RZ, RZ, R44 ;  /* 0x000000ffffc37224 */ /* 0x000fe200078e002c */
[----:B------:R-:W-:Y:S01]  /*581b0*/  MOV R203, R45 ;  /* 0x0000002d00cb7202 */ /* 0x000fe20000000f00 */
[----:B------:R-:W-:Y:S02]  /*581c0*/  IMAD.MOV.U32 R207, RZ, RZ, R46 ;  /* 0x000000ffffcf7224 */ /* 0x000fe400078e002e */
[----:B------:R-:W-:Y:S02]  /*581d0*/  IMAD.MOV.U32 R211, RZ, RZ, R47 ;  /* 0x000000ffffd37224 */ /* 0x000fe400078e002f */
[----:B----4-:R-:W-:-:S15]  /*581e0*/  HMMA.1688.F32.TF32 R44, R172, R204, R240 ;  /* 0x000000ccac2c723c */ /* 0x010fde00000810f0 */
[----:B------:R-:W-:-:S09]  /*581f0*/  NOP ;  /* 0x0000000000007918 */ /* 0x000fd20000000000 */
[----:B-1----:R-:W-:Y:S02]  /*58200*/  IMAD.MOV.U32 R206, RZ, RZ, R44 ;  /* 0x000000ffffce7224 */ /* 0x002fe400078e002c */
[----:B------:R-:W-:Y:S02]  /*58210*/  IMAD.MOV.U32 R210, RZ, RZ, R45 ;  /* 0x000000ffffd27224 */ /* 0x000fe400078e002d */
[----:B------:R-:W-:Y:S02]  /*58220*/  IMAD.MOV.U32 R215, RZ, RZ, R46 ;  /* 0x000000ffffd77224 */ /* 0x000fe400078e002e */
[----:B--2---:R-:W-:Y:S02]  /*58230*/  IMAD.MOV.U32 R214, RZ, RZ, R47 ;  /* 0x000000ffffd67224 */ /* 0x004fe400078e002f */
[----:B------:R-:W-:-:S15]  /*58240*/  HMMA.1688.F32.TF32 R44, R172, R208, R244 ;  /* 0x000000d0ac2c723c */ /* 0x000fde00000810f4 */
[----:B------:R-:W-:-:S09]  /*58250*/  NOP ;  /* 0x0000000000007918 */ /* 0x000fd20000000000 */
[----:B------:R-:W-:Y:S01]  /*58260*/  MOV R227, R44 ;  /* 0x0000002c00e37202 */ /* 0x000fe20000000f00 */
[----:B------:R-:W-:Y:S02]  /*58270*/  IMAD.MOV.U32 R226, RZ, RZ, R45 ;  /* 0x000000ffffe27224 */ /* 0x000fe400078e002d */
[----:B------:R-:W-:Y:S02]  /*58280*/  IMAD.MOV.U32 R231, RZ, RZ, R46 ;  /* 0x000000ffffe77224 */ /* 0x000fe400078e002e */
[----:B------:R-:W-:Y:S02]  /*58290*/  IMAD.MOV.U32 R230, RZ, RZ, R47 ;  /* 0x000000ffffe67224 */ /* 0x000fe400078e002f */
[----:B------:R-:W-:Y:S07]  /*582a0*/  HMMA.1688.F32.TF32 R44, R172, R212, R248 ;  /* 0x000000d4ac2c723c */ /* 0x000fee00000810f8 */
[----:B------:R-:W-:-:S02]  /*582b0*/  IMAD.MOV.U32 R248, RZ, RZ, R9 ;  /* 0x000000fffff87224 */ /* 0x000fc400078e0009 */
[----:B------:R-:W2:Y:S01]  /*582c0*/  LDL.LU R9, [R1+0x341c] ;  /* 0x00341c0001097983 */ /* 0x000ea20000300800 */
[----:B------:R-:W-:Y:S02]  /*582d0*/  IMAD.MOV.U32 R249, RZ, RZ, R8 ;  /* 0x000000fffff97224 */ /* 0x000fe400078e0008 */
[----:B------:R-:W-:Y:S01]  /*582e0*/  IMAD.MOV.U32 R250, RZ, RZ, R17 ;  /* 0x000000fffffa7224 */ /* 0x000fe200078e0011 */
[----:B------:R-:W3:Y:S01]  /*582f0*/  LDL.LU R8, [R1+0x3418] ;  /* 0x0034180001087983 */ /* 0x000ee20000300800 */
[----:B------:R-:W-:-:S03]  /*58300*/  IMAD.MOV.U32 R251, RZ, RZ, R16 ;  /* 0x000000fffffb7224 */ /* 0x000fc600078e0010 */
[----:B------:R-:W4:Y:S04]  /*58310*/  LDL.LU R17, [R1+0x3414] ;  /* 0x0034140001117983 */ /* 0x000f280000300800 */
[----:B------:R-:W4:Y:S04]  /*58320*/  LDL.LU R16, [R1+0x3410] ;  /* 0x0034100001107983 */ /* 0x000f280000300800 */
[----:B------:R-:W4:Y:S04]  /*58330*/  LDL.LU R244, [R1+0x11d0] ;  /* 0x0011d00001f47983 */ /* 0x000f280000300800 */
[----:B------:R-:W4:Y:S04]  /*58340*/  LDL.LU R245, [R1+0x11d4] ;  /* 0x0011d40001f57983 */ /* 0x000f280000300800 */
[----:B------:R-:W4:Y:S04]  /*58350*/  LDL.LU R246, [R1+0x11d8] ;  /* 0x0011d80001f67983 */ /* 0x000f280000300800 */
[----:B------:R-:W4:Y:S01]  /*58360*/  LDL.LU R247, [R1+0x11dc] ;  /* 0x0011dc0001f77983 */ /* 0x000f220000300800 */
[----:B--2---:R-:W-:Y:S01]  /*58370*/  IMAD.MOV.U32 R243, RZ, RZ, R9 ;  /* 0x000000fffff37224 */ /* 0x004fe200078e0009 */
[----:B---3--:R-:W-:Y:S01]  /*58380*/  MOV R242, R8 ;  /* 0x0000000800f27202 */ /* 0x008fe20000000f00 */
[----:B----4-:R-:W-:-:S02]  /*58390*/  IMAD.MOV.U32 R240, RZ, RZ, R17 ;  /* 0x000000fffff07224 */ /* 0x010fc400078e0011 */
[----:B------:R-:W2:Y:S01]  /*583a0*/  LDL.LU R17, [R1+0x340c] ;  /* 0x00340c0001117983 */ /* 0x000ea20000300800 */
[----:B------:R-:W-:-:S03]  /*583b0*/  IMAD.MOV.U32 R241, RZ, RZ, R16 ;  /* 0x000000fffff17224 */ /* 0x000fc600078e0010 */
[----:B------:R-:W3:Y:S04]  /*583c0*/  LDL.LU R16, [R1+0x3408] ;  /* 0x0034080001107983 */ /* 0x000ee80000300800 */
[----:B------:R-:W4:Y:S04]  /*583d0*/  LDL.LU R8, [R1+0x3404] ;  /* 0x0034040001087983 */ /* 0x000f280000300800 */
[----:B------:R-:W4:Y:S01]  /*583e0*/  LDL.LU R9, [R1+0x3400] ;  /* 0x0034000001097983 */ /* 0x000f220000300800 */
[C---:B------:R-:W-:Y:S06]  /*583f0*/  HMMA.1688.F32.TF32 R48, R172.reuse, R196, R48 ;  /* 0x000000c4ac30723c */ /* 0x040fec0000081030 */
[----:B------:R-:W-:Y:S01]  /*58400*/  HMMA.1688.F32.TF32 R52, R172, R192, R52 ;  /* 0x000000c0ac34723c */ /* 0x000fe20000081034 */
[----:B------:R-:W-:-:S02]  /*58410*/  IMAD.MOV.U32 R194, RZ, RZ, R44 ;  /* 0x000000ffffc27224 */ /* 0x000fc400078e002c */
[----:B------:R-:W-:Y:S01]  /*58420*/  IMAD.MOV.U32 R199, RZ, RZ, R45 ;  /* 0x000000ffffc77224 */ /* 0x000fe200078e002d */
[----:B------:R-:W4:Y:S01]  /*58430*/  LDL.LU R44, [R1+0x11f0] ;  /* 0x0011f000012c7983 */ /* 0x000f220000300800 */
[----:B------:R-:W-:Y:S01]  /*58440*/  IMAD.MOV.U32 R198, RZ, RZ, R46 ;  /* 0x000000ffffc67224 */ /* 0x000fe200078e002e */
[----:B------:R-:W-:Y:S02]  /*58450*/  MOV R202, R47 ;  /* 0x0000002f00ca7202 */ /* 0x000fe40000000f00 */
[----:B------:R-:W4:Y:S04]  /*58460*/  LDL.LU R45, [R1+0x11f4] ;  /* 0x0011f400012d7983 */ /* 0x000f280000300800 */
[----:B------:R-:W4:Y:S04]  /*58470*/  LDL.LU R46, [R1+0x11f8] ;  /* 0x0011f800012e7983 */ /* 0x000f280000300800 */
[----:B------:R-:W4:Y:S02]  /*58480*/  LDL.LU R47, [R1+0x11fc] ;  /* 0x0011fc00012f7983 */ /* 0x000f240000300800 */
[----:B------:R-:W-:-:S02]  /*58490*/  IMAD.MOV.U32 R168, RZ, RZ, R48 ;  /* 0x000000ffffa87224 */ /* 0x000fc400078e0030 */
[----:B------:R-:W-:Y:S02]  /*584a0*/  IMAD.MOV.U32 R169, RZ, RZ, R49 ;  /* 0x000000ffffa97224 */ /* 0x000fe400078e0031 */
[----:B------:R-:W-:Y:S02]  /*584b0*/  IMAD.MOV.U32 R170, RZ, RZ, R50 ;  /* 0x000000ffffaa7224 */ /* 0x000fe400078e0032 */
[----:B------:R-:W-:Y:S02]  /*584c0*/  IMAD.MOV.U32 R171, RZ, RZ, R51 ;  /* 0x000000ffffab7224 */ /* 0x000fe400078e0033 */
[----:B------:R-:W-:Y:S01]  /*584d0*/  IMAD.MOV.U32 R219, RZ, RZ, R52 ;  /* 0x000000ffffdb7224 */ /* 0x000fe200078e0034 */
[----:B------:R-:W-:Y:S01]  /*584e0*/  MOV R223, R54 ;  /* 0x0000003600df7202 */ /* 0x000fe20000000f00 */
[----:B------:R-:W-:Y:S02]  /*584f0*/  IMAD.MOV.U32 R218, RZ, RZ, R53 ;  /* 0x000000ffffda7224 */ /* 0x000fe400078e0035 */
[----:B------:R-:W-:-:S02]  /*58500*/  IMAD.MOV.U32 R222, RZ, RZ, R55 ;  /* 0x000000ffffde7224 */ /* 0x000fc400078e0037 */
[----:B--2---:R-:W-:Y:S02]  /*58510*/  IMAD.MOV.U32 R51, RZ, RZ, R17 ;  /* 0x000000ffff337224 */ /* 0x004fe400078e0011 */
[----:B---3--:R-:W-:Y:S02]  /*58520*/  IMAD.MOV.U32 R50, RZ, RZ, R16 ;  /* 0x000000ffff327224 */ /* 0x008fe400078e0010 */
[----:B----4-:R-:W-:Y:S02]  /*58530*/  IMAD.MOV.U32 R48, RZ, RZ, R8 ;  /* 0x000000ffff307224 */ /* 0x010fe400078e0008 */
[----:B------:R-:W2:Y:S01]  /*58540*/  LDL.LU R8, [R1+0x33fc] ;  /* 0x0033fc0001087983 */ /* 0x000ea20000300800 */
[----:B------:R-:W-:-:S03]  /*58550*/  IMAD.MOV.U32 R49, RZ, RZ, R9 ;  /* 0x000000ffff317224 */ /* 0x000fc600078e0009 */
        /* <DEDUP_REMOVED lines=79> */
[----:B--2---:R-:W-:Y:S01]  /*58a50*/  IMAD.MOV.U32 R56, RZ, RZ, R17 ;  /* 0x000000ffff387224 */ /* 0x004fe200078e0011 */
[----:B----4-:R-:W-:Y:S01]  /*58a60*/  MOV R57, R16 ;  /* 0x0000001000397202 */ /* 0x010fe20000000f00 */
[----:B---3--:R-:W-:-:S02]  /*58a70*/  IMAD.MOV.U32 R58, RZ, RZ, R9 ;  /* 0x000000ffff3a7224 */ /* 0x008fc400078e0009 */
[----:B------:R-:W-:Y:S01]  /*58a80*/  IMAD.MOV.U32 R59, RZ, RZ, R8 ;  /* 0x000000ffff3b7224 */ /* 0x000fe200078e0008 */
[----:B------:R-:W-:Y:S04]  /*58a90*/  LDS R9, [R6+UR10+0x18180] ;  /* 0x0181800a06097984 */ /* 0x000fe80008000800 */
[----:B------:R-:W1:Y:S01]  /*58aa0*/  LDS R8, [R5+UR10+0x18180] ;  /* 0x0181800a05087984 */ /* 0x000e620008000800 */
[C---:B------:R-:W-:Y:S06]  /*58ab0*/  HMMA.1688.F32.TF32 R108, R172.reuse, R236, R108 ;  /* 0x000000ecac6c723c */ /* 0x040fec000008106c */
[C---:B------:R-:W-:Y:S06]  /*58ac0*/  HMMA.1688.F32.TF32 R112, R172.reuse, R232, R112 ;  /* 0x000000e8ac70723c */ /* 0x040fec0000081070 */
[C---:B------:R-:W-:Y:S06]  /*58ad0*/  HMMA.1688.F32.TF32 R16, R172.reuse, R216, R128 ;  /* 0x000000d8ac10723c */ /* 0x040fec0000081080 */
[----:B------:R-:W-:-:S15]  /*58ae0*/  HMMA.1688.F32.TF32 R124, R172, R220, R124 ;  /* 0x000000dcac7c723c */ /* 0x000fde000008107c */
[----:B------:R-:W-:-:S03]  /*58af0*/  NOP ;  /* 0x0000000000007918 */ /* 0x000fc60000000000 */
[----:B------:R-:W-:Y:S02]  /*58b00*/  IMAD.MOV.U32 R235, RZ, RZ, R16 ;  /* 0x000000ffffeb7224 */ /* 0x000fe400078e0010 */
[----:B------:R-:W-:Y:S02]  /*58b10*/  IMAD.MOV.U32 R234, RZ, RZ, R17 ;  /* 0x000000ffffea7224 */ /* 0x000fe400078e0011 */
[----:B------:R-:W-:Y:S02]  /*58b20*/  IMAD.MOV.U32 R239, RZ, RZ, R18 ;  /* 0x000000ffffef7224 */ /* 0x000fe400078e0012 */
[----:B------:R-:W-:Y:S01]  /*58b30*/  IMAD.MOV.U32 R238, RZ, RZ, R19 ;  /* 0x000000ffffee7224 */ /* 0x000fe200078e0013 */
[C---:B------:R-:W-:Y:S06]  /*58b40*/  HMMA.1688.F32.TF32 R120, R172.reuse, R224, R120 ;  /* 0x000000e0ac78723c */ /* 0x040fec0000081078 */
[----:B------:R-:W-:Y:S01]  /*58b50*/  HMMA.1688.F32.TF32 R16, R172, R228, R116 ;  /* 0x000000e4ac10723c */ /* 0x000fe20000081074 */
[----:B------:R-:W-:Y:S04]  /*58b60*/  STL.64 [R1+0xee0], R124 ;  /* 0x000ee07c01007387 */ /* 0x000fe80000100a00 */
[----:B------:R-:W-:-:S12]  /*58b70*/  STL.64 [R1+0xee8], R126 ;  /* 0x000ee87e01007387 */ /* 0x000fd80000100a00 */
        /* <DEDUP_REMOVED lines=10> */
[C---:B--2---:R-:W-:Y:S03]  /*58c20*/  HMMA.1688.F32.TF32 R108, R12.reuse, R176, R104 ;  /* 0x000000b00c6c723c */ /* 0x044fe60000081068 */
[----:B------:R-:W-:Y:S04]  /*58c30*/  LDS R17, [R6+UR10+0x18200] ;  /* 0x0182000a06117984 */ /* 0x000fe80008000800 */
[----:B------:R-:W2:Y:S01]  /*58c40*/  LDS R19, [R6+UR10+0x1a200] ;  /* 0x01a2000a06137984 */ /* 0x000ea20008000800 */
        /* <DEDUP_REMOVED lines=20> */
[C---:B------:R-:W-:Y:S03]  /*58d90*/  HMMA.1688.F32.TF32 R52, R12.reuse, R232, R48 ;  /* 0x000000e80c34723c */ /* 0x040fe60000081030 */
[----:B------:R-:W-:Y:S03]  /*58da0*/  STL.64 [R1+0xf98], R98 ;  /* 0x000f986201007387 */ /* 0x000fe60000100a00 */
        /* <DEDUP_REMOVED lines=17> */
[C---:B-1----:R-:W-:Y:S03]  /*58ec0*/  HMMA.1688.F32.TF32 R48, R8.reuse, R176, R240 ;  /* 0x000000b00830723c */ /* 0x042fe600000810f0 */
        /* <DEDUP_REMOVED lines=20> */
[----:B-1----:R-:W3:Y:S04]  /*59010*/  LDL.LU R44, [R1+0xa60] ;  /* 0x000a6000012c7983 */ /* 0x002ee80000300800 */
[----:B------:R-:W3:Y:S04]  /*59020*/  LDL.LU R45, [R1+0xa64] ;  /* 0x000a6400012d7983 */ /* 0x000ee80000300800 */
[----:B----4-:R-:W4:Y:S04]  /*59030*/  LDL.LU R46, [R1+0xa68] ;  /* 0x000a6800012e7983 */ /* 0x010f280000300800 */
        /* <DEDUP_REMOVED lines=85> */
[----:B--2---:R-:W-:Y:S03]  /*59590*/  HMMA.1688.F32.TF32 R12, R8, R188, R248 ;  /* 0x000000bc080c723c */ /* 0x004fe600000810f8 */
[----:B------:R-:W2:-:S15]  /*595a0*/  LDL.LU R248, [R1+0xa20] ;  /* 0x000a200001f87983 */ /* 0x000e9e0000300800 */
[----:B------:R-:W-:-:S05]  /*595b0*/  NOP ;  /* 0x0000000000007918 */ /* 0x000fca0000000000 */
[----:B------:R-:W-:Y:S04]  /*595c0*/  STL.64 [R1+0x12e0], R12 ;  /* 0x0012e00c01007387 */ /* 0x000fe80000100a00 */
[----:B------:R4:W-:Y:S04]  /*595d0*/  STL.64 [R1+0x12e8], R14 ;  /* 0x0012e80e01007387 */ /* 0x0009e80000100a00 */
[----:B------:R-:W2:Y:S04]  /*595e0*/  LDL.LU R249, [R1+0xa24] ;  /* 0x000a240001f97983 */ /* 0x000ea80000300800 */
[----:B------:R-:W2:Y:S04]  /*595f0*/  LDL.LU R250, [R1+0xa28] ;  /* 0x000a280001fa7983 */ /* 0x000ea80000300800 */
[----:B------:R-:W2:Y:S01]  /*59600*/  LDL.LU R251, [R1+0xa2c] ;  /* 0x000a2c0001fb7983 */ /* 0x000ea20000300800 */
[C---:B---3--:R-:W-:Y:S06]  /*59610*/  HMMA.1688.F32.TF32 R120, R8.reuse, R192, R120 ;  /* 0x000000c00878723c */ /* 0x048fec0000081078 */
[C---:B----4-:R-:W-:Y:S06]  /*59620*/  HMMA.1688.F32.TF32 R12, R8.reuse, R196, R116 ;  /* 0x000000c4080c723c */ /* 0x050fec0000081074 */
[C---:B------:R-:W-:Y:S06]  /*59630*/  HMMA.1688.F32.TF32 R112, R8.reuse, R200, R112 ;  /* 0x000000c80870723c */ /* 0x040fec0000081070 */
[C---:B------:R-:W-:Y:S05]  /*59640*/  HMMA.1688.F32.TF32 R108, R8.reuse, R204, R108 ;  /* 0x000000cc086c723c */ /* 0x040fea000008106c */
        /* <DEDUP_REMOVED lines=19> */
[----:B------:R-:W-:Y:S05]  /*59780*/  STL.64 [R1+0x14c8], R98 ;  /* 0x0014c86201007387 */ /* 0x000fea0000100a00 */
[C---:B------:R-:W-:Y:S04]  /*59790*/  HMMA.1688.F32.TF32 R76, R8.reuse, R236, R76 ;  /* 0x000000ec084c723c */ /* 0x040fe8000008104c */
[----:B------:R-:W-:Y:S04]  /*597a0*/  STL.64 [R1+0x14b0], R12 ;  /* 0x0014b00c01007387 */ /* 0x000fe80000100a00 */
[----:B------:R1:W-:Y:S02]  /*597b0*/  STL.64 [R1+0x14b8], R14 ;  /* 0x0014b80e01007387 */ /* 0x0003e40000100a00 */
[----:B-1----:R-:W-:Y:S06]  /*597c0*/  HMMA.1688.F32.TF32 R12, R8, R232, R80 ;  /* 0x000000e8080c723c */ /* 0x002fec0000081050 */
[C---:B------:R-:W-:Y:S01]  /*597d0*/  HMMA.1688.F32.TF32 R8, R16.reuse, R176, R72 ;  /* 0x000000b01008723c */ /* 0x040fe20000081048 */
        /* <DEDUP_REMOVED lines=22> */
[C---:B-1----:R-:W-:Y:S03]  /*59940*/  HMMA.1688.F32.TF32 R8, R16.reuse, R192, R56 ;  /* 0x000000c01008723c */ /* 0x042fe60000081038 */
[----:B------:R-:W1:Y:S03]  /*59950*/  LDS R15, [R6+UR10+0x1a280] ;  /* 0x01a2800a060f7984 */ /* 0x000e660008000800 */
[C---:B------:R-:W-:Y:S06]  /*59960*/  HMMA.1688.F32.TF32 R56, R16.reuse, R196, R52 ;  /* 0x000000c41038723c */ /* 0x040fec0000081034 */
[C---:B------:R-:W-:Y:S06]  /*59970*/  HMMA.1688.F32.TF32 R52, R16.reuse, R200, R48 ;  /* 0x000000c81034723c */ /* 0x040fec0000081030 */
[C---:B------:R-:W-:Y:S05]  /*59980*/  HMMA.1688.F32.TF32 R48, R16.reuse, R208, R240 ;  /* 0x000000d01030723c */ /* 0x040fea00000810f0 */
[----:B------:R-:W-:Y:S04]  /*59990*/  STL.64 [R1+0x1430], R8 ;  /* 0x0014300801007387 */ /* 0x000fe80000100a00 */
[----:B------:R3:W-:Y:S02]  /*599a0*/  STL.64 [R1+0x1438], R10 ;  /* 0x0014380a01007387 */ /* 0x0007e40000100a00 */
[C---:B---3--:R-:W-:Y:S06]  /*599b0*/  HMMA.1688.F32.TF32 R8, R16.reuse, R204, R44 ;  /* 0x000000cc1008723c */ /* 0x048fec000008102c */
        /* <DEDUP_REMOVED lines=11> */
[----:B------:R-:W3:Y:S04]  /*59a70*/  LDL.LU R244, [R1+0x1a0] ;  /* 0x0001a00001f47983 */ /* 0x000ee80000300800 */
[----:B------:R-:W-:Y:S01]  /*59a80*/  LDS R8, [R5+UR10+0x18300] ;  /* 0x0183000a05087984 */ /* 0x000fe20008000800 */
[----:B--2---:R-:W-:Y:S03]  /*59a90*/  HMMA.1688.F32.TF32 R44, R16, R216, R248 ;  /* 0x000000d8102c723c */ /* 0x004fe600000810f8 */
[----:B------:R-:W-:Y:S04]  /*59aa0*/  LDS R10, [R5+UR10+0x1a300] ;  /* 0x01a3000a050a7984 */ /* 0x000fe80008000800 */
[----:B------:R-:W-:Y:S04]  /*59ab0*/  LDS R9, [R6+UR10+0x18300] ;  /* 0x0183000a06097984 */ /* 0x000fe80008000800 */
[----:B------:R-:W2:-:S12]  /*59ac0*/  LDS R11, [R6+UR10+0x1a300] ;  /* 0x01a3000a060b7984 */ /* 0x000e980008000800 */
        /* <DEDUP_REMOVED lines=109> */
[C---:B---3--:R-:W-:Y:S06]  /*5a1a0*/  HMMA.1688.F32.TF32 R72, R12.reuse, R220, R72 ;  /* 0x000000dc0c48723c */ /* 0x048fec0000081048 */
[C---:B--2---:R-:W-:Y:S06]  /*5a1b0*/  HMMA.1688.F32.TF32 R68, R12.reuse, R224, R68 ;  /* 0x000000e00c44723c */ /* 0x044fec0000081044 */
[C---:B----4-:R-:W-:Y:S06]  /*5a1c0*/  HMMA.1688.F32.TF32 R76, R12.reuse, R216, R76 ;  /* 0x000000d80c4c723c */ /* 0x050fec000008104c */
        /* <DEDUP_REMOVED lines=9> */
[C---:B------:R-:W-:Y:S06]  /*5a260*/  HMMA.1688.F32.TF32 R172, R16.reuse, R220, R172 ;  /* 0x000000dc10ac723c */ /* 0x040fec00000810ac */
[----:B------:R-:W-:Y:S01]  /*5a270*/  HMMA.1688.F32.TF32 R128, R16, R228, R128 ;  /* 0x000000e41080723c */ /* 0x000fe20000081080 */
[----:B------:R-:W-:Y:S04]  /*5a280*/  LDS R16, [R5+UR10+0x18380] ;  /* 0x0183800a05107984 */ /* 0x000fe80008000800 */
[----:B------:R-:W-:Y:S01]  /*5a290*/  LDS R18, [R5+UR10+0x1a380] ;  /* 0x01a3800a05127984 */ /* 0x000fe20008000800 */
[C---:B------:R-:W-:Y:S11]  /*5a2a0*/  HMMA.1688.F32.TF32 R116, R12.reuse, R176, R116 ;  /* 0x000000b00c74723c */ /* 0x040ff60000081074 */
        /* <DEDUP_REMOVED lines=16> */
[----:B------:R-:W-:Y:S03]  /*5a3b0*/  STL.64 [R1+0x1290], R112 ;  /* 0x0012907001007387 */ /* 0x000fe60000100a00 */
[C---:B------:R-:W-:Y:S01]  /*5a3c0*/  HMMA.1688.F32.TF32 R64, R12.reuse, R228, R64 ;  /* 0x000000e40c40723c */ /* 0x040fe20000081040 */
[----:B------:R-:W-:Y:S04]  /*5a3d0*/  STL.64 [R1+0x1298], R114 ;  /* 0x0012987201007387 */ /* 0x000fe80000100a00 */
[----:B------:R-:W-:Y:S01]  /*5a3e0*/  STL.64 [R1+0x1280], R108 ;  /* 0x0012806c01007387 */ /* 0x000fe20000100a00 */
[----:B------:R-:W-:Y:S03]  /*5a3f0*/  HMMA.1688.F32.TF32 R12, R12, R236, R56 ;  /* 0x000000ec0c0c723c */ /* 0x000fe60000081038 */
        /* <DEDUP_REMOVED lines=29> */
[----:B------:R-:W-:Y:S04]  /*5a5d0*/  LDS R17, [R6+UR10+0x18380] ;  /* 0x0183800a06117984 */ /* 0x000fe80008000800 */
[----:B------:R-:W2:Y:S01]  /*5a5e0*/  LDS R19, [R6+UR10+0x1a380] ;  /* 0x01a3800a06137984 */ /* 0x000ea20008000800 */
[C---:B-1----:R-:W-:Y:S03]  /*5a5f0*/  HMMA.1688.F32.TF32 R12, R8.reuse, R184, R44 ;  /* 0x000000b8080c723c */ /* 0x042fe6000008102c */
[----:B------:R-:W-:Y:S04]  /*5a600*/  STL.64 [R1+0x1020], R56 ;  /* 0x0010203801007387 */ /* 0x000fe80000100a00 */
[----:B------:R-:W-:Y:S01]  /*5a610*/  STL.64 [R1+0x1028], R58 ;  /* 0x0010283a01007387 */ /* 0x000fe20000100a00 */
[C---:B------:R-:W-:Y:S03]  /*5a620*/  HMMA.1688.F32.TF32 R48, R8.reuse, R188, R240 ;  /* 0x000000bc0830723c */ /* 0x040fe600000810f0 */
[----:B------:R-:W-:Y:S03]  /*5a630*/  STL.64 [R1+0x1010], R52 ;  /* 0x0010103401007387 */ /* 0x000fe60000100a00 */
[C---:B------:R-:W-:Y:S01]  /*5a640*/  HMMA.1688.F32.TF32 R44, R8.reuse, R192, R244 ;  /* 0x000000c0082c723c */ /* 0x040fe200000810f4 */
[----:B------:R-:W-:Y:S08]  /*5a650*/  STL.64 [R1+0x1018], R54 ;  /* 0x0010183601007387 */ /* 0x000ff00000100a00 */
[----:B------:R-:W-:Y:S04]  /*5a660*/  STL.64 [R1+0x1000], R12 ;  /* 0x0010000c01007387 */ /* 0x000fe80000100a00 */
[----:B------:R1:W-:Y:S02]  /*5a670*/  STL.64 [R1+0x1008], R14 ;  /* 0x0010080e01007387 */ /* 0x0003e40000100a00 */
[----:B-1----:R-:W-:Y:S02]  /*5a680*/  HMMA.1688.F32.TF32 R12, R8, R196, R248 ;  /* 0x000000c4080c723c */ /* 0x002fe400000810f8 */
        /* <DEDUP_REMOVED lines=98> */
[----:B--2---:R-:W-:Y:S06]  /*5acb0*/  HMMA.1688.F32.TF32 R72, R16, R184, R72 ;  /* 0x000000b81048723c */ /* 0x004fec0000081048 */
[C---:B----4-:R-:W-:Y:S06]  /*5acc0*/  HMMA.1688.F32.TF32 R84, R8.reuse, R236, R84 ;  /* 0x000000ec0854723c */ /* 0x050fec0000081054 */
[C---:B---3--:R-:W-:Y:S06]  /*5acd0*/  HMMA.1688.F32.TF32 R88, R8.reuse, R232, R88 ;  /* 0x000000e80858723c */ /* 0x048fec0000081058 */
[C---:B------:R-:W-:Y:S06]  /*5ace0*/  HMMA.1688.F32.TF32 R100, R8.reuse, R220, R100 ;  /* 0x000000dc0864723c */ /* 0x040fec0000081064 */
[C---:B------:R-:W-:Y:S06]  /*5acf0*/  HMMA.1688.F32.TF32 R12, R8.reuse, R204, R116 ;  /* 0x000000cc080c723c */ /* 0x040fec0000081074 */
[C---:B------:R-:W-:Y:S06]  /*5ad00*/  HMMA.1688.F32.TF32 R120, R8.reuse, R200, R120 ;  /* 0x000000c80878723c */ /* 0x040fec0000081078 */
[C---:B------:R-:W-:Y:S06]  /*5ad10*/  HMMA.1688.F32.TF32 R108, R8.reuse, R212, R108 ;  /* 0x000000d4086c723c */ /* 0x040fec000008106c */
[C---:B------:R-:W-:Y:S11]  /*5ad20*/  HMMA.1688.F32.TF32 R112, R8.reuse, R208, R112 ;  /* 0x000000d00870723c */ /* 0x040ff60000081070 */
        /* <DEDUP_REMOVED lines=8> */
[----:B------:R-:W-:Y:S04]  /*5adb0*/  STL.64 [R1+0x1060], R108 ;  /* 0x0010606c01007387 */ /* 0x000fe80000100a00 */
[----:B------:R-:W-:Y:S09]  /*5adc0*/  STL.64 [R1+0x1068], R110 ;  /* 0x0010686e01007387 */ /* 0x000ff20000100a00 */
[----:B------:R-:W-:Y:S04]  /*5add0*/  STL.64 [R1+0x11b0], R12 ;  /* 0x0011b00c01007387 */ /* 0x000fe80000100a00 */
[----:B------:R1:W-:Y:S02]  /*5ade0*/  STL.64 [R1+0x11b8], R14 ;  /* 0x0011b80e01007387 */ /* 0x0003e40000100a00 */
[----:B-1----:R-:W-:Y:S02]  /*5adf0*/  HMMA.1688.F32.TF32 R12, R8, R228, R92 ;  /* 0x000000e4080c723c */ /* 0x002fe4000008105c */
[----:B------:R-:W-:Y:S04]  /*5ae00*/  STL.64 [R1+0x11a0], R100 ;  /* 0x0011a06401007387 */ /* 0x000fe80000100a00 */
[----:B------:R-:W-:Y:S04]  /*5ae10*/  STL.64 [R1+0x11a8], R102 ;  /* 0x0011a86601007387 */ /* 0x000fe80000100a00 */
        /* <DEDUP_REMOVED lines=12> */
[C---:B-1----:R-:W-:Y:S02]  /*5aee0*/  HMMA.1688.F32.TF32 R12, R16.reuse, R188, R68 ;  /* 0x000000bc100c723c */ /* 0x042fe40000081044 */
        /* <DEDUP_REMOVED lines=9> */
[----:B------:R1:W-:Y:S01]  /*5af80*/  STL.64 [R1+0x1138], R14 ;  /* 0x0011380e01007387 */ /* 0x0003e20000100a00 */
[C---:B------:R-:W-:Y:S03]  /*5af90*/  HMMA.1688.F32.TF32 R48, R16.reuse, R208, R48 ;  /* 0x000000d01030723c */ /* 0x040fe60000081030 */
[----:B------:R-:W-:Y:S03]  /*5afa0*/  LDS R9, [R6+UR10+0x18400] ;  /* 0x0184000a06097984 */ /* 0x000fe60008000800 */
[C---:B------:R-:W-:Y:S01]  /*5afb0*/  HMMA.1688.F32.TF32 R44, R16.reuse, R212, R44 ;  /* 0x000000d4102c723c */ /* 0x040fe2000008102c */
[----:B------:R-:W2:Y:S05]  /*5afc0*/  LDS R11, [R6+UR10+0x1a400] ;  /* 0x01a4000a060b7984 */ /* 0x000eaa0008000800 */
[----:B-1----:R-:W-:-:S15]  /*5afd0*/  HMMA.1688.F32.TF32 R12, R16, R192, R64 ;  /* 0x000000c0100c723c */ /* 0x002fde0000081040 */
[----:B------:R-:W-:-:S08]  /*5afe0*/  NOP ;  /* 0x0000000000007918 */ /* 0x000fd00000000000 */
        /* <DEDUP_REMOVED lines=17> */
[----:B---3--:R-:W-:Y:S03]  /*5b100*/  HMMA.1688.F32.TF32 R44, R16, R224, R248 ;  /* 0x000000e0102c723c */ /* 0x008fe600000810f8 */
[----:B------:R-:W-:Y:S04]  /*5b110*/  STL.64 [R1+0x10c0], R52 ;  /* 0x0010c03401007387 */ /* 0x000fe80000100a00 */
[----:B------:R-:W-:Y:S04]  /*5b120*/  STL.64 [R1+0x10c8], R54 ;  /* 0x0010c83601007387 */ /* 0x000fe80000100a00 */
[----:B------:R-:W3:Y:S04]  /*5b130*/  LDL.LU R244, [R1+0x320] ;  /* 0x0003200001f47983 */ /* 0x000ee80000300800 */
[----:B------:R-:W-:Y:S04]  /*5b140*/  LDS R13, [R6+UR10+0x18480] ;  /* 0x0184800a060d7984 */ /* 0x000fe80008000800 */
        /* <DEDUP_REMOVED lines=111> */
[----:B------:R-:W1:Y:S01]  /*5b840*/  LDS R15, [R6+UR10+0x1a480] ;  /* 0x01a4800a060f7984 */ /* 0x000e620008000800 */
[C---:B--2---:R-:W-:Y:S06]  /*5b850*/  HMMA.1688.F32.TF32 R72, R8.reuse, R228, R72 ;  /* 0x000000e40848723c */ /* 0x044fec0000081048 */
[C---:B----4-:R-:W-:Y:S06]  /*5b860*/  HMMA.1688.F32.TF32 R76, R8.reuse, R224, R76 ;  /* 0x000000e0084c723c */ /* 0x050fec000008104c */
[C---:B---3--:R-:W-:Y:S06]  /*5b870*/  HMMA.1688.F32.TF32 R68, R8.reuse, R232, R68 ;  /* 0x000000e80844723c */ /* 0x048fec0000081044 */
[C---:B------:R-:W-:Y:S06]  /*5b880*/  HMMA.1688.F32.TF32 R172, R8.reuse, R216, R172 ;  /* 0x000000d808ac723c */ /* 0x040fec00000810ac */
        /* <DEDUP_REMOVED lines=9> */
[----:B------:R-:W-:Y:S06]  /*5b920*/  HMMA.1688.F32.TF32 R16, R16, R236, R124 ;  /* 0x000000ec1010723c */ /* 0x000fec000008107c */
[C---:B------:R-:W-:Y:S11]  /*5b930*/  HMMA.1688.F32.TF32 R120, R8.reuse, R176, R120 ;  /* 0x000000b00878723c */ /* 0x040ff60000081078 */
[----:B------:R-:W-:Y:S04]  /*5b940*/  STL.64 [R1+0xfd0], R132 ;  /* 0x000fd08401007387 */ /* 0x000fe80000100a00 */
[----:B------:R2:W-:Y:S01]  /*5b950*/  STL.64 [R1+0xfd8], R134 ;  /* 0x000fd88601007387 */ /* 0x0005e20000100a00 */
[C---:B------:R-:W-:Y:S03]  /*5b960*/  HMMA.1688.F32.TF32 R108, R8.reuse, R188, R108 ;  /* 0x000000bc086c723c */ /* 0x040fe6000008106c */
[----:B--2---:R-:W2:Y:S04]  /*5b970*/  LDL.LU.64 R134, [R1+0x33e8] ;  /* 0x0033e80001867983 */ /* 0x004ea80000300a00 */
[----:B------:R-:W2:Y:S04]  /*5b980*/  LDL.LU.64 R132, [R1+0x33e0] ;  /* 0x0033e00001847983 */ /* 0x000ea80000300a00 */
[----:B------:R-:W-:Y:S04]  /*5b990*/  STL.64 [R1+0xfc0], R128 ;  /* 0x000fc08001007387 */ /* 0x000fe80000100a00 */
[----:B------:R3:W-:Y:S04]  /*5b9a0*/  STL.64 [R1+0xfc8], R130 ;  /* 0x000fc88201007387 */ /* 0x0007e80000100a00 */
[----:B---3--:R-:W3:Y:S04]  /*5b9b0*/  LDL.LU.64 R130, [R1+0x33d8] ;  /* 0x0033d80001827983 */ /* 0x008ee80000300a00 */
[----:B------:R-:W3:Y:S04]  /*5b9c0*/  LDL.LU.64 R128, [R1+0x33d0] ;  /* 0x0033d00001807983 */ /* 0x000ee80000300a00 */
[----:B------:R-:W4:Y:S04]  /*5b9d0*/  LDL.LU.64 R126, [R1+0x33c8] ;  /* 0x0033c800017e7983 */ /* 0x000f280000300a00 */
[----:B------:R-:W4:Y:S04]  /*5b9e0*/  LDL.LU.64 R124, [R1+0x33c0] ;  /* 0x0033c000017c7983 */ /* 0x000f280000300a00 */
        /* <DEDUP_REMOVED lines=8> */
[----:B-1----:R-:W2:Y:S04]  /*5ba70*/  LDL.LU.64 R122, [R1+0x33b8] ;  /* 0x0033b800017a7983 */ /* 0x002ea80000300a00 */
[----:B------:R-:W2:Y:S04]  /*5ba80*/  LDL.LU.64 R120, [R1+0x33b0] ;  /* 0x0033b00001787983 */ /* 0x000ea80000300a00 */
[----:B------:R-:W-:Y:S04]  /*5ba90*/  STL.64 [R1+0xf80], R116 ;  /* 0x000f807401007387 */ /* 0x000fe80000100a00 */
[----:B------:R1:W-:Y:S01]  /*5baa0*/  STL.64 [R1+0xf88], R118 ;  /* 0x000f887601007387 */ /* 0x0003e20000100a00 */
[----:B------:R-:W-:Y:S03]  /*5bab0*/  HMMA.1688.F32.TF32 R64, R8, R236, R64 ;  /* 0x000000ec0840723c */ /* 0x000fe60000081040 */
[----:B------:R-:W-:Y:S03]  /*5bac0*/  LDS R17, [R6+UR10+0x18500] ;  /* 0x0185000a06117984 */ /* 0x000fe60008000800 */
[C---:B------:R-:W-:Y:S01]  /*5bad0*/  HMMA.1688.F32.TF32 R60, R12.reuse, R176, R60 ;  /* 0x000000b00c3c723c */ /* 0x040fe2000008103c */
        /* <DEDUP_REMOVED lines=16> */
[----:B------:R1:W-:Y:S01]  /*5bbe0*/  STL.64 [R1+0xec8], R102 ;  /* 0x000ec86601007387 */ /* 0x0003e20000100a00 */
[C---:B------:R-:W-:Y:S03]  /*5bbf0*/  HMMA.1688.F32.TF32 R8, R12.reuse, R180, R56 ;  /* 0x000000b40c08723c */ /* 0x040fe60000081038 */
        /* <DEDUP_REMOVED lines=45> */
[----:B-1----:R-:W-:Y:S02]  /*5bed0*/  HMMA.1688.F32.TF32 R8, R12, R204, R248 ;  /* 0x000000cc0c08723c */ /* 0x002fe400000810f8 */
        /* <DEDUP_REMOVED lines=10> */
[----:B-1----:R-:W2:Y:S04]  /*5bf80*/  LDL.LU R8, [R1+0x250] ;  /* 0x0002500001087983 */ /* 0x002ea80000300800 */
        /* <DEDUP_REMOVED lines=56> */
[----:B--2---:R-:W-:Y:S06]  /*5c310*/  HMMA.1688.F32.TF32 R8, R16, R188, R8 ;  /* 0x000000bc1008723c */ /* 0x004fec0000081008 */
[C---:B----4-:R-:W-:Y:S06]  /*5c320*/  HMMA.1688.F32.TF32 R172, R12.reuse, R228, R172 ;  /* 0x000000e40cac723c */ /* 0x050fec00000810ac */
[C---:B------:R-:W-:Y:S06]  /*5c330*/  HMMA.1688.F32.TF32 R64, R12.reuse, R224, R64 ;  /* 0x000000e00c40723c */ /* 0x040fec0000081040 */
[C---:B------:R-:W-:Y:S06]  /*5c340*/  HMMA.1688.F32.TF32 R68, R12.reuse, R220, R68 ;  /* 0x000000dc0c44723c */ /* 0x040fec0000081044 */
[C---:B------:R-:W-:Y:S06]  /*5c350*/  HMMA.1688.F32.TF32 R80, R12.reuse, R208, R80 ;  /* 0x000000d00c50723c */ /* 0x040fec0000081050 */
[C---:B------:R-:W-:Y:S06]  /*5c360*/  HMMA.1688.F32.TF32 R76, R12.reuse, R212, R76 ;  /* 0x000000d40c4c723c */ /* 0x040fec000008104c */
[C---:B------:R-:W-:Y:S11]  /*5c370*/  HMMA.1688.F32.TF32 R72, R12.reuse, R216, R72 ;  /* 0x000000d80c48723c */ /* 0x040ff60000081048 */
[----:B------:R-:W-:Y:S04]  /*5c380*/  STL.64 [R1+0xc80], R80 ;  /* 0x000c805001007387 */ /* 0x000fe80000100a00 */
[----:B------:R1:W-:Y:S04]  /*5c390*/  STL.64 [R1+0xc88], R82 ;  /* 0x000c885201007387 */ /* 0x0003e80000100a00 */
[----:B-1----:R-:W2:Y:S04]  /*5c3a0*/  LDL.LU.64 R82, [R1+0x3318] ;  /* 0x0033180001527983 */ /* 0x002ea80000300a00 */
[----:B------:R-:W2:Y:S04]  /*5c3b0*/  LDL.LU.64 R80, [R1+0x3310] ;  /* 0x0033100001507983 */ /* 0x000ea80000300a00 */
[----:B------:R-:W3:Y:S04]  /*5c3c0*/  LDL.LU R30, [R1+0x408] ;  /* 0x00040800011e7983 */ /* 0x000ee80000300800 */
[----:B------:R-:W3:Y:S01]  /*5c3d0*/  LDL.LU R31, [R1+0x40c] ;  /* 0x00040c00011f7983 */ /* 0x000ee20000300800 */
[C---:B------:R-:W-:Y:S03]  /*5c3e0*/  HMMA.1688.F32.TF32 R60, R12.reuse, R232, R60 ;  /* 0x000000e80c3c723c */ /* 0x040fe6000008103c */
[----:B------:R-:W-:Y:S04]  /*5c3f0*/  STL.64 [R1+0xc70], R76 ;  /* 0x000c704c01007387 */ /* 0x000fe80000100a00 */
[----:B------:R1:W-:Y:S01]  /*5c400*/  STL.64 [R1+0xc78], R78 ;  /* 0x000c784e01007387 */ /* 0x0003e20000100a00 */
[----:B------:R-:W-:Y:S03]  /*5c410*/  HMMA.1688.F32.TF32 R12, R12, R236, R56 ;  /* 0x000000ec0c0c723c */ /* 0x000fe60000081038 */
[----:B-1----:R-:W4:Y:S04]  /*5c420*/  LDL.LU.64 R78, [R1+0x3308] ;  /* 0x00330800014e7983 */ /* 0x002f280000300a00 */
[----:B------:R-:W4:Y:S04]  /*5c430*/  LDL.LU.64 R76, [R1+0x3300] ;  /* 0x00330000014c7983 */ /* 0x000f280000300a00 */
[----:B------:R-:W-:Y:S04]  /*5c440*/  STL.64 [R1+0xc60], R72 ;  /* 0x000c604801007387 */ /* 0x000fe80000100a00 */
[----:B------:R1:W-:Y:S01]  /*5c450*/  STL.64 [R1+0xc68], R74 ;  /* 0x000c684a01007387 */ /* 0x0003e20000100a00 */
[C---:B------:R-:W-:Y:S03]  /*5c460*/  HMMA.1688.F32.TF32 R52, R16.reuse, R176, R52 ;  /* 0x000000b01034723c */ /* 0x040fe60000081034 */
        /* <DEDUP_REMOVED lines=8> */
[----:B------:R1:W-:Y:S01]  /*5c4f0*/  STL.64 [R1+0xc48], R66 ;  /* 0x000c484201007387 */ /* 0x0003e20000100a00 */
[C---:B------:R-:W-:Y:S03]  /*5c500*/  HMMA.1688.F32.TF32 R44, R16.reuse, R184, R44 ;  /* 0x000000b8102c723c */ /* 0x040fe6000008102c */
[----:B-1----:R-:W2:Y:S04]  /*5c510*/  LDL.LU.64 R66, [R1+0x32d8] ;  /* 0x0032d80001427983 */ /* 0x002ea80000300a00 */
[----:B------:R-:W2:Y:S04]  /*5c520*/  LDL.LU.64 R64, [R1+0x32d0] ;  /* 0x0032d00001407983 */ /* 0x000ea80000300a00 */
[----:B------:R1:W-:Y:S04]  /*5c530*/  STL.64 [R1+0xc30], R172 ;  /* 0x000c30ac01007387 */ /* 0x0003e80000100a00 */
[----:B------:R1:W-:Y:S01]  /*5c540*/  STL.64 [R1+0xc38], R174 ;  /* 0x000c38ae01007387 */ /* 0x0003e20000100a00 */
[C---:B------:R-:W-:Y:S03]  /*5c550*/  HMMA.1688.F32.TF32 R240, R16.reuse, R192, R240 ;  /* 0x000000c010f0723c */ /* 0x040fe600000810f0 */
[----:B-1----:R-:W4:Y:S04]  /*5c560*/  LDL.LU R172, [R1+0x210] ;  /* 0x0002100001ac7983 */ /* 0x002f280000300800 */
[----:B------:R-:W4:Y:S04]  /*5c570*/  LDL.LU R173, [R1+0x214] ;  /* 0x0002140001ad7983 */ /* 0x000f280000300800 */
[----:B------:R-:W4:Y:S04]  /*5c580*/  LDL.LU R174, [R1+0x218] ;  /* 0x0002180001ae7983 */ /* 0x000f280000300800 */
[----:B------:R-:W4:Y:S04]  /*5c590*/  LDL.LU R175, [R1+0x21c] ;  /* 0x00021c0001af7983 */ /* 0x000f280000300800 */
[----:B------:R-:W-:Y:S04]  /*5c5a0*/  STL.64 [R1+0xc20], R60 ;  /* 0x000c203c01007387 */ /* 0x000fe80000100a00 */
[----:B------:R1:W-:Y:S01]  /*5c5b0*/  STL.64 [R1+0xc28], R62 ;  /* 0x000c283e01007387 */ /* 0x0003e20000100a00 */
[C---:B------:R-:W-:Y:S03]  /*5c5c0*/  HMMA.1688.F32.TF32 R248, R16.reuse, R200, R248 ;  /* 0x000000c810f8723c */ /* 0x040fe600000810f8 */
[----:B-1----:R-:W2:Y:S04]  /*5c5d0*/  LDL.LU.64 R62, [R1+0x32c8] ;  /* 0x0032c800013e7983 */ /* 0x002ea80000300a00 */
[----:B------:R-:W2:Y:S04]  /*5c5e0*/  LDL.LU.64 R60, [R1+0x32c0] ;  /* 0x0032c000013c7983 */ /* 0x000ea80000300a00 */
[----:B------:R-:W4:Y:S04]  /*5c5f0*/  LDL.LU.64 R58, [R1+0x32b8] ;  /* 0x0032b800013a7983 */ /* 0x000f280000300a00 */
[----:B------:R-:W4:Y:S04]  /*5c600*/  LDL.LU.64 R56, [R1+0x32b0] ;  /* 0x0032b00001387983 */ /* 0x000f280000300a00 */
[----:B------:R1:W-:Y:S04]  /*5c610*/  STL.64 [R1+0xc10], R12 ;  /* 0x000c100c01007387 */ /* 0x0003e80000100a00 */
[----:B------:R1:W-:Y:S04]  /*5c620*/  STL.64 [R1+0xc18], R14 ;  /* 0x000c180e01007387 */ /* 0x0003e80000100a00 */
[----:B-1----:R-:W3:Y:S04]  /*5c630*/  LDL.LU R12, [R1] ;  /* 0x00000000010c7983 */ /* 0x002ee80000300800 */
[----:B------:R-:W3:Y:S04]  /*5c640*/  LDL.LU R13, [R1+0x4] ;  /* 0x00000400010d7983 */ /* 0x000ee80000300800 */
[----:B------:R-:W3:Y:S04]  /*5c650*/  LDL.LU R14, [R1+0x8] ;  /* 0x00000800010e7983 */ /* 0x000ee80000300800 */
[----:B------:R-:W3:Y:S04]  /*5c660*/  LDL.LU R15, [R1+0xc] ;  /* 0x00000c00010f7983 */ /* 0x000ee80000300800 */
        /* <DEDUP_REMOVED lines=15> */
[----:B------:R1:W-:Y:S04]  /*5c760*/  STL.64 [R1+0xbb8], R242 ;  /* 0x000bb8f201007387 */ /* 0x0003e80000100a00 */
[----:B------:R-:W-:Y:S04]  /*5c770*/  LDS R8, [R5+UR10+0x18580] ;  /* 0x0185800a05087984 */ /* 0x000fe80008000800 */
[----:B------:R-:W-:Y:S04]  /*5c780*/  LDS R10, [R5+UR10+0x1a580] ;  /* 0x01a5800a050a7984 */ /* 0x000fe80008000800 */
[----:B-1----:R-:W2:Y:S04]  /*5c790*/  LDL.LU.64 R242, [R1+0x3278] ;  /* 0x0032780001f27983 */ /* 0x002ea80000300a00 */
[----:B------:R-:W2:Y:S04]  /*5c7a0*/  LDL.LU.64 R240, [R1+0x3270] ;  /* 0x0032700001f07983 */ /* 0x000ea80000300a00 */
        /* <DEDUP_REMOVED lines=8> */
[----:B-1----:R-:W2:Y:S04]  /*5c830*/  LDL.LU.64 R250, [R1+0x3258] ;  /* 0x0032580001fa7983 */ /* 0x002ea80000300a00 */
[----:B------:R-:W2:Y:S01]  /*5c840*/  LDL.LU.64 R248, [R1+0x3250] ;  /* 0x0032500001f87983 */ /* 0x000ea20000300a00 */
[----:B---3--:R-:W-:-:S15]  /*5c850*/  HMMA.1688.F32.TF32 R12, R16, R204, R12 ;  /* 0x000000cc100c723c */ /* 0x008fde000008100c */
[----:B------:R-:W-:-:S08]  /*5c860*/  NOP ;  /* 0x0000000000007918 */ /* 0x000fd00000000000 */
[----:B------:R-:W-:Y:S04]  /*5c870*/  STL.64 [R1+0xb70], R12 ;  /* 0x000b700c01007387 */ /* 0x000fe80000100a00 */
[----:B------:R2:W-:Y:S02]  /*5c880*/  STL.64 [R1+0xb78], R14 ;  /* 0x000b780e01007387 */ /* 0x0005e40000100a00 */
[----:B--2---:R-:W-:Y:S02]  /*5c890*/  HMMA.1688.F32.TF32 R12, R16, R208, R248 ;  /* 0x000000d0100c723c */ /* 0x004fe400000810f8 */
[----:B------:R-:W2:-:S15]  /*5c8a0*/  LDL.LU R248, [R1+0x410] ;  /* 0x0004100001f87983 */ /* 0x000e9e0000300800 */
[----:B------:R-:W-:-:S06]  /*5c8b0*/  NOP ;  /* 0x0000000000007918 */ /* 0x000fcc0000000000 */
[----:B------:R-:W-:Y:S04]  /*5c8c0*/  STL.64 [R1+0xb60], R12 ;  /* 0x000b600c01007387 */ /* 0x000fe80000100a00 */
[----:B------:R-:W-:Y:S04]  /*5c8d0*/  STL.64 [R1+0xb68], R14 ;  /* 0x000b680e01007387 */ /* 0x000fe80000100a00 */
[----:B------:R-:W2:Y:S04]  /*5c8e0*/  LDL.LU R249, [R1+0x414] ;  /* 0x0004140001f97983 */ /* 0x000ea80000300800 */
[----:B------:R-:W2:Y:S04]  /*5c8f0*/  LDL.LU R250, [R1+0x418] ;  /* 0x0004180001fa7983 */ /* 0x000ea80000300800 */
[----:B------:R-:W2:Y:S01]  /*5c900*/  LDL.LU R251, [R1+0x41c] ;  /* 0x00041c0001fb7983 */ /* 0x000ea20000300800 */
[C---:B----4-:R-:W-:Y:S03]  /*5c910*/  HMMA.1688.F32.TF32 R244, R16.reuse, R212, R244 ;  /* 0x000000d410f4723c */ /* 0x050fe600000810f4 */
[----:B------:R-:W-:Y:S03]  /*5c920*/  LDS R12, [R5+UR10+0x18600] ;  /* 0x0186000a050c7984 */ /* 0x000fe60008000800 */
[C---:B------:R-:W-:Y:S01]  /*5c930*/  HMMA.1688.F32.TF32 R240, R16.reuse, R224, R240 ;  /* 0x000000e010f0723c */ /* 0x040fe200000810f0 */
[----:B------:R-:W-:Y:S04]  /*5c940*/  LDS R14, [R5+UR10+0x1a600] ;  /* 0x01a6000a050e7984 */ /* 0x000fe80008000800 */
[----:B------:R-:W-:Y:S04]  /*5c950*/  LDS R13, [R6+UR10+0x18600] ;  /* 0x0186000a060d7984 */ /* 0x000fe80008000800 */
[----:B------:R-:W1:Y:S08]  /*5c960*/  LDS R15, [R6+UR10+0x1a600] ;  /* 0x01a6000a060f7984 */ /* 0x000e700008000800 */
[----:B------:R-:W-:Y:S04]  /*5c970*/  STL.64 [R1+0xb40], R244 ;  /* 0x000b40f401007387 */ /* 0x000fe80000100a00 */
[----:B------:R3:W-:Y:S02]  /*5c980*/  STL.64 [R1+0xb48], R246 ;  /* 0x000b48f601007387 */ /* 0x0007e40000100a00 */
[C---:B---3--:R-:W-:Y:S06]  /*5c990*/  HMMA.1688.F32.TF32 R244, R16.reuse, R220, R28 ;  /* 0x000000dc10f4723c */ /* 0x048fec000008101c */
[C---:B------:R-:W-:Y:S06]  /*5c9a0*/  HMMA.1688.F32.TF32 R28, R16.reuse, R228, R44 ;  /* 0x000000e4101c723c */ /* 0x040fec000008102c */
[----:B------:R-:W-:Y:S06]  /*5c9b0*/  HMMA.1688.F32.TF32 R44, R16, R232, R48 ;  /* 0x000000e8102c723c */ /* 0x000fec0000081030 */
[----:B------:R-:W-:Y:S06]  /*5c9c0*/  HMMA.1688.F32.TF32 R48, R8, R184, R60 ;  /* 0x000000b80830723c */ /* 0x000fec000008103c */
[C---:B--2---:R-:W-:Y:S06]  /*5c9d0*/  HMMA.1688.F32.TF32 R248, R16.reuse, R216, R248 ;  /* 0x000000d810f8723c */ /* 0x044fec00000810f8 */
        /* <DEDUP_REMOVED lines=14> */
[C---:B--2---:R-:W-:Y:S01]  /*5cac0*/  HMMA.1688.F32.TF32 R44, R8.reuse, R176, R172 ;  /* 0x000000b0082c723c */ /* 0x044fe200000810ac */
[----:B------:R-:W-:Y:S01]  /*5cad0*/  IMAD.MOV.U32 R52, RZ, RZ, R153 ;  /* 0x000000ffff347224 */ /* 0x000fe200078e0099 */
[----:B------:R-:W-:Y:S01]  /*5cae0*/  MOV R54, R155 ;  /* 0x0000009b00367202 */ /* 0x000fe20000000f00 */
[----:B------:R-:W-:Y:S01]  /*5caf0*/  IMAD.MOV.U32 R53, RZ, RZ, R154 ;  /* 0x000000ffff357224 */ /* 0x000fe200078e009a */
[----:B------:R-:W-:Y:S02]  /*5cb00*/  LDS R28, [R5+UR10+0x18680] ;  /* 0x0186800a051c7984 */ /* 0x000fe40008000800 */
[C---:B---3--:R-:W-:Y:S02]  /*5cb10*/  HMMA.1688.F32.TF32 R16, R8.reuse, R180, R56 ;  /* 0x000000b40810723c */ /* 0x048fe40000081038 */
[----:B------:R-:W-:Y:S04]  /*5cb20*/  LDS R30, [R5+UR10+0x1a680] ;  /* 0x01a6800a051e7984 */ /* 0x000fe80008000800 */
[----:B------:R-:W-:Y:S04]  /*5cb30*/  LDS R29, [R6+UR10+0x18680] ;  /* 0x0186800a061d7984 */ /* 0x000fe80008000800 */
[----:B------:R-:W2:Y:S07]  /*5cb40*/  LDS R31, [R6+UR10+0x1a680] ;  /* 0x01a6800a061f7984 */ /* 0x000eae0008000800 */
        /* <DEDUP_REMOVED lines=23> */
[----:B----4-:R-:W-:Y:S05]  /*5ccc0*/  HMMA.1688.F32.TF32 R16, R8, R216, R92 ;  /* 0x000000d80810723c */ /* 0x010fea000008105c */
[----:B------:R-:W-:Y:S04]  /*5ccd0*/  STL.64 [R1+0xa00], R48 ;  /* 0x000a003001007387 */ /* 0x000fe80000100a00 */
[----:B------:R3:W-:Y:S01]  /*5cce0*/  STL.64 [R1+0xa08], R50 ;  /* 0x000a083201007387 */ /* 0x0007e20000100a00 */
[----:B------:R-:W-:-:S03]  /*5ccf0*/  MOV R175, R156 ;  /* 0x0000009c00af7202 */ /* 0x000fc60000000f00 */
[----:B------:R-:W-:Y:S04]  /*5cd00*/  LDS R92, [R5+UR10+0x18700] ;  /* 0x0187000a055c7984 */ /* 0x000fe80008000800 */
[----:B------:R-:W-:Y:S01]  /*5cd10*/  LDS R94, [R5+UR10+0x1a700] ;  /* 0x01a7000a055e7984 */ /* 0x000fe20008000800 */
[C---:B---3--:R-:W-:Y:S03]  /*5cd20*/  HMMA.1688.F32.TF32 R48, R8.reuse, R220, R96 ;  /* 0x000000dc0830723c */ /* 0x048fe60000081060 */
[----:B------:R-:W-:Y:S04]  /*5cd30*/  STL.64 [R1+0x9f0], R44 ;  /* 0x0009f02c01007387 */ /* 0x000fe80000100a00 */
[----:B------:R3:W-:Y:S04]  /*5cd40*/  STL.64 [R1+0x9f8], R46 ;  /* 0x0009f82e01007387 */ /* 0x0007e80000100a00 */
[----:B------:R-:W-:Y:S04]  /*5cd50*/  STL.64 [R1+0x9d0], R16 ;  /* 0x0009d01001007387 */ /* 0x000fe80000100a00 */
[----:B------:R4:W-:Y:S01]  /*5cd60*/  STL.64 [R1+0x9d8], R18 ;  /* 0x0009d81201007387 */ /* 0x0009e20000100a00 */
[C---:B---3--:R-:W-:Y:S03]  /*5cd70*/  HMMA.1688.F32.TF32 R44, R8.reuse, R224, R100 ;  /* 0x000000e0082c723c */ /* 0x048fe60000081064 */
[----:B------:R-:W-:Y:S04]  /*5cd80*/  LDS R93, [R6+UR10+0x18700] ;  /* 0x0187000a065d7984 */ /* 0x000fe80008000800 */
[----:B------:R-:W3:Y:S01]  /*5cd90*/  LDS R95, [R6+UR10+0x1a700] ;  /* 0x01a7000a065f7984 */ /* 0x000ee20008000800 */
[C---:B----4-:R-:W-:Y:S03]  /*5cda0*/  HMMA.1688.F32.TF32 R16, R8.reuse, R228, R104 ;  /* 0x000000e40810723c */ /* 0x050fe60000081068 */
[----:B------:R-:W-:Y:S04]  /*5cdb0*/  STL.64 [R1+0x9c0], R48 ;  /* 0x0009c03001007387 */ /* 0x000fe80000100a00 */
[----:B------:R4:W-:Y:S08]  /*5cdc0*/  STL.64 [R1+0x9c8], R50 ;  /* 0x0009c83201007387 */ /* 0x0009f00000100a00 */
[----:B------:R-:W-:Y:S01]  /*5cdd0*/  STL.64 [R1+0x890], R44 ;  /* 0x0008902c01007387 */ /* 0x000fe20000100a00 */
[C---:B----4-:R-:W-:Y:S03]  /*5cde0*/  HMMA.1688.F32.TF32 R48, R8.reuse, R232, R108 ;  /* 0x000000e80830723c */ /* 0x050fe6000008106c */
[----:B------:R4:W-:Y:S04]  /*5cdf0*/  STL.64 [R1+0x898], R46 ;  /* 0x0008982e01007387 */ /* 0x0009e80000100a00 */
[----:B------:R-:W-:Y:S04]  /*5ce00*/  STL.64 [R1+0x870], R16 ;  /* 0x0008701001007387 */ /* 0x000fe80000100a00 */
[----:B------:R2:W-:Y:S01]  /*5ce10*/  STL.64 [R1+0x878], R18 ;  /* 0x0008781201007387 */ /* 0x0005e20000100a00 */
[----:B----4-:R-:W-:Y:S06]  /*5ce20*/  HMMA.1688.F32.TF32 R44, R8, R236, R112 ;  /* 0x000000ec082c723c */ /* 0x010fec0000081070 */
[C---:B-1----:R-:W-:Y:S06]  /*5ce30*/  HMMA.1688.F32.TF32 R8, R12.reuse, R180, R120 ;  /* 0x000000b40c08723c */ /* 0x042fec0000081078 */
[C---:B--2---:R-:W-:Y:S01]  /*5ce40*/  HMMA.1688.F32.TF32 R16, R12.reuse, R176, R116 ;  /* 0x000000b00c10723c */ /* 0x044fe20000081074 */
        /* <DEDUP_REMOVED lines=31> */
[----:B------:R-:W4:Y:S01]  /*5d040*/  LDL.LU R240, [R1+0x4d0] ;  /* 0x0004d00001f07983 */ /* 0x000f220000300800 */
[----:B------:R-:W-:-:S02]  /*5d050*/  IMAD.MOV.U32 R16, RZ, RZ, R157 ;  /* 0x000000ffff107224 */ /* 0x000fc400078e009d */
[----:B------:R-:W-:Y:S02]  /*5d060*/  IMAD.MOV.U32 R17, RZ, RZ, R158 ;  /* 0x000000ffff117224 */ /* 0x000fe400078e009e */
[----:B------:R-:W-:Y:S02]  /*5d070*/  IMAD.MOV.U32 R18, RZ, RZ, R159 ;  /* 0x000000ffff127224 */ /* 0x000fe400078e009f */
[----:B------:R-:W-:-:S09]  /*5d080*/  IMAD.MOV.U32 R19, RZ, RZ, R152 ;  /* 0x000000ffff137224 */ /* 0x000fd200078e0098 */
[----:B------:R-:W-:Y:S04]  /*5d090*/  STL.64 [R1+0x680], R8 ;  /* 0x0006800801007387 */ /* 0x000fe80000100a00 */
[----:B------:R1:W-:Y:S04]  /*5d0a0*/  STL.64 [R1+0x688], R10 ;  /* 0x0006880a01007387 */ /* 0x0003e80000100a00 */
[----:B------:R-:W4:Y:S04]  /*5d0b0*/  LDL.LU R241, [R1+0x4d4] ;  /* 0x0004d40001f17983 */ /* 0x000f280000300800 */
[----:B------:R-:W4:Y:S04]  /*5d0c0*/  LDL.LU R242, [R1+0x4d8] ;  /* 0x0004d80001f27983 */ /* 0x000f280000300800 */
[----:B------:R-:W4:Y:S04]  /*5d0d0*/  LDL.LU R243, [R1+0x4dc] ;  /* 0x0004dc0001f37983 */ /* 0x000f280000300800 */
[----:B------:R-:W3:Y:S04]  /*5d0e0*/  LDL.LU R172, [R1+0x500] ;  /* 0x0005000001ac7983 */ /* 0x000ee80000300800 */
[----:B------:R-:W3:Y:S04]  /*5d0f0*/  LDL.LU R173, [R1+0x504] ;  /* 0x0005040001ad7983 */ /* 0x000ee80000300800 */
[----:B------:R-:W3:Y:S04]  /*5d100*/  LDL.LU R174, [R1+0x508] ;  /* 0x0005080001ae7983 */ /* 0x000ee80000300800 */
[----:B------:R-:W1:Y:S04]  /*5d110*/  LDL.LU R156, [R1+0x3248] ;  /* 0x00324800019c7983 */ /* 0x000e680000300800 */
[----:B------:R-:W1:Y:S04]  /*5d120*/  LDL.LU R157, [R1+0x3244] ;  /* 0x00324400019d7983 */ /* 0x000e680000300800 */
[----:B------:R-:W1:Y:S04]  /*5d130*/  LDL.LU R158, [R1+0x3240] ;  /* 0x00324000019e7983 */ /* 0x000e680000300800 */
[----:B------:R-:W1:Y:S04]  /*5d140*/  LDL.LU R159, [R1+0x323c] ;  /* 0x00323c00019f7983 */ /* 0x000e680000300800 */
[----:B------:R-:W3:Y:S04]  /*5d150*/  LDL.LU R152, [R1+0x3238] ;  /* 0x0032380001987983 */ /* 0x000ee80000300800 */
[----:B------:R-:W3:Y:S04]  /*5d160*/  LDL.LU R153, [R1+0x3234] ;  /* 0x0032340001997983 */ /* 0x000ee80000300800 */
[----:B------:R-:W3:Y:S04]  /*5d170*/  LDL.LU R154, [R1+0x3230] ;  /* 0x00323000019a7983 */ /* 0x000ee80000300800 */
[----:B------:R-:W3:Y:S01]  /*5d180*/  LDL.LU R155, [R1+0x322c] ;  /* 0x00322c00019b7983 */ /* 0x000ee20000300800 */
[----:B------:R-:W-:-:S02]  /*5d190*/  IMAD.MOV.U32 R48, RZ, RZ, R160 ;  /* 0x000000ffff307224 */ /* 0x000fc400078e00a0 */
[----:B------:R-:W-:Y:S01]  /*5d1a0*/  IMAD.MOV.U32 R49, RZ, RZ, R161 ;  /* 0x000000ffff317224 */ /* 0x000fe200078e00a1 */
[----:B------:R-:W3:Y:S01]  /*5d1b0*/  LDL.LU R55, [R1+0x52c] ;  /* 0x00052c0001377983 */ /* 0x000ee20000300800 */
[----:B------:R-:W-:-:S03]  /*5d1c0*/  IMAD.MOV.U32 R50, RZ, RZ, R162 ;  /* 0x000000ffff327224 */ /* 0x000fc600078e00a2 */
[----:B------:R-:W3:Y:S01]  /*5d1d0*/  LDL.LU R160, [R1+0x3228] ;  /* 0x0032280001a07983 */ /* 0x000ee20000300800 */
[----:B------:R-:W-:-:S03]  /*5d1e0*/  IMAD.MOV.U32 R51, RZ, RZ, R163 ;  /* 0x000000ffff337224 */ /* 0x000fc600078e00a3 */
[----:B------:R-:W3:Y:S04]  /*5d1f0*/  LDL.LU R161, [R1+0x3224] ;  /* 0x0032240001a17983 */ /* 0x000ee80000300800 */
[----:B------:R-:W3:Y:S04]  /*5d200*/  LDL.LU R162, [R1+0x3220] ;  /* 0x0032200001a27983 */ /* 0x000ee80000300800 */
[----:B------:R-:W3:Y:S04]  /*5d210*/  LDL.LU R163, [R1+0x321c] ;  /* 0x00321c0001a37983 */ /* 0x000ee80000300800 */
[----:B------:R-:W3:Y:S01]  /*5d220*/  LDL.LU R44, [R1+0x560] ;  /* 0x00056000012c7983 */ /* 0x000ee20000300800 */
[----:B-1----:R-:W-:Y:S01]  /*5d230*/  HMMA.1688.F32.TF32 R8, R12, R216, R156 ;  /* 0x000000d80c08723c */ /* 0x002fe2000008109c */
[----:B------:R-:W-:-:S02]  /*5d240*/  IMAD.MOV.U32 R76, RZ, RZ, R40 ;  /* 0x000000ffff4c7224 */ /* 0x000fc400078e0028 */
[----:B------:R-:W-:Y:S03]  /*5d250*/  LDS R156, [R5+UR10+0x18780] ;  /* 0x0187800a059c7984 */ /* 0x000fe60008000800 */
[C---:B--2---:R-:W-:Y:S01]  /*5d260*/  HMMA.1688.F32.TF32 R244, R12.reuse, R224, R244 ;  /* 0x000000e00cf4723c */ /* 0x044fe200000810f4 */
[----:B------:R-:W-:Y:S04]  /*5d270*/  LDS R158, [R5+UR10+0x1a780] ;  /* 0x01a7800a059e7984 */ /* 0x000fe80008000800 */
[----:B------:R-:W-:Y:S01]  /*5d280*/  LDS R157, [R6+UR10+0x18780] ;  /* 0x0187800a069d7984 */ /* 0x000fe20008000800 */
[C---:B----4-:R-:W-:Y:S03]  /*5d290*/  HMMA.1688.F32.TF32 R240, R12.reuse, R228, R240 ;  /* 0x000000e40cf0723c */ /* 0x050fe600000810f0 */
[----:B------:R-:W1:Y:S03]  /*5d2a0*/  LDS R159, [R6+UR10+0x1a780] ;  /* 0x01a7800a069f7984 */ /* 0x000e660008000800 */
[----:B---3--:R-:W-:-:S15]  /*5d2b0*/  HMMA.1688.F32.TF32 R56, R12, R212, R152 ;  /* 0x000000d40c38723c */ /* 0x008fde0000081098 */
[----:B------:R-:W-:-:S08]  /*5d2c0*/  NOP ;  /* 0x0000000000007918 */ /* 0x000fd00000000000 */
[----:B------:R-:W-:Y:S04]  /*5d2d0*/  STL.64 [R1+0x660], R56 ;  /* 0x0006603801007387 */ /* 0x000fe80000100a00 */
[----:B------:R-:W-:Y:S04]  /*5d2e0*/  STL.64 [R1+0x668], R58 ;  /* 0x0006683a01007387 */ /* 0x000fe80000100a00 */
[----:B------:R-:W-:Y:S04]  /*5d2f0*/  STL.64 [R1+0x320], R8 ;  /* 0x0003200801007387 */ /* 0x000fe80000100a00 */
[----:B------:R2:W-:Y:S04]  /*5d300*/  STL.64 [R1+0x328], R10 ;  /* 0x0003280a01007387 */ /* 0x0005e80000100a00 */
[----:B------:R-:W3:Y:S04]  /*5d310*/  LDL.LU R45, [R1+0x564] ;  /* 0x00056400012d7983 */ /* 0x000ee80000300800 */
[----:B------:R-:W3:Y:S04]  /*5d320*/  LDL.LU R46, [R1+0x568] ;  /* 0x00056800012e7983 */ /* 0x000ee80000300800 */
[----:B------:R-:W3:Y:S01]  /*5d330*/  LDL.LU R47, [R1+0x56c] ;  /* 0x00056c00012f7983 */ /* 0x000ee20000300800 */
[C---:B------:R-:W-:Y:S03]  /*5d340*/  HMMA.1688.F32.TF32 R248, R12.reuse, R220, R160 ;  /* 0x000000dc0cf8723c */ /* 0x040fe600000810a0 */
[----:B------:R-:W-:Y:S03]  /*5d350*/  LDS R160, [R5+UR10+0x1c000] ;  /* 0x01c0000a05a07984 */ /* 0x000fe60008000800 */
[C---:B------:R-:W-:Y:S01]  /*5d360*/  HMMA.1688.F32.TF32 R172, R12.reuse, R232, R172 ;  /* 0x000000e80cac723c */ /* 0x040fe200000810ac */
[----:B------:R-:W-:Y:S04]  /*5d370*/  LDS R162, [R5+UR10+0x1e000] ;  /* 0x01e0000a05a27984 */ /* 0x000fe80008000800 */
[----:B------:R-:W-:Y:S01]  /*5d380*/  LDS R161, [R6+UR10+0x1c000] ;  /* 0x01c0000a06a17984 */ /* 0x000fe20008000800 */
[----:B--2---:R-:W-:Y:S03]  /*5d390*/  HMMA.1688.F32.TF32 R8, R12, R236, R16 ;  /* 0x000000ec0c08723c */ /* 0x004fe60000081010 */
[----:B------:R-:W2:Y:S08]  /*5d3a0*/  LDS R163, [R6+UR10+0x1e000] ;  /* 0x01e0000a06a37984 */ /* 0x000eb00008000800 */
[----:B------:R-:W-:Y:S04]  /*5d3b0*/  STL.64 [R1+0x2f70], R250 ;  /* 0x002f70fa01007387 */ /* 0x000fe80000100a00 */
[----:B------:R-:W-:Y:S04]  /*5d3c0*/  STL.64 [R1+0x2f68], R248 ;  /* 0x002f68f801007387 */ /* 0x000fe80000100a00 */
        /* <DEDUP_REMOVED lines=16> */
[----:B------:R4:W-:Y:S02]  /*5d4d0*/  STL [R1+0x2f14], R11 ;  /* 0x002f140b01007387 */ /* 0x0009e40000100800 */
[----:B----4-:R-:W-:-:S15]  /*5d4e0*/  HMMA.1688.F32.TF32 R8, R28, R180, R48 ;  /* 0x000000b41c08723c */ /* 0x010fde0000081030 */
[----:B------:R-:W-:-:S08]  /*5d4f0*/  NOP ;  /* 0x0000000000007918 */ /* 0x000fd00000000000 */
[----:B------:R-:W-:Y:S01]  /*5d500*/  STL.64 [R1+0x2f0], R8 ;  /* 0x0002f00801007387 */ /* 0x000fe20000100a00 */
[----:B------:R-:W-:-:S03]  /*5d510*/  IMAD.MOV.U32 R244, RZ, RZ, R11 ;  /* 0x000000fffff47224 */ /* 0x000fc600078e000b */
[----:B------:R-:W-:Y:S04]  /*5d520*/  STL.64 [R1+0x300], R12 ;  /* 0x0003000c01007387 */ /* 0x000fe80000100a00 */
[----:B------:R-:W-:Y:S04]  /*5d530*/  STL.64 [R1+0x308], R14 ;  /* 0x0003080e01007387 */ /* 0x000fe80000100a00 */
[----:B------:R3:W-:Y:S04]  /*5d540*/  STL [R1+0x2f8], R10 ;  /* 0x0002f80a01007387 */ /* 0x0007e80000100800 */
[----:B------:R-:W4:Y:S04]  /*5d550*/  LDL.LU R64, [R1+0x580] ;  /* 0x0005800001407983 */ /* 0x000f280000300800 */
[----:B------:R-:W4:Y:S04]  /*5d560*/  LDL.LU R65, [R1+0x584] ;  /* 0x0005840001417983 */ /* 0x000f280000300800 */
[----:B------:R-:W4:Y:S04]  /*5d570*/  LDL.LU R66, [R1+0x588] ;  /* 0x0005880001427983 */ /* 0x000f280000300800 */
[----:B------:R-:W4:Y:S04]  /*5d580*/  LDL.LU R67, [R1+0x58c] ;  /* 0x00058c0001437983 */ /* 0x000f280000300800 */
[----:B------:R-:W-:Y:S01]  /*5d590*/  STL [R1+0x2f54], R244 ;  /* 0x002f54f401007387 */ /* 0x000fe20000100800 */
[----:B---3--:R-:W-:-:S15]  /*5d5a0*/  HMMA.1688.F32.TF32 R8, R28, R184, R44 ;  /* 0x000000b81c08723c */ /* 0x008fde000008102c */
[----:B------:R-:W-:-:S08]  /*5d5b0*/  NOP ;  /* 0x0000000000007918 */ /* 0x000fd00000000000 */
[----:B------:R4:W-:Y:S04]  /*5d5c0*/  STL [R1+0x2ec], R11 ;  /* 0x0002ec0b01007387 */ /* 0x0009e80000100800 */
        /* <DEDUP_REMOVED lines=21> */
[----:B------:R-:W-:-:S05]  /*5d720*/  IMAD.MOV.U32 R247, RZ, RZ, R10 ;  /* 0x000000fffff77224 */ /* 0x000fca00078e000a */
[----:B------:R-:W-:Y:S04]  /*5d730*/  STL [R1+0x2f60], R247 ;  /* 0x002f60f701007387 */ /* 0x000fe80000100800 */
[----:B------:R-:W-:Y:S04]  /*5d740*/  STL [R1+0x2f5c], R246 ;  /* 0x002f5cf601007387 */ /* 0x000fe80000100800 */
[----:B------:R-:W-:Y:S01]  /*5d750*/  STL [R1+0x2f58], R245 ;  /* 0x002f58f501007387 */ /* 0x000fe20000100800 */
[----:B----4-:R-:W-:-:S15]  /*5d760*/  HMMA.1688.F32.TF32 R8, R28, R188, R64 ;  /* 0x000000bc1c08723c */ /* 0x010fde0000081040 */
[----:B------:R-:W-:-:S08]  /*5d770*/  NOP ;  /* 0x0000000000007918 */ /* 0x000fd00000000000 */
[----:B------:R-:W-:Y:S01]  /*5d780*/  STL [R1+0x2d0], R8 ;  /* 0x0002d00801007387 */ /* 0x000fe20000100800 */
[----:B------:R-:W-:-:S03]  /*5d790*/  MOV R244, R9 ;  /* 0x0000000900f47202 */ /* 0x000fc60000000f00 */
[----:B------:R3:W-:Y:S04]  /*5d7a0*/  STL.64 [R1+0x2d8], R10 ;  /* 0x0002d80a01007387 */ /* 0x0007e80000100a00 */
[----:B------:R-:W-:Y:S01]  /*5d7b0*/  STL [R1+0x2f64], R244 ;  /* 0x002f64f401007387 */ /* 0x000fe20000100800 */
[----:B------:R-:W-:Y:S02]  /*5d7c0*/  IMAD.MOV.U32 R51, RZ, RZ, R252 ;  /* 0x000000ffff337224 */ /* 0x000fe400078e00fc */
[----:B------:R-:W-:Y:S02]  /*5d7d0*/  IMAD.MOV.U32 R44, RZ, RZ, R4 ;  /* 0x000000ffff2c7224 */ /* 0x000fe400078e0004 */
[----:B------:R-:W-:Y:S02]  /*5d7e0*/  IMAD.MOV.U32 R47, RZ, RZ, R0 ;  /* 0x000000ffff2f7224 */ /* 0x000fe400078e0000 */
[----:B------:R-:W-:-:S02]  /*5d7f0*/  IMAD.MOV.U32 R45, RZ, RZ, R3 ;  /* 0x000000ffff2d7224 */ /* 0x000fc400078e0003 */
[----:B------:R-:W-:Y:S01]  /*5d800*/  IMAD.MOV.U32 R46, RZ, RZ, R2 ;  /* 0x000000ffff2e7224 */ /* 0x000fe200078e0002 */
[----:B---3--:R-:W-:-:S15]  /*5d810*/  HMMA.1688.F32.TF32 R8, R28, R192, R60 ;  /* 0x000000c01c08723c */ /* 0x008fde000008103c */
[----:B------:R-:W-:-:S08]  /*5d820*/  NOP ;  /* 0x0000000000007918 */ /* 0x000fd00000000000 */
[----:B------:R2:W-:Y:S01]  /*5d830*/  STL [R1+0x2c0], R8 ;  /* 0x0002c00801007387 */ /* 0x0005e20000100800 */
[----:B------:R-:W-:Y:S02]  /*5d840*/  IMAD.MOV.U32 R247, RZ, RZ, R9 ;  /* 0x000000fffff77224 */ /* 0x000fe400078e0009 */
[----:B------:R-:W-:Y:S02]  /*5d850*/  IMAD.MOV.U32 R246, RZ, RZ, R10 ;  /* 0x000000fffff67224 */ /* 0x000fe400078e000a */
[----:B------:R-:W-:Y:S02]  /*5d860*/  IMAD.MOV.U32 R245, RZ, RZ, R11 ;  /* 0x000000fffff57224 */ /* 0x000fe400078e000b */
[----:B--2---:R-:W-:-:S15]  /*5d870*/  HMMA.1688.F32.TF32 R8, R28, R196, R56 ;  /* 0x000000c41c08723c */ /* 0x004fde0000081038 */
[----:B------:R-:W-:-:S08]  /*5d880*/  NOP ;  /* 0x0000000000007918 */ /* 0x000fd00000000000 */
[----:B------:R-:W-:Y:S01]  /*5d890*/  STL.64 [R1+0x2a0], R8 ;  /* 0x0002a00801007387 */ /* 0x000fe20000100a00 */
[----:B------:R-:W-:-:S03]  /*5d8a0*/  IMAD.MOV.U32 R244, RZ, RZ, R11 ;  /* 0x000000fffff47224 */ /* 0x000fc600078e000b */
[----:B------:R2:W-:Y:S02]  /*5d8b0*/  STL [R1+0x2a8], R10 ;  /* 0x0002a80a01007387 */ /* 0x0005e40000100800 */
[C---:B--2---:R-:W-:Y:S06]  /*5d8c0*/  HMMA.1688.F32.TF32 R8, R28.reuse, R200, R16 ;  /* 0x000000c81c08723c */ /* 0x044fec0000081010 */
[----:B------:R-:W-:-:S15]  /*5d8d0*/  HMMA.1688.F32.TF32 R12, R28, R208, R48 ;  /* 0x000000d01c0c723c */ /* 0x000fde0000081030 */
[----:B------:R-:W-:-:S03]  /*5d8e0*/  NOP ;  /* 0x0000000000007918 */ /* 0x000fc60000000000 */
[----:B------:R-:W-:Y:S01]  /*5d8f0*/  IMAD.MOV.U32 R4, RZ, RZ, R8 ;  /* 0x000000ffff047224 */ /* 0x000fe200078e0008 */
[----:B------:R-:W-:Y:S01]  /*5d900*/  MOV R252, R10 ;  /* 0x0000000a00fc7202 */ /* 0x000fe20000000f00 */
[----:B------:R-:W-:Y:S02]  /*5d910*/  IMAD.MOV.U32 R0, RZ, RZ, R9 ;  /* 0x000000ffff007224 */ /* 0x000fe400078e0009 */
[----:B------:R-:W-:Y:S02]  /*5d920*/  IMAD.MOV.U32 R7, RZ, RZ, R11 ;  /* 0x000000ffff077224 */ /* 0x000fe400078e000b */
[----:B------:R-:W-:Y:S01]  /*5d930*/  HMMA.1688.F32.TF32 R8, R28, R204, R52 ;  /* 0x000000cc1c08723c */ /* 0x000fe20000081034 */
[----:B------:R-:W-:Y:S04]  /*5d940*/  STL.64 [R1+0x2f80], R246 ;  /* 0x002f80f601007387 */ /* 0x000fe80000100a00 */
[----:B------:R-:W-:-:S15]  /*5d950*/  STL.64 [R1+0x2f78], R244 ;  /* 0x002f78f401007387 */ /* 0x000fde0000100a00 */
[----:B------:R-:W-:-:S03]  /*5d960*/  NOP ;  /* 0x0000000000007918 */ /* 0x000fc60000000000 */
[----:B------:R2:W-:Y:S01]  /*5d970*/  STL.64 [R1+0x260], R8 ;  /* 0x0002600801007387 */ /* 0x0005e20000100a00 */
[----:B------:R-:W-:Y:S02]  /*5d980*/  IMAD.MOV.U32 R2, RZ, RZ, R10 ;  /* 0x000000ffff027224 */ /* 0x000fe400078e000a */
[----:B------:R-:W-:Y:S01]  /*5d990*/  IMAD.MOV.U32 R3, RZ, RZ, R11 ;  /* 0x000000ffff037224 */ /* 0x000fe200078e000b */
[----:B------:R-:W-:Y:S01]  /*5d9a0*/  MOV R11, R15 ;  /* 0x0000000f000b7202 */ /* 0x000fe20000000f00 */
[----:B------:R-:W-:Y:S02]  /*5d9b0*/  IMAD.MOV.U32 R10, RZ, RZ, R14 ;  /* 0x000000ffff0a7224 */ /* 0x000fe400078e000e */
[----:B--2---:R-:W-:Y:S02]  /*5d9c0*/  IMAD.MOV.U32 R8, RZ, RZ, R12 ;  /* 0x000000ffff087224 */ /* 0x004fe400078e000c */
[----:B------:R-:W-:Y:S01]  /*5d9d0*/  IMAD.MOV.U32 R9, RZ, RZ, R13 ;  /* 0x000000ffff097224 */ /* 0x000fe200078e000d */
[----:B------:R-:W-:Y:S01]  /*5d9e0*/  STL.64 [R1+0x2f90], R10 ;  /* 0x002f900a01007387 */ /* 0x000fe20000100a00 */
[----:B------:R-:W-:Y:S03]  /*5d9f0*/  HMMA.1688.F32.TF32 R12, R28, R212, R44 ;  /* 0x000000d41c0c723c */ /* 0x000fe6000008102c */
[----:B------:R2:W-:Y:S04]  /*5da00*/  STL.64 [R1+0x2f88], R8 ;  /* 0x002f880801007387 */ /* 0x0005e80000100a00 */
[----:B------:R-:W3:Y:S01]  /*5da10*/  LDL.LU R44, [R1+0x710] ;  /* 0x00071000012c7983 */ /* 0x000ee20000300800 */
[----:B------:R-:W-:-:S02]  /*5da20*/  IMAD.MOV.U32 R46, RZ, RZ, R21 ;  /* 0x000000ffff2e7224 */ /* 0x000fc400078e0015 */
[----:B------:R-:W-:Y:S01]  /*5da30*/  IMAD.MOV.U32 R47, RZ, RZ, R20 ;  /* 0x000000ffff2f7224 */ /* 0x000fe200078e0014 */
[----:B------:R-:W3:Y:S04]  /*5da40*/  LDL.LU R45, [R1+0x714] ;  /* 0x00071400012d7983 */ /* 0x000ee80000300800 */
        /* <DEDUP_REMOVED lines=22> */
[----:B------:R-:W-:-:S02]  /*5dbb0*/  IMAD.MOV.U32 R172, RZ, RZ, R12 ;  /* 0x000000ffffac7224 */ /* 0x000fc400078e000c */
[----:B------:R-:W-:Y:S02]  /*5dbc0*/  IMAD.MOV.U32 R173, RZ, RZ, R13 ;  /* 0x000000ffffad7224 */ /* 0x000fe400078e000d */
[----:B------:R-:W-:Y:S02]  /*5dbd0*/  IMAD.MOV.U32 R174, RZ, RZ, R14 ;  /* 0x000000ffffae7224 */ /* 0x000fe400078e000e */
[----:B------:R-:W-:-:S05]  /*5dbe0*/  IMAD.MOV.U32 R175, RZ, RZ, R15 ;  /* 0x000000ffffaf7224 */ /* 0x000fca00078e000f */
[----:B------:R1:W-:Y:S04]  /*5dbf0*/  STL.64 [R1+0x2fa0], R174 ;  /* 0x002fa0ae01007387 */ /* 0x0003e80000100a00 */
[----:B------:R1:W-:Y:S01]  /*5dc00*/  STL.64 [R1+0x2f98], R172 ;  /* 0x002f98ac01007387 */ /* 0x0003e20000100a00 */
[C---:B--2---:R-:W-:Y:S06]  /*5dc10*/  HMMA.1688.F32.TF32 R8, R28.reuse, R216, R16 ;  /* 0x000000d81c08723c */ /* 0x044fec0000081010 */
[C---:B---3--:R-:W-:Y:S06]  /*5dc20*/  HMMA.1688.F32.TF32 R12, R28.reuse, R220, R52 ;  /* 0x000000dc1c0c723c */ /* 0x048fec0000081034 */
[C---:B----4-:R-:W-:Y:S06]  /*5dc30*/  HMMA.1688.F32.TF32 R16, R28.reuse, R224, R48 ;  /* 0x000000e01c10723c */ /* 0x050fec0000081030 */
[C---:B------:R-:W-:Y:S06]  /*5dc40*/  HMMA.1688.F32.TF32 R20, R28.reuse, R228, R20 ;  /* 0x000000e41c14723c */ /* 0x040fec0000081014 */
[C---:B------:R-:W-:Y:S06]  /*5dc50*/  HMMA.1688.F32.TF32 R24, R28.reuse, R232, R24 ;  /* 0x000000e81c18723c */ /* 0x040fec0000081018 */
[----:B------:R-:W-:Y:S01]  /*5dc60*/  HMMA.1688.F32.TF32 R28, R28, R236, R44 ;  /* 0x000000ec1c1c723c */ /* 0x000fe2000008102c */
[----:B------:R-:W-:Y:S01]  /*5dc70*/  IMAD.MOV.U32 R242, RZ, RZ, R10 ;  /* 0x000000fffff27224 */ /* 0x000fe200078e000a */
[----:B------:R-:W-:Y:S01]  /*5dc80*/  MOV R240, R8 ;  /* 0x0000000800f07202 */ /* 0x000fe20000000f00 */
[----:B------:R-:W-:-:S03]  /*5dc90*/  IMAD.MOV.U32 R243, RZ, RZ, R11 ;  /* 0x000000fffff37224 */ /* 0x000fc600078e000b */
[----:B------:R-:W-:Y:S01]  /*5dca0*/  HMMA.1688.F32.TF32 R32, R92, R176, R32 ;  /* 0x000000b05c20723c */ /* 0x000fe20000081020 */
[----:B------:R-:W-:Y:S01]  /*5dcb0*/  IMAD.MOV.U32 R241, RZ, RZ, R9 ;  /* 0x000000fffff17224 */ /* 0x000fe200078e0009 */
[----:B------:R-:W-:Y:S04]  /*5dcc0*/  STL.64 [R1+0x2fb0], R242 ;  /* 0x002fb0f201007387 */ /* 0x000fe80000100a00 */
[----:B------:R2:W-:Y:S04]  /*5dcd0*/  STL.64 [R1+0x2fa8], R240 ;  /* 0x002fa8f001007387 */ /* 0x0005e80000100a00 */
[----:B------:R-:W-:Y:S04]  /*5dce0*/  STL.64 [R1+0x2ea8], R14 ;  /* 0x002ea80e01007387 */ /* 0x000fe80000100a00 */
[----:B------:R3:W-:Y:S04]  /*5dcf0*/  STL.64 [R1+0x2ea0], R12 ;  /* 0x002ea00c01007387 */ /* 0x0007e80000100a00 */
[----:B------:R-:W-:Y:S04]  /*5dd00*/  STL.64 [R1+0x2eb8], R18 ;  /* 0x002eb81201007387 */ /* 0x000fe80000100a00 */
[----:B------:R4:W-:Y:S04]  /*5dd10*/  STL.64 [R1+0x2eb0], R16 ;  /* 0x002eb01001007387 */ /* 0x0009e80000100a00 */
[----:B------:R-:W-:Y:S04]  /*5dd20*/  STL.64 [R1+0x2ec8], R22 ;  /* 0x002ec81601007387 */ /* 0x000fe80000100a00 */
[----:B------:R4:W-:Y:S04]  /*5dd30*/  STL.64 [R1+0x2ec0], R20 ;  /* 0x002ec01401007387 */ /* 0x0009e80000100a00 */
[----:B------:R-:W-:Y:S04]  /*5dd40*/  STL.64 [R1+0x2ed8], R26 ;  /* 0x002ed81a01007387 */ /* 0x000fe80000100a00 */
[----:B------:R-:W-:Y:S04]  /*5dd50*/  STL.64 [R1+0x2ed0], R24 ;  /* 0x002ed01801007387 */ /* 0x000fe80000100a00 */
[----:B------:R-:W-:Y:S04]  /*5dd60*/  STL.64 [R1+0x2ee8], R30 ;  /* 0x002ee81e01007387 */ /* 0x000fe80000100a00 */
[----:B------:R-:W-:Y:S04]  /*5dd70*/  STL.64 [R1+0x2ee0], R28 ;  /* 0x002ee01c01007387 */ /* 0x000fe80000100a00 */
[----:B------:R-:W-:Y:S04]  /*5dd80*/  STL.64 [R1+0x2ef8], R34 ;  /* 0x002ef82201007387 */ /* 0x000fe80000100a00 */
[----:B------:R-:W-:Y:S04]  /*5dd90*/  STL.64 [R1+0x2ef0], R32 ;  /* 0x002ef02001007387 */ /* 0x000fe80000100a00 */
[----:B------:R-:W2:Y:S01]  /*5dda0*/  LDL.LU R40, [R1+0x3210] ;  /* 0x0032100001287983 */ /* 0x000ea20000300800 */
[----:B------:R-:W-:-:S03]  /*5ddb0*/  IMAD.MOV.U32 R61, RZ, RZ, R41 ;  /* 0x000000ffff3d7224 */ /* 0x000fc600078e0029 */
[----:B------:R-:W3:Y:S04]  /*5ddc0*/  LDL.LU R77, [R1+0x854] ;  /* 0x00085400014d7983 */ /* 0x000ee80000300800 */
[----:B------:R-:W3:Y:S04]  /*5ddd0*/  LDL.LU R78, [R1+0x858] ;  /* 0x00085800014e7983 */ /* 0x000ee80000300800 */
[----:B------:R-:W3:Y:S04]  /*5dde0*/  LDL.LU R79, [R1+0x85c] ;  /* 0x00085c00014f7983 */ /* 0x000ee80000300800 */
[----:B------:R-:W4:Y:S04]  /*5ddf0*/  LDL.LU R60, [R1+0x7a0] ;  /* 0x0007a000013c7983 */ /* 0x000f280000300800 */
[----:B------:R-:W4:Y:S01]  /*5de00*/  LDL.LU R41, [R1+0x320c] ;  /* 0x00320c0001297983 */ /* 0x000f220000300800 */
[----:B--2---:R-:W-:-:S03]  /*5de10*/  IMAD.MOV.U32 R62, RZ, RZ, R40 ;  /* 0x000000ffff3e7224 */ /* 0x004fc600078e0028 */
[----:B------:R-:W2:Y:S04]  /*5de20*/  LDL.LU R40, [R1+0x3208] ;  /* 0x0032080001287983 */ /* 0x000ea80000300800 */
        /* <DEDUP_REMOVED lines=31> */
[C---:B------:R-:W-:Y:S03]  /*5e020*/  HMMA.1688.F32.TF32 R36, R92.reuse, R180, R36 ;  /* 0x000000b45c24723c */ /* 0x040fe60000081024 */
[----:B------:R-:W2:Y:S03]  /*5e030*/  LDL.LU R80, [R1+0x860] ;  /* 0x0008600001507983 */ /* 0x000ea60000300800 */
[----:B---3--:R-:W-:Y:S01]  /*5e040*/  HMMA.1688.F32.TF32 R76, R92, R220, R76 ;  /* 0x000000dc5c4c723c */ /* 0x008fe2000008104c */
[----:B------:R-:W3:Y:S04]  /*5e050*/  LDL.LU R81, [R1+0x864] ;  /* 0x0008640001517983 */ /* 0x000ee80000300800 */
[----:B------:R-:W3:Y:S04]  /*5e060*/  LDL.LU R82, [R1+0x868] ;  /* 0x0008680001527983 */ /* 0x000ee80000300800 */
[----:B------:R-:W3:Y:S08]  /*5e070*/  LDL.LU R83, [R1+0x86c] ;  /* 0x00086c0001537983 */ /* 0x000ef00000300800 */
[----:B------:R-:W-:Y:S04]  /*5e080*/  STL.64 [R1+0x2fc0], R38 ;  /* 0x002fc02601007387 */ /* 0x000fe80000100a00 */
[----:B------:R-:W-:Y:S01]  /*5e090*/  STL.64 [R1+0x2fb8], R36 ;  /* 0x002fb82401007387 */ /* 0x000fe20000100a00 */
[----:B------:R-:W-:Y:S01]  /*5e0a0*/  MOV R248, R190 ;  /* 0x000000be00f87202 */ /* 0x000fe20000000f00 */
[----:B------:R-:W-:-:S02]  /*5e0b0*/  IMAD.MOV.U32 R249, RZ, RZ, R191 ;  /* 0x000000fffff97224 */ /* 0x000fc400078e00bf */
[----:B------:R-:W-:Y:S02]  /*5e0c0*/  IMAD.MOV.U32 R250, RZ, RZ, R187 ;  /* 0x000000fffffa7224 */ /* 0x000fe400078e00bb */
[----:B------:R-:W-:Y:S01]  /*5e0d0*/  IMAD.MOV.U32 R251, RZ, RZ, R186 ;  /* 0x000000fffffb7224 */ /* 0x000fe200078e00ba */
[C---:B----4-:R-:W-:Y:S06]  /*5e0e0*/  HMMA.1688.F32.TF32 R60, R92.reuse, R204, R60 ;  /* 0x000000cc5c3c723c */ /* 0x050fec000008103c */
[C---:B--2---:R-:W-:Y:S06]  /*5e0f0*/  HMMA.1688.F32.TF32 R44, R92.reuse, R188, R44 ;  /* 0x000000bc5c2c723c */ /* 0x044fec000008102c */
[C---:B------:R-:W-:Y:S06]  /*5e100*/  HMMA.1688.F32.TF32 R40, R92.reuse, R184, R40 ;  /* 0x000000b85c28723c */ /* 0x040fec0000081028 */
[C---:B------:R-:W-:Y:S06]  /*5e110*/  HMMA.1688.F32.TF32 R48, R92.reuse, R192, R48 ;  /* 0x000000c05c30723c */ /* 0x040fec0000081030 */
[C---:B------:R-:W-:Y:S11]  /*5e120*/  HMMA.1688.F32.TF32 R52, R92.reuse, R196, R52 ;  /* 0x000000c45c34723c */ /* 0x040ff60000081034 */
[----:B------:R-:W-:Y:S01]  /*5e130*/  STL.64 [R1+0x2fd0], R42 ;  /* 0x002fd02a01007387 */ /* 0x000fe20000100a00 */
[C---:B------:R-:W-:Y:S03]  /*5e140*/  HMMA.1688.F32.TF32 R56, R92.reuse, R200, R56 ;  /* 0x000000c85c38723c */ /* 0x040fe60000081038 */
[----:B------:R-:W-:Y:S03]  /*5e150*/  STL.64 [R1+0x2fc8], R40 ;  /* 0x002fc82801007387 */ /* 0x000fe60000100a00 */
[C---:B------:R-:W-:Y:S01]  /*5e160*/  HMMA.1688.F32.TF32 R64, R92.reuse, R208, R64 ;  /* 0x000000d05c40723c */ /* 0x040fe20000081040 */
[----:B------:R-:W-:Y:S05]  /*5e170*/  STL.64 [R1+0x2fe0], R46 ;  /* 0x002fe02e01007387 */ /* 0x000fea0000100a00 */
        /* <DEDUP_REMOVED lines=19> */
[----:B------:R-:W1:Y:S04]  /*5e2b0*/  LDL.LU R190, [R1+0x3204] ;  /* 0x0032040001be7983 */ /* 0x000e680000300800 */
[----:B------:R-:W2:Y:S04]  /*5e2c0*/  LDL.LU R191, [R1+0x3200] ;  /* 0x0032000001bf7983 */ /* 0x000ea80000300800 */
[----:B------:R-:W4:Y:S04]  /*5e2d0*/  LDL.LU R187, [R1+0x31fc] ;  /* 0x0031fc0001bb7983 */ /* 0x000f280000300800 */
[----:B------:R-:W3:Y:S01]  /*5e2e0*/  LDL.LU R186, [R1+0x31f8] ;  /* 0x0031f80001ba7983 */ /* 0x000ee20000300800 */
[----:B------:R-:W-:-:S02]  /*5e2f0*/  IMAD.MOV.U32 R244, RZ, RZ, R164 ;  /* 0x000000fffff47224 */ /* 0x000fc400078e00a4 */
[----:B------:R-:W-:Y:S01]  /*5e300*/  IMAD.MOV.U32 R245, RZ, RZ, R165 ;  /* 0x000000fffff57224 */ /* 0x000fe200078e00a5 */
[----:B------:R-:W3:Y:S01]  /*5e310*/  LDL.LU R164, [R1+0x31f4] ;  /* 0x0031f40001a47983 */ /* 0x000ee20000300800 */
[----:B------:R-:W-:Y:S01]  /*5e320*/  IMAD.MOV.U32 R246, RZ, RZ, R166 ;  /* 0x000000fffff67224 */ /* 0x000fe200078e00a6 */
[----:B------:R-:W-:Y:S02]  /*5e330*/  MOV R247, R167 ;  /* 0x000000a700f77202 */ /* 0x000fe40000000f00 */
[----:B------:R-:W3:Y:S04]  /*5e340*/  LDL.LU R165, [R1+0x31f0] ;  /* 0x0031f00001a57983 */ /* 0x000ee80000300800 */
[----:B------:R-:W3:Y:S04]  /*5e350*/  LDL.LU R166, [R1+0x31ec] ;  /* 0x0031ec0001a67983 */ /* 0x000ee80000300800 */
[----:B------:R-:W3:Y:S01]  /*5e360*/  LDL.LU R167, [R1+0x31e8] ;  /* 0x0031e80001a77983 */ /* 0x000ee20000300800 */
[----:B-1----:R-:W-:-:S02]  /*5e370*/  IMAD.MOV.U32 R175, RZ, RZ, R190 ;  /* 0x000000ffffaf7224 */ /* 0x002fc400078e00be */
[----:B--2---:R-:W-:Y:S02]  /*5e380*/  IMAD.MOV.U32 R174, RZ, RZ, R191 ;  /* 0x000000ffffae7224 */ /* 0x004fe400078e00bf */
[----:B----4-:R-:W-:Y:S02]  /*5e390*/  IMAD.MOV.U32 R172, RZ, RZ, R187 ;  /* 0x000000ffffac7224 */ /* 0x010fe400078e00bb */
[----:B------:R-:W2:Y:S01]  /*5e3a0*/  LDL.LU R187, [R1+0x31e4] ;  /* 0x0031e40001bb7983 */ /* 0x000ea20000300800 */
[----:B---3--:R-:W-:-:S03]  /*5e3b0*/  IMAD.MOV.U32 R173, RZ, RZ, R186 ;  /* 0x000000ffffad7224 */ /* 0x008fc600078e00ba */
        /* <DEDUP_REMOVED lines=74> */
[----:B------:R-:W-:Y:S02]  /*5e860*/  IMAD.MOV.U32 R11, RZ, RZ, R179 ;  /* 0x000000ffff0b7224 */ /* 0x000fe400078e00b3 */
[----:B--2---:R-:W-:Y:S01]  /*5e870*/  IMAD.MOV.U32 R151, RZ, RZ, R187 ;  /* 0x000000ffff977224 */ /* 0x004fe200078e00bb */
[----:B---3--:R-:W-:Y:S01]  /*5e880*/  MOV R150, R186 ;  /* 0x000000ba00967202 */ /* 0x008fe20000000f00 */
[----:B----4-:R-:W-:Y:S02]  /*5e890*/  IMAD.MOV.U32 R149, RZ, RZ, R191 ;  /* 0x000000ffff957224 */ /* 0x010fe400078e00bf */
[----:B------:R-:W-:-:S02]  /*5e8a0*/  IMAD.MOV.U32 R148, RZ, RZ, R190 ;  /* 0x000000ffff947224 */ /* 0x000fc400078e00be */
[----:B------:R-:W2:Y:S04]  /*5e8b0*/  LDL.LU R190, [R1+0x31d4] ;  /* 0x0031d40001be7983 */ /* 0x000ea80000300800 */
[----:B------:R-:W2:Y:S04]  /*5e8c0*/  LDL.LU R191, [R1+0x31d0] ;  /* 0x0031d00001bf7983 */ /* 0x000ea80000300800 */
[----:B------:R-:W3:Y:S04]  /*5e8d0*/  LDL.LU R186, [R1+0x31cc] ;  /* 0x0031cc0001ba7983 */ /* 0x000ee80000300800 */
[----:B------:R-:W3:Y:S04]  /*5e8e0*/  LDL.LU R187, [R1+0x31c8] ;  /* 0x0031c80001bb7983 */ /* 0x000ee80000300800 */
[----:B------:R-:W4:Y:S04]  /*5e8f0*/  LDL.LU R182, [R1+0x31c4] ;  /* 0x0031c40001b67983 */ /* 0x000f280000300800 */
[----:B------:R-:W4:Y:S04]  /*5e900*/  LDL.LU R183, [R1+0x31c0] ;  /* 0x0031c00001b77983 */ /* 0x000f280000300800 */
[----:B------:R-:W2:Y:S04]  /*5e910*/  LDL.LU R178, [R1+0x31bc] ;  /* 0x0031bc0001b27983 */ /* 0x000ea80000300800 */
[----:B------:R-:W2:Y:S01]  /*5e920*/  LDL.LU R179, [R1+0x31b8] ;  /* 0x0031b80001b37983 */ /* 0x000ea20000300800 */
[----:B------:R-:W-:-:S15]  /*5e930*/  HMMA.1688.F32.TF32 R80, R92, R224, R80 ;  /* 0x000000e05c50723c */ /* 0x000fde0000081050 */
[----:B------:R-:W-:-:S08]  /*5e940*/  NOP ;  /* 0x0000000000007918 */ /* 0x000fd00000000000 */
[----:B------:R-:W-:Y:S04]  /*5e950*/  STL.64 [R1+0x3070], R82 ;  /* 0x0030705201007387 */ /* 0x000fe80000100a00 */
[----:B------:R-:W-:Y:S01]  /*5e960*/  STL.64 [R1+0x3068], R80 ;  /* 0x0030685001007387 */ /* 0x000fe20000100a00 */
[C---:B------:R-:W-:Y:S06]  /*5e970*/  HMMA.1688.F32.TF32 R88, R92.reuse, R232, R88 ;  /* 0x000000e85c58723c */ /* 0x040fec0000081058 */
[C---:B------:R-:W-:Y:S06]  /*5e980*/  HMMA.1688.F32.TF32 R84, R92.reuse, R228, R84 ;  /* 0x000000e45c54723c */ /* 0x040fec0000081054 */
[----:B------:R-:W-:Y:S06]  /*5e990*/  HMMA.1688.F32.TF32 R92, R92, R236, R240 ;  /* 0x000000ec5c5c723c */ /* 0x000fec00000810f0 */
[----:B------:R-:W-:Y:S11]  /*5e9a0*/  HMMA.1688.F32.TF32 R96, R156, R176, R96 ;  /* 0x000000b09c60723c */ /* 0x000ff60000081060 */
        /* <DEDUP_REMOVED lines=8> */
[C---:B---3--:R-:W-:Y:S06]  /*5ea30*/  HMMA.1688.F32.TF32 R12, R160.reuse, R186, R244 ;  /* 0x000000baa00c723c */ /* 0x048fec00000810f4 */
[C---:B----4-:R-:W-:Y:S06]  /*5ea40*/  HMMA.1688.F32.TF32 R16, R160.reuse, R182, R8 ;  /* 0x000000b6a010723c */ /* 0x050fec0000081008 */
[C---:B--2---:R-:W-:Y:S06]  /*5ea50*/  HMMA.1688.F32.TF32 R20, R160.reuse, R178, R172 ;  /* 0x000000b2a014723c */ /* 0x044fec00000810ac */
[----:B------:R-:W-:Y:S01]  /*5ea60*/  HMMA.1688.F32.TF32 R8, R160, R190, R248 ;  /* 0x000000bea008723c */ /* 0x000fe200000810f8 */
[----:B------:R-:W-:-:S06]  /*5ea70*/  IMAD.MOV.U32 R244, RZ, RZ, R194 ;  /* 0x000000fffff47224 */ /* 0x000fcc00078e00c2 */
[----:B------:R-:W-:Y:S01]  /*5ea80*/  IMAD.MOV.U32 R248, RZ, RZ, R235 ;  /* 0x000000fffff87224 */ /* 0x000fe200078e00eb */
[----:B------:R-:W-:-:S09]  /*5ea90*/  MOV R249, R234 ;  /* 0x000000ea00f97202 */ /* 0x000fd20000000f00 */
[----:B------:R-:W-:Y:S04]  /*5eaa0*/  STL.64 [R1+0x570], R20 ;  /* 0x0005701401007387 */ /* 0x000fe80000100a00 */
[----:B------:R-:W-:Y:S04]  /*5eab0*/  STL.64 [R1+0x578], R22 ;  /* 0x0005781601007387 */ /* 0x000fe80000100a00 */
[----:B------:R-:W-:Y:S04]  /*5eac0*/  STL.64 [R1+0x560], R16 ;  /* 0x0005601001007387 */ /* 0x000fe80000100a00 */
[----:B------:R-:W-:Y:S04]  /*5ead0*/  STL.64 [R1+0x568], R18 ;  /* 0x0005681201007387 */ /* 0x000fe80000100a00 */
[----:B------:R-:W-:Y:S04]  /*5eae0*/  STL.64 [R1+0x550], R12 ;  /* 0x0005500c01007387 */ /* 0x000fe80000100a00 */
[----:B------:R-:W-:Y:S01]  /*5eaf0*/  STL.64 [R1+0x558], R14 ;  /* 0x0005580e01007387 */ /* 0x000fe20000100a00 */
[----:B------:R-:W-:-:S03]  /*5eb00*/  IMAD.MOV.U32 R250, RZ, RZ, R239 ;  /* 0x000000fffffa7224 */ /* 0x000fc600078e00ef */
[----:B------:R-:W2:Y:S01]  /*5eb10*/  LDL.LU R235, [R1+0x31b4] ;  /* 0x0031b40001eb7983 */ /* 0x000ea20000300800 */
[----:B------:R-:W-:-:S03]  /*5eb20*/  IMAD.MOV.U32 R251, RZ, RZ, R238 ;  /* 0x000000fffffb7224 */ /* 0x000fc600078e00ee */
[----:B------:R1:W-:Y:S04]  /*5eb30*/  STL.64 [R1+0x540], R8 ;  /* 0x0005400801007387 */ /* 0x0003e80000100a00 */
[----:B------:R3:W-:Y:S01]  /*5eb40*/  STL.64 [R1+0x548], R10 ;  /* 0x0005480a01007387 */ /* 0x0007e20000100a00 */
[----:B------:R-:W-:-:S03]  /*5eb50*/  IMAD.MOV.U32 R245, RZ, RZ, R199 ;  /* 0x000000fffff57224 */ /* 0x000fc600078e00c7 */
[----:B------:R-:W4:Y:S01]  /*5eb60*/  LDL.LU R234, [R1+0x31b0] ;  /* 0x0031b00001ea7983 */ /* 0x000f220000300800 */
[----:B------:R-:W-:-:S03]  /*5eb70*/  IMAD.MOV.U32 R246, RZ, RZ, R198 ;  /* 0x000000fffff67224 */ /* 0x000fc600078e00c6 */
[----:B------:R-:W4:Y:S01]  /*5eb80*/  LDL.LU R239, [R1+0x31ac] ;  /* 0x0031ac0001ef7983 */ /* 0x000f220000300800 */
[----:B------:R-:W-:-:S03]  /*5eb90*/  IMAD.MOV.U32 R247, RZ, RZ, R202 ;  /* 0x000000fffff77224 */ /* 0x000fc600078e00ca */
[----:B------:R-:W4:Y:S01]  /*5eba0*/  LDL.LU R238, [R1+0x31a8] ;  /* 0x0031a80001ee7983 */ /* 0x000f220000300800 */
[----:B-1----:R-:W-:-:S03]  /*5ebb0*/  MOV R8, R227 ;  /* 0x000000e300087202 */ /* 0x002fc60000000f00 */
[----:B------:R-:W4:Y:S01]  /*5ebc0*/  LDL.LU R194, [R1+0x31a4] ;  /* 0x0031a40001c27983 */ /* 0x000f220000300800 */
[----:B------:R-:W-:-:S03]  /*5ebd0*/  IMAD.MOV.U32 R9, RZ, RZ, R226 ;  /* 0x000000ffff097224 */ /* 0x000fc600078e00e2 */
[----:B------:R-:W4:Y:S01]  /*5ebe0*/  LDL.LU R199, [R1+0x31a0] ;  /* 0x0031a00001c77983 */ /* 0x000f220000300800 */
[----:B---3--:R-:W-:-:S03]  /*5ebf0*/  IMAD.MOV.U32 R10, RZ, RZ, R231 ;  /* 0x000000ffff0a7224 */ /* 0x008fc600078e00e7 */
[----:B------:R-:W3:Y:S01]  /*5ec00*/  LDL.LU R198, [R1+0x319c] ;  /* 0x00319c0001c67983 */ /* 0x000ee20000300800 */
[----:B------:R-:W-:-:S03]  /*5ec10*/  IMAD.MOV.U32 R11, RZ, RZ, R230 ;  /* 0x000000ffff0b7224 */ /* 0x000fc600078e00e6 */
[----:B------:R-:W3:Y:S04]  /*5ec20*/  LDL.LU R202, [R1+0x3198] ;  /* 0x0031980001ca7983 */ /* 0x000ee80000300800 */
        /* <DEDUP_REMOVED lines=20> */
[----:B------:R-:W-:Y:S01]  /*5ed70*/  IMAD.MOV.U32 R17, RZ, RZ, R218 ;  /* 0x000000ffff117224 */ /* 0x000fe200078e00da */
[----:B------:R-:W-:Y:S02]  /*5ed80*/  MOV R18, R223 ;  /* 0x000000df00127202 */ /* 0x000fe40000000f00 */
[----:B------:R-:W3:Y:S01]  /*5ed90*/  LDL.LU R171, [R1+0x3168] ;  /* 0x0031680001ab7983 */ /* 0x000ee20000300800 */
[----:B------:R-:W-:-:S03]  /*5eda0*/  IMAD.MOV.U32 R19, RZ, RZ, R222 ;  /* 0x000000ffff137224 */ /* 0x000fc600078e00de */
[----:B------:R-:W3:Y:S04]  /*5edb0*/  LDL.LU R219, [R1+0x3164] ;  /* 0x0031640001db7983 */ /* 0x000ee80000300800 */
[----:B------:R-:W3:Y:S04]  /*5edc0*/  LDL.LU R218, [R1+0x3160] ;  /* 0x0031600001da7983 */ /* 0x000ee80000300800 */
[----:B------:R-:W3:Y:S04]  /*5edd0*/  LDL.LU R223, [R1+0x315c] ;  /* 0x00315c0001df7983 */ /* 0x000ee80000300800 */
[----:B------:R-:W3:Y:S01]  /*5ede0*/  LDL.LU R222, [R1+0x3158] ;  /* 0x0031580001de7983 */ /* 0x000ee20000300800 */
[----:B--2---:R-:W-:-:S02]  /*5edf0*/  IMAD.MOV.U32 R23, RZ, RZ, R235 ;  /* 0x000000ffff177224 */ /* 0x004fc400078e00eb */
[----:B----4-:R-:W-:Y:S02]  /*5ee00*/  IMAD.MOV.U32 R22, RZ, RZ, R234 ;  /* 0x000000ffff167224 */ /* 0x010fe400078e00ea */
[----:B------:R-:W-:Y:S02]  /*5ee10*/  IMAD.MOV.U32 R21, RZ, RZ, R239 ;  /* 0x000000ffff157224 */ /* 0x000fe400078e00ef */
[----:B------:R-:W-:Y:S02]  /*5ee20*/  IMAD.MOV.U32 R20, RZ, RZ, R238 ;  /* 0x000000ffff147224 */ /* 0x000fe400078e00ee */
[----:B------:R-:W2:Y:S04]  /*5ee30*/  LDL.LU R238, [R1+0x3154] ;  /* 0x0031540001ee7983 */ /* 0x000ea80000300800 */
[----:B------:R-:W4:Y:S04]  /*5ee40*/  LDL.LU R239, [R1+0x3150] ;  /* 0x0031500001ef7983 */ /* 0x000f280000300800 */
[----:B------:R-:W4:Y:S04]  /*5ee50*/  LDL.LU R234, [R1+0x314c] ;  /* 0x00314c0001ea7983 */ /* 0x000f280000300800 */
[----:B------:R-:W4:Y:S01]  /*5ee60*/  LDL.LU R235, [R1+0x3148] ;  /* 0x0031480001eb7983 */ /* 0x000f220000300800 */
[----:B---3--:R-:W-:-:S02]  /*5ee70*/  IMAD.MOV.U32 R31, RZ, RZ, R227 ;  /* 0x000000ffff1f7224 */ /* 0x008fc400078e00e3 */
[----:B------:R-:W-:Y:S01]  /*5ee80*/  IMAD.MOV.U32 R30, RZ, RZ, R226 ;  /* 0x000000ffff1e7224 */ /* 0x000fe200078e00e2 */
[----:B------:R-:W-:Y:S01]  /*5ee90*/  MOV R29, R231 ;  /* 0x000000e7001d7202 */ /* 0x000fe20000000f00 */
[----:B------:R-:W-:Y:S02]  /*5eea0*/  IMAD.MOV.U32 R28, RZ, RZ, R230 ;  /* 0x000000ffff1c7224 */ /* 0x000fe400078e00e6 */
[----:B------:R-:W3:Y:S04]  /*5eeb0*/  LDL.LU R230, [R1+0x3144] ;  /* 0x0031440001e67983 */ /* 0x000ee80000300800 */
[----:B------:R-:W3:Y:S04]  /*5eec0*/  LDL.LU R231, [R1+0x3140] ;  /* 0x0031400001e77983 */ /* 0x000ee80000300800 */
[----:B------:R-:W3:Y:S04]  /*5eed0*/  LDL.LU R226, [R1+0x313c] ;  /* 0x00313c0001e27983 */ /* 0x000ee80000300800 */
[----:B------:R-:W3:Y:S01]  /*5eee0*/  LDL.LU R227, [R1+0x3138] ;  /* 0x0031380001e37983 */ /* 0x000ee20000300800 */
[----:B--2---:R-:W-:-:S02]  /*5eef0*/  IMAD.MOV.U32 R47, RZ, RZ, R238 ;  /* 0x000000ffff2f7224 */ /* 0x004fc400078e00ee */
[----:B----4-:R-:W-:Y:S02]  /*5ef00*/  IMAD.MOV.U32 R46, RZ, RZ, R239 ;  /* 0x000000ffff2e7224 */ /* 0x010fe400078e00ef */
[----:B------:R-:W-:Y:S01]  /*5ef10*/  IMAD.MOV.U32 R45, RZ, RZ, R234 ;  /* 0x000000ffff2d7224 */ /* 0x000fe200078e00ea */
[----:B------:R-:W-:Y:S02]  /*5ef20*/  MOV R44, R235 ;  /* 0x000000eb002c7202 */ /* 0x000fe40000000f00 */
[----:B------:R-:W2:Y:S04]  /*5ef30*/  LDL.LU R235, [R1+0x3134] ;  /* 0x0031340001eb7983 */ /* 0x000ea80000300800 */
[----:B------:R-:W4:Y:S04]  /*5ef40*/  LDL.LU R234, [R1+0x3130] ;  /* 0x0031300001ea7983 */ /* 0x000f280000300800 */
[----:B------:R-:W4:Y:S04]  /*5ef50*/  LDL.LU R239, [R1+0x312c] ;  /* 0x00312c0001ef7983 */ /* 0x000f280000300800 */
[----:B------:R-:W4:Y:S01]  /*5ef60*/  LDL.LU R238, [R1+0x3128] ;  /* 0x0031280001ee7983 */ /* 0x000f220000300800 */
[----:B---3--:R-:W-:Y:S01]  /*5ef70*/  MOV R51, R230 ;  /* 0x000000e600337202 */ /* 0x008fe20000000f00 */
[----:B------:R-:W-:-:S02]  /*5ef80*/  IMAD.MOV.U32 R50, RZ, RZ, R231 ;  /* 0x000000ffff327224 */ /* 0x000fc400078e00e7 */
[----:B------:R-:W-:Y:S02]  /*5ef90*/  IMAD.MOV.U32 R49, RZ, RZ, R226 ;  /* 0x000000ffff317224 */ /* 0x000fe400078e00e2 */
[----:B------:R-:W-:Y:S02]  /*5efa0*/  IMAD.MOV.U32 R48, RZ, RZ, R227 ;  /* 0x000000ffff307224 */ /* 0x000fe400078e00e3 */
        /* <DEDUP_REMOVED lines=48> */
[----:B--2---:R-:W-:Y:S02]  /*5f2b0*/  IMAD.MOV.U32 R55, RZ, RZ, R235 ;  /* 0x000000ffff377224 */ /* 0x004fe400078e00eb */
[----:B----4-:R-:W-:Y:S02]  /*5f2c0*/  IMAD.MOV.U32 R54, RZ, RZ, R234 ;  /* 0x000000ffff367224 */ /* 0x010fe400078e00ea */
[----:B------:R-:W-:Y:S02]  /*5f2d0*/  IMAD.MOV.U32 R53, RZ, RZ, R239 ;  /* 0x000000ffff357224 */ /* 0x000fe400078e00ef */
[----:B------:R-:W-:Y:S02]  /*5f2e0*/  IMAD.MOV.U32 R52, RZ, RZ, R238 ;  /* 0x000000ffff347224 */ /* 0x000fe400078e00ee */
[----:B------:R-:W2:Y:S04]  /*5f2f0*/  LDL.LU R238, [R1+0x3114] ;  /* 0x0031140001ee7983 */ /* 0x000ea80000300800 */
[----:B------:R-:W2:Y:S04]  /*5f300*/  LDL.LU R239, [R1+0x3110] ;  /* 0x0031100001ef7983 */ /* 0x000ea80000300800 */
[----:B------:R-:W4:Y:S04]  /*5f310*/  LDL.LU R234, [R1+0x310c] ;  /* 0x00310c0001ea7983 */ /* 0x000f280000300800 */
[----:B------:R-:W4:Y:S01]  /*5f320*/  LDL.LU R235, [R1+0x3108] ;  /* 0x0031080001eb7983 */ /* 0x000f220000300800 */
[----:B---3--:R-:W-:Y:S01]  /*5f330*/  IMAD.MOV.U32 R59, RZ, RZ, R227 ;  /* 0x000000ffff3b7224 */ /* 0x008fe200078e00e3 */
[----:B------:R-:W-:Y:S01]  /*5f340*/  MOV R58, R226 ;  /* 0x000000e2003a7202 */ /* 0x000fe20000000f00 */
[----:B------:R-:W-:-:S02]  /*5f350*/  IMAD.MOV.U32 R57, RZ, RZ, R231 ;  /* 0x000000ffff397224 */ /* 0x000fc400078e00e7 */
[----:B------:R-:W-:Y:S02]  /*5f360*/  IMAD.MOV.U32 R56, RZ, RZ, R230 ;  /* 0x000000ffff387224 */ /* 0x000fe400078e00e6 */
        /* <DEDUP_REMOVED lines=78> */
[C---:B------:R-:W-:Y:S03]  /*5f850*/  HMMA.1688.F32.TF32 R32, R164.reuse, R186, R24 ;  /* 0x000000baa420723c */ /* 0x040fe60000081018 */
[----:B------:R-:W-:Y:S03]  /*5f860*/  LDS R169, [R6+UR10+0x1c100] ;  /* 0x01c1000a06a97984 */ /* 0x000fe60008000800 */
[C---:B--2---:R-:W-:Y:S01]  /*5f870*/  HMMA.1688.F32.TF32 R36, R164.reuse, R182, R28 ;  /* 0x000000b6a424723c */ /* 0x044fe2000008101c */
[----:B------:R-:W-:Y:S04]  /*5f880*/  LDS R171, [R6+UR10+0x1e100] ;  /* 0x01e1000a06ab7984 */ /* 0x000fe80008000800 */
[----:B------:R-:W-:Y:S01]  /*5f890*/  LDS R160, [R5+UR10+0x1c180] ;  /* 0x01c1800a05a07984 */ /* 0x000fe20008000800 */
[C---:B------:R-:W-:Y:S03]  /*5f8a0*/  HMMA.1688.F32.TF32 R28, R164.reuse, R190, R20 ;  /* 0x000000bea41c723c */ /* 0x040fe60000081014 */
[----:B------:R-:W-:Y:S03]  /*5f8b0*/  LDS R162, [R5+UR10+0x1e180] ;  /* 0x01e1800a05a27984 */ /* 0x000fe60008000800 */
[C---:B------:R-:W-:Y:S01]  /*5f8c0*/  HMMA.1688.F32.TF32 R24, R164.reuse, R194, R16 ;  /* 0x000000c2a418723c */ /* 0x040fe20000081010 */
[----:B------:R-:W-:Y:S04]  /*5f8d0*/  LDS R161, [R6+UR10+0x1c180] ;  /* 0x01c1800a06a17984 */ /* 0x000fe80008000800 */
[----:B------:R-:W1:Y:S01]  /*5f8e0*/  LDS R163, [R6+UR10+0x1e180] ;  /* 0x01e1800a06a37984 */ /* 0x000e620008000800 */
        /* <DEDUP_REMOVED lines=22> */
[----:B------:R2:W-:Y:S04]  /*5fa50*/  STL.64 [R1+0x440], R8 ;  /* 0x0004400801007387 */ /* 0x0005e80000100a00 */
[----:B------:R3:W-:Y:S04]  /*5fa60*/  STL.64 [R1+0x448], R10 ;  /* 0x0004480a01007387 */ /* 0x0007e80000100a00 */
[----:B--2---:R-:W1:Y:S08]  /*5fa70*/  LDL.LU R8, [R1+0x12e0] ;  /* 0x0012e00001087983 */ /* 0x004e700000300800 */
[----:B------:R-:W-:Y:S04]  /*5fa80*/  STL.64 [R1+0x430], R16 ;  /* 0x0004301001007387 */ /* 0x000fe80000100a00 */
[----:B------:R-:W-:Y:S04]  /*5fa90*/  STL.64 [R1+0x438], R18 ;  /* 0x0004381201007387 */ /* 0x000fe80000100a00 */
[----:B------:R2:W-:Y:S04]  /*5faa0*/  STL.64 [R1+0x650], R12 ;  /* 0x0006500c01007387 */ /* 0x0005e80000100a00 */
[----:B------:R4:W-:Y:S04]  /*5fab0*/  STL.64 [R1+0x658], R14 ;  /* 0x0006580e01007387 */ /* 0x0009e80000100a00 */
[----:B------:R-:W1:Y:S04]  /*5fac0*/  LDL.LU R9, [R1+0x12e4] ;  /* 0x0012e40001097983 */ /* 0x000e680000300800 */
[----:B---3--:R-:W1:Y:S04]  /*5fad0*/  LDL.LU R10, [R1+0x12e8] ;  /* 0x0012e800010a7983 */ /* 0x008e680000300800 */
[----:B------:R-:W1:Y:S04]  /*5fae0*/  LDL.LU R11, [R1+0x12ec] ;  /* 0x0012ec00010b7983 */ /* 0x000e680000300800 */
[----:B------:R-:W3:Y:S04]  /*5faf0*/  LDL.LU R172, [R1+0x12f0] ;  /* 0x0012f00001ac7983 */ /* 0x000ee80000300800 */
[----:B------:R-:W3:Y:S04]  /*5fb00*/  LDL.LU R173, [R1+0x12f4] ;  /* 0x0012f40001ad7983 */ /* 0x000ee80000300800 */
[----:B------:R-:W3:Y:S04]  /*5fb10*/  LDL.LU R174, [R1+0x12f8] ;  /* 0x0012f80001ae7983 */ /* 0x000ee80000300800 */
[----:B------:R-:W3:Y:S04]  /*5fb20*/  LDL.LU R175, [R1+0x12fc] ;  /* 0x0012fc0001af7983 */ /* 0x000ee80000300800 */
[----:B--2---:R-:W2:Y:S04]  /*5fb30*/  LDL.LU R12, [R1+0x1310] ;  /* 0x00131000010c7983 */ /* 0x004ea80000300800 */
[----:B------:R-:W2:Y:S04]  /*5fb40*/  LDL.LU R13, [R1+0x1314] ;  /* 0x00131400010d7983 */ /* 0x000ea80000300800 */
[----:B----4-:R-:W2:Y:S04]  /*5fb50*/  LDL.LU R14, [R1+0x1318] ;  /* 0x00131800010e7983 */ /* 0x010ea80000300800 */
        /* <DEDUP_REMOVED lines=98> */
[C---:B--2---:R-:W-:Y:S06]  /*60180*/  HMMA.1688.F32.TF32 R92, R164.reuse, R226, R92 ;  /* 0x000000e2a45c723c */ /* 0x044fec000008105c */
[----:B----4-:R-:W-:-:S15]  /*60190*/  HMMA.1688.F32.TF32 R96, R164, R222, R96 ;  /* 0x000000dea460723c */ /* 0x010fde0000081060 */
[----:B------:R-:W-:-:S08]  /*601a0*/  NOP ;  /* 0x0000000000007918 */ /* 0x000fd00000000000 */
[----:B------:R-:W-:Y:S04]  /*601b0*/  STL.64 [R1+0x640], R96 ;  /* 0x0006406001007387 */ /* 0x000fe80000100a00 */
[----:B------:R3:W-:Y:S04]  /*601c0*/  STL.64 [R1+0x648], R98 ;  /* 0x0006486201007387 */ /* 0x0007e80000100a00 */
[----:B------:R-:W-:Y:S04]  /*601d0*/  STL.64 [R1+0x960], R92 ;  /* 0x0009605c01007387 */ /* 0x000fe80000100a00 */
[----:B------:R1:W-:Y:S01]  /*601e0*/  STL.64 [R1+0x968], R94 ;  /* 0x0009685e01007387 */ /* 0x0003e20000100a00 */
[C---:B---3--:R-:W-:Y:S06]  /*601f0*/  HMMA.1688.F32.TF32 R96, R164.reuse, R230, R88 ;  /* 0x000000e6a460723c */ /* 0x048fec0000081058 */
[C---:B------:R-:W-:Y:S06]  /*60200*/  HMMA.1688.F32.TF32 R88, R164.reuse, R238, R80 ;  /* 0x000000eea458723c */ /* 0x040fec0000081050 */
[----:B-1----:R-:W-:Y:S01]  /*60210*/  HMMA.1688.F32.TF32 R92, R164, R234, R84 ;  /* 0x000000eaa45c723c */ /* 0x002fe20000081054 */
[----:B------:R-:W-:Y:S04]  /*60220*/  LDS R164, [R5+UR10+0x1c200] ;  /* 0x01c2000a05a47984 */ /* 0x000fe80008000800 */
[----:B------:R-:W-:Y:S01]  /*60230*/  LDS R166, [R5+UR10+0x1e200] ;  /* 0x01e2000a05a67984 */ /* 0x000fe20008000800 */
[C---:B------:R-:W-:Y:S03]  /*60240*/  HMMA.1688.F32.TF32 R84, R168.reuse, R178, R76 ;  /* 0x000000b2a854723c */ /* 0x040fe6000008104c */
[----:B------:R-:W-:Y:S03]  /*60250*/  LDS R165, [R6+UR10+0x1c200] ;  /* 0x01c2000a06a57984 */ /* 0x000fe60008000800 */
[C---:B------:R-:W-:Y:S01]  /*60260*/  HMMA.1688.F32.TF32 R80, R168.reuse, R182, R72 ;  /* 0x000000b6a850723c */ /* 0x040fe20000081048 */
[----:B------:R-:W-:Y:S04]  /*60270*/  STL.64 [R1+0x950], R96 ;  /* 0x0009506001007387 */ /* 0x000fe80000100a00 */
[----:B------:R-:W1:Y:S01]  /*60280*/  LDS R167, [R6+UR10+0x1e200] ;  /* 0x01e2000a06a77984 */ /* 0x000e620008000800 */
        /* <DEDUP_REMOVED lines=26> */
[----:B------:R-:W-:Y:S03]  /*60430*/  STL.64 [R1+0x608], R74 ;  /* 0x0006084a01007387 */ /* 0x000fe60000100a00 */
[C---:B------:R-:W-:Y:S01]  /*60440*/  HMMA.1688.F32.TF32 R20, R160.reuse, R178, R12 ;  /* 0x000000b2a014723c */ /* 0x040fe2000008100c */
        /* <DEDUP_REMOVED lines=35> */
[----:B------:R-:W2:Y:S04]  /*60680*/  LDL.LU R244, [R1+0x13c0] ;  /* 0x0013c00001f47983 */ /* 0x000ea80000300800 */
[----:B------:R-:W-:Y:S01]  /*60690*/  LDS R168, [R5+UR10+0x1c280] ;  /* 0x01c2800a05a87984 */ /* 0x000fe20008000800 */
[C---:B---3--:R-:W-:Y:S03]  /*606a0*/  HMMA.1688.F32.TF32 R8, R160.reuse, R198, R248 ;  /* 0x000000c6a008723c */ /* 0x048fe600000810f8 */
[----:B------:R-:W-:Y:S04]  /*606b0*/  LDS R170, [R5+UR10+0x1e280] ;  /* 0x01e2800a05aa7984 */ /* 0x000fe80008000800 */
[----:B------:R-:W-:Y:S04]  /*606c0*/  LDS R169, [R6+UR10+0x1c280] ;  /* 0x01c2800a06a97984 */ /* 0x000fe80008000800 */
[----:B------:R-:W3:Y:S04]  /*606d0*/  LDS R171, [R6+UR10+0x1e280] ;  /* 0x01e2800a06ab7984 */ /* 0x000ee80008000800 */
[----:B------:R-:W-:Y:S04]  /*606e0*/  STL.64 [R1+0x3c0], R12 ;  /* 0x0003c00c01007387 */ /* 0x000fe80000100a00 */
[----:B------:R-:W-:Y:S04]  /*606f0*/  STL.64 [R1+0x3c8], R14 ;  /* 0x0003c80e01007387 */ /* 0x000fe80000100a00 */
[----:B------:R4:W-:Y:S04]  /*60700*/  STL.64 [R1+0x3b0], R8 ;  /* 0x0003b00801007387 */ /* 0x0009e80000100a00 */
[----:B------:R1:W-:Y:S04]  /*60710*/  STL.64 [R1+0x3b8], R10 ;  /* 0x0003b80a01007387 */ /* 0x0003e80000100a00 */
[----:B------:R-:W2:Y:S04]  /*60720*/  LDL.LU R245, [R1+0x13c4] ;  /* 0x0013c40001f57983 */ /* 0x000ea80000300800 */
[----:B------:R-:W2:Y:S04]  /*60730*/  LDL.LU R246, [R1+0x13c8] ;  /* 0x0013c80001f67983 */ /* 0x000ea80000300800 */
[----:B------:R-:W2:Y:S04]  /*60740*/  LDL.LU R247, [R1+0x13cc] ;  /* 0x0013cc0001f77983 */ /* 0x000ea80000300800 */
        /* <DEDUP_REMOVED lines=96> */
[C---:B------:R-:W-:Y:S11]  /*60d50*/  HMMA.1688.F32.TF32 R64, R160.reuse, R218, R64 ;  /* 0x000000daa040723c */ /* 0x040ff60000081040 */
        /* <DEDUP_REMOVED lines=54> */
[C---:B------:R-:W-:Y:S06]  /*610c0*/  HMMA.1688.F32.TF32 R8, R164.reuse, R226, R248 ;  /* 0x000000e2a408723c */ /* 0x040fec00000810f8 */
[C---:B--2---:R-:W-:Y:S03]  /*610d0*/  HMMA.1688.F32.TF32 R12, R164.reuse, R222, R244 ;  /* 0x000000dea40c723c */ /* 0x044fe600000810f4 */
[----:B------:R-:W-:Y:S04]  /*610e0*/  STL.64 [R1+0x160], R20 ;  /* 0x0001601401007387 */ /* 0x000fe80000100a00 */
[----:B------:R-:W-:Y:S04]  /*610f0*/  STL.64 [R1+0x168], R22 ;  /* 0x0001681601007387 */ /* 0x000fe80000100a00 */
        /* <DEDUP_REMOVED lines=115> */
[----:B----4-:R-:W-:-:S15]  /*61830*/  HMMA.1688.F32.TF32 R96, R164, R230, R96 ;  /* 0x000000e6a460723c */ /* 0x010fde0000081060 */
[----:B------:R-:W-:-:S08]  /*61840*/  NOP ;  /* 0x0000000000007918 */ /* 0x000fd00000000000 */
[----:B------:R-:W-:Y:S04]  /*61850*/  STL.64 [R1+0x8a0], R96 ;  /* 0x0008a06001007387 */ /* 0x000fe80000100a00 */
[----:B------:R3:W-:Y:S04]  /*61860*/  STL.64 [R1+0x8a8], R98 ;  /* 0x0008a86201007387 */ /* 0x0007e80000100a00 */
[----:B---3--:R-:W3:Y:S04]  /*61870*/  LDL.LU.64 R98, [R1+0x30b0] ;  /* 0x0030b00001627983 */ /* 0x008ee80000300a00 */
[----:B------:R-:W3:Y:S04]  /*61880*/  LDL.LU.64 R96, [R1+0x30a8] ;  /* 0x0030a80001607983 */ /* 0x000ee80000300a00 */
[----:B------:R-:W-:Y:S04]  /*61890*/  STL.64 [R1+0x880], R92 ;  /* 0x0008805c01007387 */ /* 0x000fe80000100a00 */
[----:B------:R2:W-:Y:S02]  /*618a0*/  STL.64 [R1+0x888], R94 ;  /* 0x0008885e01007387 */ /* 0x0005e40000100a00 */
[----:B--2---:R-:W-:Y:S02]  /*618b0*/  HMMA.1688.F32.TF32 R92, R164, R238, R88 ;  /* 0x000000eea45c723c */ /* 0x004fe40000081058 */
        /* <DEDUP_REMOVED lines=31> */
[C---:B-1----:R-:W-:Y:S01]  /*61ab0*/  HMMA.1688.F32.TF32 R24, R160.reuse, R178, R20 ;  /* 0x000000b2a018723c */ /* 0x042fe20000081014 */
        /* <DEDUP_REMOVED lines=37> */
[----:B------:R-:W-:Y:S01]  /*61d10*/  LDS R170, [R5+UR10+0x1e380] ;  /* 0x01e3800a05aa7984 */ /* 0x000fe20008000800 */
[C---:B------:R-:W-:Y:S03]  /*61d20*/  HMMA.1688.F32.TF32 R8, R160.reuse, R206, R248 ;  /* 0x000000cea008723c */ /* 0x040fe600000810f8 */
[----:B------:R-:W-:Y:S03]  /*61d30*/  LDS R169, [R6+UR10+0x1c380] ;  /* 0x01c3800a06a97984 */ /* 0x000fe60008000800 */
[C---:B-1----:R-:W-:Y:S01]  /*61d40*/  HMMA.1688.F32.TF32 R12, R160.reuse, R202, R244 ;  /* 0x000000caa00c723c */ /* 0x042fe200000810f4 */
[----:B------:R-:W1:Y:S04]  /*61d50*/  LDS R171, [R6+UR10+0x1e380] ;  /* 0x01e3800a06ab7984 */ /* 0x000e680008000800 */
[----:B------:R-:W-:Y:S04]  /*61d60*/  STL.64 [R1+0x20], R20 ;  /* 0x0000201401007387 */ /* 0x000fe80000100a00 */
[----:B------:R-:W-:Y:S04]  /*61d70*/  STL.64 [R1+0x28], R22 ;  /* 0x0000281601007387 */ /* 0x000fe80000100a00 */
[----:B------:R-:W-:Y:S04]  /*61d80*/  STL.64 [R1+0x10], R16 ;  /* 0x0000101001007387 */ /* 0x000fe80000100a00 */
[----:B------:R-:W-:Y:S04]  /*61d90*/  STL.64 [R1+0x18], R18 ;  /* 0x0000181201007387 */ /* 0x000fe80000100a00 */
[----:B------:R-:W2:Y:S04]  /*61da0*/  LDL.LU R244, [R1+0xfd0] ;  /* 0x000fd00001f47983 */ /* 0x000ea80000300800 */
[----:B------:R-:W-:Y:S04]  /*61db0*/  STL.64 [R1], R12 ;  /* 0x0000000c01007387 */ /* 0x000fe80000100a00 */
        /* <DEDUP_REMOVED lines=271> */
[----:B---3--:R-:W-:Y:S03]  /*62eb0*/  HMMA.1688.F32.TF32 R168, R168, R238, R92 ;  /* 0x000000eea8a8723c */ /* 0x008fe6000008105c */
[----:B------:R-:W3:Y:S04]  /*62ec0*/  LDL.LU.64 R94, [R1+0x30a0] ;  /* 0x0030a000015e7983 */ /* 0x000ee80000300a00 */
[----:B------:R-:W3:-:S15]  /*62ed0*/  LDL.LU.64 R92, [R1+0x3098] ;  /* 0x00309800015c7983 */ /* 0x000ede0000300a00 */
[----:B------:R-:W-:-:S01]  /*62ee0*/  NOP ;  /* 0x0000000000007918 */ /* 0x000fc20000000000 */
[----:B------:R1:W-:Y:S04]  /*62ef0*/  STL.64 [R1+0x8d0], R168 ;  /* 0x0008d0a801007387 */ /* 0x0003e80000100a00 */
[----:B------:R4:W-:Y:S04]  /*62f00*/  STL.64 [R1+0x8d8], R170 ;  /* 0x0008d8aa01007387 */ /* 0x0009e80000100a00 */
[----:B-1----:R-:W3:Y:S04]  /*62f10*/  LDL.LU R168, [R1+0xfa0] ;  /* 0x000fa00001a87983 */ /* 0x002ee80000300800 */
[----:B------:R-:W3:Y:S04]  /*62f20*/  LDL.LU R169, [R1+0xfa4] ;  /* 0x000fa40001a97983 */ /* 0x000ee80000300800 */
[----:B----4-:R-:W3:Y:S04]  /*62f30*/  LDL.LU R170, [R1+0xfa8] ;  /* 0x000fa80001aa7983 */ /* 0x010ee80000300800 */
[----:B------:R-:W3:Y:S01]  /*62f40*/  LDL.LU R171, [R1+0xfac] ;  /* 0x000fac0001ab7983 */ /* 0x000ee20000300800 */
[C---:B------:R-:W-:Y:S06]  /*62f50*/  HMMA.1688.F32.TF32 R88, R164.reuse, R182, R88 ;  /* 0x000000b6a458723c */ /* 0x040fec0000081058 */
[C---:B--2---:R-:W-:Y:S06]  /*62f60*/  HMMA.1688.F32.TF32 R84, R164.reuse, R186, R84 ;  /* 0x000000baa454723c */ /* 0x044fec0000081054 */
        /* <DEDUP_REMOVED lines=16> */
[----:B------:R-:W-:Y:S06]  /*63070*/  HMMA.1688.F32.TF32 R16, R160, R190, R16 ;  /* 0x000000bea010723c */ /* 0x000fec0000081010 */
[----:B---3--:R-:W-:Y:S01]  /*63080*/  HMMA.1688.F32.TF32 R168, R164, R178, R168 ;  /* 0x000000b2a4a8723c */ /* 0x008fe200000810a8 */
[----:B------:R-:W-:Y:S04]  /*63090*/  LDS R164, [R5+UR10+0x1c580] ;  /* 0x01c5800a05a47984 */ /* 0x000fe80008000800 */
[----:B------:R-:W-:Y:S04]  /*630a0*/  LDS R166, [R5+UR10+0x1e580] ;  /* 0x01e5800a05a67984 */ /* 0x000fe80008000800 */
[----:B------:R-:W-:Y:S04]  /*630b0*/  LDS R165, [R6+UR10+0x1c580] ;  /* 0x01c5800a06a57984 */ /* 0x000fe80008000800 */
[----:B------:R-:W-:Y:S10]  /*630c0*/  LDS R167, [R6+UR10+0x1e580] ;  /* 0x01e5800a06a77984 */ /* 0x000ff40008000800 */
        /* <DEDUP_REMOVED lines=48> */
[----:B------:R2:W-:Y:S04]  /*633d0*/  STL.64 [R1+0xe68], R18 ;  /* 0x000e681201007387 */ /* 0x0005e80000100a00 */
[----:B------:R-:W-:Y:S04]  /*633e0*/  STL.64 [R1+0xe50], R12 ;  /* 0x000e500c01007387 */ /* 0x000fe80000100a00 */
[----:B------:R3:W-:Y:S01]  /*633f0*/  STL.64 [R1+0xe58], R14 ;  /* 0x000e580e01007387 */ /* 0x0007e20000100a00 */
[C---:B--2---:R-:W-:Y:S06]  /*63400*/  HMMA.1688.F32.TF32 R16, R160.reuse, R206, R8 ;  /* 0x000000cea010723c */ /* 0x044fec0000081008 */
[C---:B------:R-:W-:Y:S06]  /*63410*/  HMMA.1688.F32.TF32 R8, R160.reuse, R214, R248 ;  /* 0x000000d6a008723c */ /* 0x040fec00000810f8 */
[C---:B---3--:R-:W-:Y:S01]  /*63420*/  HMMA.1688.F32.TF32 R12, R160.reuse, R210, R244 ;  /* 0x000000d2a00c723c */ /* 0x048fe200000810f4 */
[----:B------:R-:W-:Y:S04]  /*63430*/  STL.64 [R1+0xe40], R20 ;  /* 0x000e401401007387 */ /* 0x000fe80000100a00 */
[----:B------:R-:W-:Y:S06]  /*63440*/  STL.64 [R1+0xe48], R22 ;  /* 0x000e481601007387 */ /* 0x000fec0000100a00 */
        /* <DEDUP_REMOVED lines=105> */
[----:B------:R-:W2:Y:S01]  /*63ae0*/  LDL.LU R11, [R1+0xaac] ;  /* 0x000aac00010b7983 */ /* 0x000ea20000300800 */
[C---:B---3--:R-:W-:Y:S06]  /*63af0*/  HMMA.1688.F32.TF32 R68, R160.reuse, R238, R68 ;  /* 0x000000eea044723c */ /* 0x048fec0000081044 */
[C---:B----4-:R-:W-:Y:S06]  /*63b00*/  HMMA.1688.F32.TF32 R72, R160.reuse, R234, R72 ;  /* 0x000000eaa048723c */ /* 0x050fec0000081048 */
[C---:B--2---:R-:W-:Y:S06]  /*63b10*/  HMMA.1688.F32.TF32 R76, R160.reuse, R230, R76 ;  /* 0x000000e6a04c723c */ /* 0x044fec000008104c */
[C---:B------:R-:W-:Y:S06]  /*63b20*/  HMMA.1688.F32.TF32 R84, R160.reuse, R222, R84 ;  /* 0x000000dea054723c */ /* 0x040fec0000081054 */
[C---:B------:R-:W-:Y:S06]  /*63b30*/  HMMA.1688.F32.TF32 R88, R160.reuse, R218, R88 ;  /* 0x000000daa058723c */ /* 0x040fec0000081058 */
[----:B------:R-:W-:Y:S01]  /*63b40*/  HMMA.1688.F32.TF32 R80, R160, R226, R80 ;  /* 0x000000e2a050723c */ /* 0x000fe20000081050 */
[----:B------:R-:W-:Y:S04]  /*63b50*/  LDS R160, [R5+UR10+0x1c600] ;  /* 0x01c6000a05a07984 */ /* 0x000fe80008000800 */
[----:B------:R-:W-:-:S12]  /*63b60*/  LDS R162, [R5+UR10+0x1e600] ;  /* 0x01e6000a05a27984 */ /* 0x000fd80008000800 */
        /* <DEDUP_REMOVED lines=19> */
[----:B------:R-:W-:Y:S04]  /*63ca0*/  STL.64 [R1+0xdc8], R74 ;  /* 0x000dc84a01007387 */ /* 0x000fe80000100a00 */
        /* <DEDUP_REMOVED lines=45> */
[----:B-1----:R-:W-:Y:S03]  /*63f80*/  HMMA.1688.F32.TF32 R20, R168, R238, R172 ;  /* 0x000000eea814723c */ /* 0x002fe600000810ac */
[----:B------:R-:W-:Y:S04]  /*63f90*/  STL.64 [R1+0x10f0], R12 ;  /* 0x0010f00c01007387 */ /* 0x000fe80000100a00 */
[----:B------:R1:W-:Y:S01]  /*63fa0*/  STL.64 [R1+0x10f8], R14 ;  /* 0x0010f80e01007387 */ /* 0x0003e20000100a00 */
[C---:B--2---:R-:W-:Y:S06]  /*63fb0*/  HMMA.1688.F32.TF32 R16, R164.reuse, R178, R8 ;  /* 0x000000b2a410723c */ /* 0x044fec0000081008 */
[C---:B------:R-:W-:Y:S06]  /*63fc0*/  HMMA.1688.F32.TF32 R8, R164.reuse, R186, R248 ;  /* 0x000000baa408723c */ /* 0x040fec00000810f8 */
[C---:B-1----:R-:W-:Y:S03]  /*63fd0*/  HMMA.1688.F32.TF32 R12, R164.reuse, R182, R244 ;  /* 0x000000b6a40c723c */ /* 0x042fe600000810f4 */
[----:B------:R1:W-:Y:S04]  /*63fe0*/  STL.64 [R1+0xd50], R20 ;  /* 0x000d501401007387 */ /* 0x0003e80000100a00 */
[----:B------:R2:W-:Y:S04]  /*63ff0*/  STL.64 [R1+0xd58], R22 ;  /* 0x000d581601007387 */ /* 0x0005e80000100a00 */
[----:B------:R-:W-:Y:S04]  /*64000*/  STL.64 [R1+0x10e0], R16 ;  /* 0x0010e01001007387 */ /* 0x000fe80000100a00 */
[----:B------:R-:W-:Y:S04]  /*64010*/  STL.64 [R1+0x10e8], R18 ;  /* 0x0010e81201007387 */ /* 0x000fe80000100a00 */
[----:B-1----:R-:W3:Y:S04]  /*64020*/  LDL.LU R20, [R1+0x680] ;  /* 0x0006800001147983 */ /* 0x002ee80000300800 */
[----:B------:R1:W-:Y:S04]  /*64030*/  STL.64 [R1+0x10d0], R12 ;  /* 0x0010d00c01007387 */ /* 0x0003e80000100a00 */
[----:B------:R1:W-:Y:S04]  /*64040*/  STL.64 [R1+0x10d8], R14 ;  /* 0x0010d80e01007387 */ /* 0x0003e80000100a00 */
[----:B------:R4:W-:Y:S04]  /*64050*/  STL.64 [R1+0x10c0], R8 ;  /* 0x0010c00801007387 */ /* 0x0009e80000100a00 */
        /* <DEDUP_REMOVED lines=97> */
[C---:B------:R-:W-:Y:S11]  /*64670*/  HMMA.1688.F32.TF32 R68, R164.reuse, R198, R68 ;  /* 0x000000c6a444723c */ /* 0x040ff60000081044 */
[----:B------:R1:W-:Y:S04]  /*64680*/  STL.64 [R1+0x10b0], R12 ;  /* 0x0010b00c01007387 */ /* 0x0003e80000100a00 */
[----:B------:R2:W-:Y:S04]  /*64690*/  STL.64 [R1+0x10b8], R14 ;  /* 0x0010b80e01007387 */ /* 0x0005e80000100a00 */
[----:B-1----:R-:W3:Y:S01]  /*646a0*/  LDL.LU R12, [R1+0x320] ;  /* 0x00032000010c7983 */ /* 0x002ee20000300800 */
[C---:B------:R-:W-:Y:S03]  /*646b0*/  HMMA.1688.F32.TF32 R52, R164.reuse, R214, R52 ;  /* 0x000000d6a434723c */ /* 0x040fe60000081034 */
[----:B------:R-:W3:Y:S04]  /*646c0*/  LDL.LU R13, [R1+0x324] ;  /* 0x00032400010d7983 */ /* 0x000ee80000300800 */
[----:B--2---:R-:W3:Y:S04]  /*646d0*/  LDL.LU R14, [R1+0x328] ;  /* 0x00032800010e7983 */ /* 0x004ee80000300800 */
[----:B------:R-:W3:Y:S04]  /*646e0*/  LDL.LU R15, [R1+0x32c] ;  /* 0x00032c00010f7983 */ /* 0x000ee80000300800 */
[----:B------:R-:W-:Y:S04]  /*646f0*/  STL.64 [R1+0x10a0], R72 ;  /* 0x0010a04801007387 */ /* 0x000fe80000100a00 */
[----:B------:R1:W-:Y:S01]  /*64700*/  STL.64 [R1+0x10a8], R74 ;  /* 0x0010a84a01007387 */ /* 0x0003e20000100a00 */
[C---:B------:R-:W-:Y:S03]  /*64710*/  HMMA.1688.F32.TF32 R36, R164.reuse, R230, R36 ;  /* 0x000000e6a424723c */ /* 0x040fe60000081024 */
[----:B-1----:R-:W2:Y:S04]  /*64720*/  LDL.LU.64 R74, [R1+0x3050] ;  /* 0x00305000014a7983 */ /* 0x002ea80000300a00 */
[----:B------:R-:W2:Y:S04]  /*64730*/  LDL.LU.64 R72, [R1+0x3048] ;  /* 0x0030480001487983 */ /* 0x000ea80000300a00 */
[----:B------:R-:W-:Y:S04]  /*64740*/  STL.64 [R1+0x1090], R68 ;  /* 0x0010904401007387 */ /* 0x000fe80000100a00 */
[----:B------:R1:W-:Y:S04]  /*64750*/  STL.64 [R1+0x1098], R70 ;  /* 0x0010984601007387 */ /* 0x0003e80000100a00 */
[----:B-1----:R-:W2:Y:S04]  /*64760*/  LDL.LU.64 R70, [R1+0x3040] ;  /* 0x0030400001467983 */ /* 0x002ea80000300a00 */
[----:B------:R-:W2:Y:S04]  /*64770*/  LDL.LU.64 R68, [R1+0x3038] ;  /* 0x0030380001447983 */ /* 0x000ea80000300a00 */
[----:B------:R-:W-:Y:S04]  /*64780*/  STL.64 [R1+0x1080], R64 ;  /* 0x0010804001007387 */ /* 0x000fe80000100a00 */
[----:B------:R1:W-:Y:S04]  /*64790*/  STL.64 [R1+0x1088], R66 ;  /* 0x0010884201007387 */ /* 0x0003e80000100a00 */
[----:B-1----:R-:W2:Y:S04]  /*647a0*/  LDL.LU.64 R66, [R1+0x3030] ;  /* 0x0030300001427983 */ /* 0x002ea80000300a00 */
[----:B------:R-:W2:Y:S04]  /*647b0*/  LDL.LU.64 R64, [R1+0x3028] ;  /* 0x0030280001407983 */ /* 0x000ea80000300a00 */
[----:B------:R-:W-:Y:S04]  /*647c0*/  STL.64 [R1+0x1070], R60 ;  /* 0x0010703c01007387 */ /* 0x000fe80000100a00 */
[----:B------:R1:W-:Y:S01]  /*647d0*/  STL.64 [R1+0x1078], R62 ;  /* 0x0010783e01007387 */ /* 0x0003e20000100a00 */
[----:B------:R-:W-:Y:S03]  /*647e0*/  HMMA.1688.F32.TF32 R164, R164, R238, R172 ;  /* 0x000000eea4a4723c */ /* 0x000fe600000810ac */
        /* <DEDUP_REMOVED lines=30> */
[----:B------:R-:W2:Y:S04]  /*649d0*/  LDL.LU.64 R174, [R1+0x2fa0] ;  /* 0x002fa00001ae7983 */ /* 0x000ea80000300a00 */
[----:B------:R-:W2:Y:S04]  /*649e0*/  LDL.LU.64 R172, [R1+0x2f98] ;  /* 0x002f980001ac7983 */ /* 0x000ea80000300a00 */
[----:B------:R1:W-:Y:S04]  /*649f0*/  STL.64 [R1+0xd40], R164 ;  /* 0x000d40a401007387 */ /* 0x0003e80000100a00 */
[----:B------:R1:W-:Y:S01]  /*64a00*/  STL.64 [R1+0xd48], R166 ;  /* 0x000d48a601007387 */ /* 0x0003e20000100a00 */
[C---:B----4-:R-:W-:Y:S03]  /*64a10*/  HMMA.1688.F32.TF32 R8, R160.reuse, R178, R8 ;  /* 0x000000b2a008723c */ /* 0x050fe60000081008 */
[----:B-1----:R-:W4:Y:S04]  /*64a20*/  LDL.LU R164, [R1+0x7e0] ;  /* 0x0007e00001a47983 */ /* 0x002f280000300800 */
[----:B------:R-:W4:Y:S04]  /*64a30*/  LDL.LU R165, [R1+0x7e4] ;  /* 0x0007e40001a57983 */ /* 0x000f280000300800 */
[----:B------:R-:W4:Y:S04]  /*64a40*/  LDL.LU R166, [R1+0x7e8] ;  /* 0x0007e80001a67983 */ /* 0x000f280000300800 */
[----:B------:R-:W4:Y:S01]  /*64a50*/  LDL.LU R167, [R1+0x7ec] ;  /* 0x0007ec0001a77983 */ /* 0x000f220000300800 */
[C---:B------:R-:W-:Y:S06]  /*64a60*/  HMMA.1688.F32.TF32 R244, R160.reuse, R182, R244 ;  /* 0x000000b6a0f4723c */ /* 0x040fec00000810f4 */
[C---:B------:R-:W-:Y:S01]  /*64a70*/  HMMA.1688.F32.TF32 R248, R160.reuse, R186, R248 ;  /* 0x000000baa0f8723c */ /* 0x040fe200000810f8 */
        /* <DEDUP_REMOVED lines=11> */
[----:B------:R-:W2:Y:S01]  /*64b30*/  LDL.LU.64 R248, [R1+0x2f68] ;  /* 0x002f680001f87983 */ /* 0x000ea20000300a00 */
[C---:B------:R-:W-:Y:S06]  /*64b40*/  HMMA.1688.F32.TF32 R168, R160.reuse, R194, R168 ;  /* 0x000000c2a0a8723c */ /* 0x040fec00000810a8 */
[C---:B------:R-:W-:Y:S06]  /*64b50*/  HMMA.1688.F32.TF32 R32, R160.reuse, R198, R32 ;  /* 0x000000c6a020723c */ /* 0x040fec0000081020 */
[C---:B------:R-:W-:Y:S06]  /*64b60*/  HMMA.1688.F32.TF32 R28, R160.reuse, R202, R28 ;  /* 0x000000caa01c723c */ /* 0x040fec000008101c */
[C---:B------:R-:W-:Y:S06]  /*64b70*/  HMMA.1688.F32.TF32 R24, R160.reuse, R206, R24 ;  /* 0x000000cea018723c */ /* 0x040fec0000081018 */
[C---:B------:R-:W-:Y:S06]  /*64b80*/  HMMA.1688.F32.TF32 R20, R160.reuse, R210, R20 ;  /* 0x000000d2a014723c */ /* 0x040fec0000081014 */
[C---:B------:R-:W-:Y:S06]  /*64b90*/  HMMA.1688.F32.TF32 R16, R160.reuse, R214, R16 ;  /* 0x000000d6a010723c */ /* 0x040fec0000081010 */
[----:B----4-:R-:W-:-:S15]  /*64ba0*/  HMMA.1688.F32.TF32 R164, R160, R190, R164 ;  /* 0x000000bea0a4723c */ /* 0x010fde00000810a4 */
[----:B------:R-:W-:-:S08]  /*64bb0*/  NOP ;  /* 0x0000000000007918 */ /* 0x000fd00000000000 */
        /* <DEDUP_REMOVED lines=14> */
[C---:B---3--:R-:W-:Y:S03]  /*64ca0*/  HMMA.1688.F32.TF32 R20, R160.reuse, R218, R12 ;  /* 0x000000daa014723c */ /* 0x048fe6000008100c */
[----:B------:R-:W3:Y:S04]  /*64cb0*/  LDL.LU R12, [R1+0x2a0] ;  /* 0x0002a000010c7983 */ /* 0x000ee80000300800 */
[----:B------:R-:W-:Y:S01]  /*64cc0*/  LDS R164, [R5+UR10+0x1c680] ;  /* 0x01c6800a05a47984 */ /* 0x000fe20008000800 */
[----:B--2---:R-:W-:Y:S01]  /*64cd0*/  HMMA.1688.F32.TF32 R16, R160, R222, R248 ;  /* 0x000000dea010723c */ /* 0x004fe200000810f8 */
[----:B------:R-:W-:-:S02]  /*64ce0*/  IMAD.MOV.U32 R15, RZ, RZ, R244 ;  /* 0x000000ffff0f7224 */ /* 0x000fc400078e00f4 */
[----:B------:R-:W-:Y:S04]  /*64cf0*/  LDS R166, [R5+UR10+0x1e680] ;  /* 0x01e6800a05a67984 */ /* 0x000fe80008000800 */
[----:B------:R-:W-:Y:S04]  /*64d00*/  LDS R165, [R6+UR10+0x1c680] ;  /* 0x01c6800a06a57984 */ /* 0x000fe80008000800 */
[----:B------:R-:W1:Y:S04]  /*64d10*/  LDS R167, [R6+UR10+0x1e680] ;  /* 0x01e6800a06a77984 */ /* 0x000e680008000800 */
[----:B------:R-:W-:Y:S04]  /*64d20*/  LDS R168, [R5+UR10+0x1c700] ;  /* 0x01c7000a05a87984 */ /* 0x000fe80008000800 */
[----:B------:R-:W-:Y:S04]  /*64d30*/  STL.64 [R1+0xc90], R20 ;  /* 0x000c901401007387 */ /* 0x000fe80000100a00 */
[----:B------:R-:W-:Y:S04]  /*64d40*/  STL.64 [R1+0xc98], R22 ;  /* 0x000c981601007387 */ /* 0x000fe80000100a00 */
[----:B------:R2:W-:Y:S04]  /*64d50*/  STL.64 [R1+0xc80], R16 ;  /* 0x000c801001007387 */ /* 0x0005e80000100a00 */
[----:B------:R4:W-:Y:S04]  /*64d60*/  STL.64 [R1+0xc88], R18 ;  /* 0x000c881201007387 */ /* 0x0009e80000100a00 */
[----:B------:R-:W3:Y:S04]  /*64d70*/  LDL.LU R13, [R1+0x2a4] ;  /* 0x0002a400010d7983 */ /* 0x000ee80000300800 */
[----:B------:R-:W3:Y:S04]  /*64d80*/  LDL.LU R14, [R1+0x2a8] ;  /* 0x0002a800010e7983 */ /* 0x000ee80000300800 */
[----:B------:R-:W3:Y:S01]  /*64d90*/  LDL.LU R244, [R1+0x2f64] ;  /* 0x002f640001f47983 */ /* 0x000ee20000300800 */
[----:B--2---:R-:W-:Y:S01]  /*64da0*/  IMAD.MOV.U32 R17, RZ, RZ, R247 ;  /* 0x000000ffff117224 */ /* 0x004fe200078e00f7 */
[----:B----4-:R-:W-:Y:S01]  /*64db0*/  MOV R19, R245 ;  /* 0x000000f500137202 */ /* 0x010fe20000000f00 */
[----:B------:R-:W-:Y:S01]  /*64dc0*/  IMAD.MOV.U32 R18, RZ, RZ, R246 ;  /* 0x000000ffff127224 */ /* 0x000fe200078e00f6 */
[----:B------:R-:W2:Y:S04]  /*64dd0*/  LDL.LU R16, [R1+0x2c0] ;  /* 0x0002c00001107983 */ /* 0x000ea80000300800 */
[----:B------:R-:W4:Y:S04]  /*64de0*/  LDL.LU R247, [R1+0x2f60] ;  /* 0x002f600001f77983 */ /* 0x000f280000300800 */
[----:B------:R-:W2:Y:S04]  /*64df0*/  LDL.LU R246, [R1+0x2f5c] ;  /* 0x002f5c0001f67983 */ /* 0x000ea80000300800 */
[----:B------:R-:W4:Y:S04]  /*64e00*/  LDL.LU R245, [R1+0x2f58] ;  /* 0x002f580001f57983 */ /* 0x000f280000300800 */
[----:B------:R-:W2:Y:S04]  /*64e10*/  LDL.LU R20, [R1+0x2d0] ;  /* 0x0002d00001147983 */ /* 0x000ea80000300800 */
[----:B------:R-:W-:Y:S04]  /*64e20*/  LDS R170, [R5+UR10+0x1e700] ;  /* 0x01e7000a05aa7984 */ /* 0x000fe80008000800 */
[----:B------:R-:W-:Y:S04]  /*64e30*/  LDS R169, [R6+UR10+0x1c700] ;  /* 0x01c7000a06a97984 */ /* 0x000fe80008000800 */
[----:B------:R-:W1:Y:S01]  /*64e40*/  LDS R171, [R6+UR10+0x1e700] ;  /* 0x01e7000a06ab7984 */ /* 0x000e620008000800 */
[----:B---3--:R-:W-:-:S03]  /*64e50*/  IMAD.MOV.U32 R21, RZ, RZ, R244 ;  /* 0x000000ffff157224 */ /* 0x008fc600078e00f4 */
[----:B------:R-:W3:Y:S04]  /*64e60*/  LDL.LU R244, [R1+0x2f54] ;  /* 0x002f540001f47983 */ /* 0x000ee80000300800 */
[----:B------:R-:W3:Y:S04]  /*64e70*/  LDL.LU R22, [R1+0x2d8] ;  /* 0x0002d80001167983 */ /* 0x000ee80000300800 */
[----:B------:R-:W3:Y:S04]  /*64e80*/  LDL.LU R23, [R1+0x2dc] ;  /* 0x0002dc0001177983 */ /* 0x000ee80000300800 */
[----:B------:R-:W3:Y:S04]  /*64e90*/  LDL.LU R28, [R1+0x2f0] ;  /* 0x0002f000011c7983 */ /* 0x000ee80000300800 */
[----:B------:R-:W3:Y:S04]  /*64ea0*/  LDL.LU R29, [R1+0x2f4] ;  /* 0x0002f400011d7983 */ /* 0x000ee80000300800 */
[----:B------:R-:W3:Y:S01]  /*64eb0*/  LDL.LU R30, [R1+0x2f8] ;  /* 0x0002f800011e7983 */ /* 0x000ee20000300800 */
[----:B----4-:R-:W-:-:S02]  /*64ec0*/  IMAD.MOV.U32 R24, RZ, RZ, R245 ;  /* 0x000000ffff187224 */ /* 0x010fc400078e00f5 */
[----:B--2---:R-:W-:Y:S02]  /*64ed0*/  IMAD.MOV.U32 R25, RZ, RZ, R246 ;  /* 0x000000ffff197224 */ /* 0x004fe400078e00f6 */
[----:B------:R-:W-:Y:S01]  /*64ee0*/  IMAD.MOV.U32 R26, RZ, RZ, R247 ;  /* 0x000000ffff1a7224 */ /* 0x000fe200078e00f7 */
[----:B------:R-:W-:Y:S01]  /*64ef0*/  MOV R249, R241 ;  /* 0x000000f100f97202 */ /* 0x000fe20000000f00 */
[----:B------:R-:W-:Y:S02]  /*64f00*/  IMAD.MOV.U32 R248, RZ, RZ, R240 ;  /* 0x000000fffff87224 */ /* 0x000fe400078e00f0 */
[----:B------:R-:W-:Y:S02]  /*64f10*/  IMAD.MOV.U32 R250, RZ, RZ, R242 ;  /* 0x000000fffffa7224 */ /* 0x000fe400078e00f2 */
[----:B------:R-:W-:Y:S02]  /*64f20*/  IMAD.MOV.U32 R251, RZ, RZ, R243 ;  /* 0x000000fffffb7224 */ /* 0x000fe400078e00f3 */
[----:B---3--:R-:W-:-:S02]  /*64f30*/  IMAD.MOV.U32 R31, RZ, RZ, R244 ;  /* 0x000000ffff1f7224 */ /* 0x008fc400078e00f4 */
        /* <DEDUP_REMOVED lines=8> */
[----:B------:R-:W3:Y:S04]  /*64fc0*/  LDL.LU R27, [R1+0x2ec] ;  /* 0x0002ec00011b7983 */ /* 0x000ee80000300800 */
[----:B------:R-:W4:Y:S04]  /*64fd0*/  LDL.LU R240, [R1+0x2f40] ;  /* 0x002f400001f07983 */ /* 0x000f280000300800 */
[----:B------:R-:W4:Y:S04]  /*64fe0*/  LDL.LU R241, [R1+0x2f3c] ;  /* 0x002f3c0001f17983 */ /* 0x000f280000300800 */
[----:B------:R-:W4:Y:S04]  /*64ff0*/  LDL.LU R242, [R1+0x2f38] ;  /* 0x002f380001f27983 */ /* 0x000f280000300800 */
[----:B------:R-:W4:Y:S01]  /*65000*/  LDL.LU R243, [R1+0x2f34] ;  /* 0x002f340001f37983 */ /* 0x000f220000300800 */
[C---:B--2---:R-:W-:Y:S06]  /*65010*/  HMMA.1688.F32.TF32 R244, R160.reuse, R226, R244 ;  /* 0x000000e2a0f4723c */ /* 0x044fec00000810f4 */
[----:B----4-:R-:W-:-:S15]  /*65020*/  HMMA.1688.F32.TF32 R240, R160, R230, R240 ;  /* 0x000000e6a0f0723c */ /* 0x010fde00000810f0 */
[----:B------:R-:W-:-:S02]  /*65030*/  NOP ;  /* 0x0000000000007918 */ /* 0x000fc40000000000 */
[----:B------:R2:W-:Y:S04]  /*65040*/  STL.64 [R1+0xc70], R244 ;  /* 0x000c70f401007387 */ /* 0x0005e80000100a00 */
[----:B------:R4:W-:Y:S01]  /*65050*/  STL.64 [R1+0xc78], R246 ;  /* 0x000c78f601007387 */ /* 0x0009e20000100a00 */
[----:B--2---:R-:W-:-:S03]  /*65060*/  IMAD.MOV.U32 R244, RZ, RZ, R172 ;  /* 0x000000fffff47224 */ /* 0x004fc600078e00ac */
[----:B------:R-:W2:Y:S01]  /*65070*/  LDL.LU R172, [R1+0x2f30] ;  /* 0x002f300001ac7983 */ /* 0x000ea20000300800 */
[----:B------:R-:W-:Y:S02]  /*65080*/  IMAD.MOV.U32 R245, RZ, RZ, R173 ;  /* 0x000000fffff57224 */ /* 0x000fe400078e00ad */
[----:B----4-:R-:W-:Y:S01]  /*65090*/  IMAD.MOV.U32 R246, RZ, RZ, R174 ;  /* 0x000000fffff67224 */ /* 0x010fe200078e00ae */
[----:B------:R-:W2:Y:S01]  /*650a0*/  LDL.LU R173, [R1+0x2f2c] ;  /* 0x002f2c0001ad7983 */ /* 0x000ea20000300800 */
[----:B------:R-:W-:-:S03]  /*650b0*/  IMAD.MOV.U32 R247, RZ, RZ, R175 ;  /* 0x000000fffff77224 */ /* 0x000fc600078e00af */
[----:B------:R-:W2:Y:S04]  /*650c0*/  LDL.LU R174, [R1+0x2f28] ;  /* 0x002f280001ae7983 */ /* 0x000ea80000300800 */
[----:B------:R-:W2:Y:S04]  /*650d0*/  LDL.LU R175, [R1+0x2f24] ;  /* 0x002f240001af7983 */ /* 0x000ea80000300800 */
[----:B------:R4:W-:Y:S04]  /*650e0*/  STL.64 [R1+0xc60], R240 ;  /* 0x000c60f001007387 */ /* 0x0009e80000100a00 */
[----:B------:R1:W-:Y:S01]  /*650f0*/  STL.64 [R1+0xc68], R242 ;  /* 0x000c68f201007387 */ /* 0x0003e20000100a00 */
[----:B----4-:R-:W-:Y:S01]  /*65100*/  MOV R240, R8 ;  /* 0x0000000800f07202 */ /* 0x010fe20000000f00 */
[----:B------:R-:W-:-:S02]  /*65110*/  IMAD.MOV.U32 R241, RZ, RZ, R9 ;  /* 0x000000fffff17224 */ /* 0x000fc400078e0009 */
[----:B------:R-:W4:Y:S01]  /*65120*/  LDL.LU R8, [R1+0x2f20] ;  /* 0x002f200001087983 */ /* 0x000f220000300800 */
[----:B-1----:R-:W-:-:S03]  /*65130*/  IMAD.MOV.U32 R242, RZ, RZ, R10 ;  /* 0x000000fffff27224 */ /* 0x002fc600078e000a */
[----:B------:R-:W4:Y:S01]  /*65140*/  LDL.LU R9, [R1+0x2f1c] ;  /* 0x002f1c0001097983 */ /* 0x000f220000300800 */
[----:B------:R-:W-:-:S03]  /*65150*/  IMAD.MOV.U32 R243, RZ, RZ, R11 ;  /* 0x000000fffff37224 */ /* 0x000fc600078e000b */
[----:B------:R-:W4:Y:S04]  /*65160*/  LDL.LU R10, [R1+0x2f18] ;  /* 0x002f1800010a7983 */ /* 0x000f280000300800 */
[----:B------:R-:W4:Y:S01]  /*65170*/  LDL.LU R11, [R1+0x2f14] ;  /* 0x002f1400010b7983 */ /* 0x000f220000300800 */
[C---:B------:R-:W-:Y:S06]  /*65180*/  HMMA.1688.F32.TF32 R32, R164.reuse, R178, R32 ;  /* 0x000000b2a420723c */ /* 0x040fec0000081020 */
[C---:B------:R-:W-:Y:S06]  /*65190*/  HMMA.1688.F32.TF32 R28, R164.reuse, R182, R28 ;  /* 0x000000b6a41c723c */ /* 0x040fec000008101c */
[C---:B---3--:R-:W-:Y:S06]  /*651a0*/  HMMA.1688.F32.TF32 R24, R164.reuse, R186, R24 ;  /* 0x000000baa418723c */ /* 0x048fec0000081018 */
[C---:B------:R-:W-:Y:S06]  /*651b0*/  HMMA.1688.F32.TF32 R20, R164.reuse, R190, R20 ;  /* 0x000000bea414723c */ /* 0x040fec0000081014 */
[C---:B------:R-:W-:Y:S06]  /*651c0*/  HMMA.1688.F32.TF32 R16, R164.reuse, R194, R16 ;  /* 0x000000c2a410723c */ /* 0x040fec0000081010 */
[----:B------:R-:W-:Y:S06]  /*651d0*/  HMMA.1688.F32.TF32 R12, R164, R198, R12 ;  /* 0x000000c6a40c723c */ /* 0x000fec000008100c */
[C---:B--2---:R-:W-:Y:S06]  /*651e0*/  HMMA.1688.F32.TF32 R172, R160.reuse, R234, R172 ;  /* 0x000000eaa0ac723c */ /* 0x044fec00000810ac */
[----:B----4-:R-:W-:-:S15]  /*651f0*/  HMMA.1688.F32.TF32 R8, R160, R238, R8 ;  /* 0x000000eea008723c */ /* 0x010fde0000081008 */
[----:B------:R-:W-:-:S02]  /*65200*/  NOP ;  /* 0x0000000000007918 */ /* 0x000fc40000000000 */
[----:B------:R1:W-:Y:S04]  /*65210*/  STL.64 [R1+0xc50], R172 ;  /* 0x000c50ac01007387 */ /* 0x0003e80000100a00 */
[----:B------:R2:W-:Y:S01]  /*65220*/  STL.64 [R1+0xc58], R174 ;  /* 0x000c58ae01007387 */ /* 0x0005e20000100a00 */
[----:B------:R-:W-:-:S03]  /*65230*/  IMAD.MOV.U32 R160, RZ, RZ, R4 ;  /* 0x000000ffffa07224 */ /* 0x000fc600078e0004 */
[----:B-1----:R-:W3:Y:S04]  /*65240*/  LDL.LU R172, [R1+0x260] ;  /* 0x0002600001ac7983 */ /* 0x002ee80000300800 */
[----:B------:R-:W3:Y:S01]  /*65250*/  LDL.LU R173, [R1+0x264] ;  /* 0x0002640001ad7983 */ /* 0x000ee20000300800 */
[----:B--2---:R-:W-:Y:S02]  /*65260*/  IMAD.MOV.U32 R174, RZ, RZ, R2 ;  /* 0x000000ffffae7224 */ /* 0x004fe400078e0002 */
[----:B------:R-:W-:Y:S01]  /*65270*/  IMAD.MOV.U32 R175, RZ, RZ, R3 ;  /* 0x000000ffffaf7224 */ /* 0x000fe200078e0003 */
[----:B------:R-:W2:Y:S01]  /*65280*/  LDL.LU R2, [R1+0x2f10] ;  /* 0x002f100001027983 */ /* 0x000ea20000300800 */
[----:B------:R-:W-:-:S03]  /*65290*/  MOV R161, R0 ;  /* 0x0000000000a17202 */ /* 0x000fc60000000f00 */
[----:B------:R-:W4:Y:S01]  /*652a0*/  LDL.LU R3, [R1+0x2f0c] ;  /* 0x002f0c0001037983 */ /* 0x000f220000300800 */
[----:B------:R-:W-:-:S03]  /*652b0*/  IMAD.MOV.U32 R162, RZ, RZ, R252 ;  /* 0x000000ffffa27224 */ /* 0x000fc600078e00fc */
[----:B------:R-:W4:Y:S04]  /*652c0*/  LDL.LU R4, [R1+0x2f08] ;  /* 0x002f080001047983 */ /* 0x000f280000300800 */
[----:B------:R-:W-:Y:S04]  /*652d0*/  STL.64 [R1+0x810], R8 ;  /* 0x0008100801007387 */ /* 0x000fe80000100a00 */
[----:B------:R-:W-:Y:S04]  /*652e0*/  STL.64 [R1+0x818], R10 ;  /* 0x0008180a01007387 */ /* 0x000fe80000100a00 */
[----:B------:R-:W4:Y:S04]  /*652f0*/  LDL.LU R0, [R1+0x2f04] ;  /* 0x002f040001007983 */ /* 0x000f280000300800 */
[----:B------:R-:W5:Y:S04]  /*65300*/  LDL.LU R252, [R1+0x2f00] ;  /* 0x002f000001fc7983 */ /* 0x000f680000300800 */
[----:B------:R-:W-:Y:S04]  /*65310*/  STL.64 [R1+0x800], R32 ;  /* 0x0008002001007387 */ /* 0x000fe80000100a00 */
[----:B------:R1:W-:Y:S01]  /*65320*/  STL.64 [R1+0x808], R34 ;  /* 0x0008082201007387 */ /* 0x0003e20000100a00 */
[----:B------:R-:W-:-:S03]  /*65330*/  IMAD.MOV.U32 R163, RZ, RZ, R7 ;  /* 0x000000ffffa37224 */ /* 0x000fc600078e0007 */
        /* <DEDUP_REMOVED lines=26> */
[----:B------:R-:W-:-:S15]  /*654e0*/  HMMA.1688.F32.TF32 R160, R164, R202, R160 ;  /* 0x000000caa4a0723c */ /* 0x000fde00000810a0 */
[----:B------:R-:W-:-:S08]  /*654f0*/  NOP ;  /* 0x0000000000007918 */ /* 0x000fd00000000000 */
[----:B------:R-:W-:Y:S04]  /*65500*/  STL.64 [R1+0xc20], R160 ;  /* 0x000c20a001007387 */ /* 0x000fe80000100a00 */
[----:B------:R1:W-:Y:S02]  /*65510*/  STL.64 [R1+0xc28], R162 ;  /* 0x000c28a201007387 */ /* 0x0003e40000100a00 */
[C---:B-1----:R-:W-:Y:S06]  /*65520*/  HMMA.1688.F32.TF32 R160, R164.reuse, R210, R240 ;  /* 0x000000d2a4a0723c */ /* 0x042fec00000810f0 */
[C---:B------:R-:W-:Y:S06]  /*65530*/  HMMA.1688.F32.TF32 R240, R164.reuse, R214, R244 ;  /* 0x000000d6a4f0723c */ /* 0x040fec00000810f4 */
[----:B---3--:R-:W-:-:S15]  /*65540*/  HMMA.1688.F32.TF32 R172, R164, R206, R172 ;  /* 0x000000cea4ac723c */ /* 0x008fde00000810ac */
[----:B------:R-:W-:-:S08]  /*65550*/  NOP ;  /* 0x0000000000007918 */ /* 0x000fd00000000000 */
[----:B------:R-:W-:Y:S04]  /*65560*/  STL.64 [R1+0xc10], R172 ;  /* 0x000c10ac01007387 */ /* 0x000fe80000100a00 */
[----:B------:R1:W-:Y:S04]  /*65570*/  STL.64 [R1+0xc18], R174 ;  /* 0x000c18ae01007387 */ /* 0x0003e80000100a00 */
[----:B------:R-:W-:Y:S04]  /*65580*/  STL.64 [R1+0xb10], R160 ;  /* 0x000b10a001007387 */ /* 0x000fe80000100a00 */
[----:B------:R2:W-:Y:S01]  /*65590*/  STL.64 [R1+0xb18], R162 ;  /* 0x000b18a201007387 */ /* 0x0005e20000100a00 */
[----:B-1----:R-:W-:Y:S03]  /*655a0*/  HMMA.1688.F32.TF32 R172, R164, R218, R248 ;  /* 0x000000daa4ac723c */ /* 0x002fe600000810f8 */
[----:B------:R-:W-:Y:S04]  /*655b0*/  STL.64 [R1+0xa80], R240 ;  /* 0x000a80f001007387 */ /* 0x000fe80000100a00 */
[----:B------:R-:W-:-:S15]  /*655c0*/  STL.64 [R1+0xa88], R242 ;  /* 0x000a88f201007387 */ /* 0x000fde0000100a00 */
[----:B------:R-:W-:-:S01]  /*655d0*/  NOP ;  /* 0x0000000000007918 */ /* 0x000fc20000000000 */
[----:B------:R-:W-:Y:S04]  /*655e0*/  STL.64 [R1+0xff0], R172 ;  /* 0x000ff0ac01007387 */ /* 0x000fe80000100a00 */
[----:B------:R-:W-:Y:S01]  /*655f0*/  STL.64 [R1+0xff8], R174 ;  /* 0x000ff8ae01007387 */ /* 0x000fe20000100a00 */
[C---:B----4-:R-:W-:Y:S06]  /*65600*/  HMMA.1688.F32.TF32 R20, R164.reuse, R230, R20 ;  /* 0x000000e6a414723c */ /* 0x050fec0000081014 */
[C---:B--2---:R-:W-:Y:S06]  /*65610*/  HMMA.1688.F32.TF32 R160, R164.reuse, R222, R12 ;  /* 0x000000dea4a0723c */ /* 0x044fec000008100c */
[C---:B------:R-:W-:Y:S06]  /*65620*/  HMMA.1688.F32.TF32 R12, R164.reuse, R226, R16 ;  /* 0x000000e2a40c723c */ /* 0x040fec0000081010 */
[C---:B------:R-:W-:Y:S11]  /*65630*/  HMMA.1688.F32.TF32 R16, R164.reuse, R234, R24 ;  /* 0x000000eaa410723c */ /* 0x040ff60000081018 */
[----:B------:R-:W-:Y:S04]  /*65640*/  STL.64 [R1+0xfe0], R160 ;  /* 0x000fe0a001007387 */ /* 0x000fe80000100a00 */
[----:B------:R-:W-:Y:S04]  /*65650*/  STL.64 [R1+0xfe8], R162 ;  /* 0x000fe8a201007387 */ /* 0x000fe80000100a00 */
[----:B------:R-:W-:Y:S04]  /*65660*/  STL.64 [R1+0xfd0], R12 ;  /* 0x000fd00c01007387 */ /* 0x000fe80000100a00 */
[----:B------:R1:W-:Y:S04]  /*65670*/  STL.64 [R1+0xfd8], R14 ;  /* 0x000fd80e01007387 */ /* 0x0003e80000100a00 */
[----:B------:R-:W-:Y:S04]  /*65680*/  STL.64 [R1+0xfc0], R20 ;  /* 0x000fc01401007387 */ /* 0x000fe80000100a00 */
[----:B------:R2:W-:Y:S01]  /*65690*/  STL.64 [R1+0xfc8], R22 ;  /* 0x000fc81601007387 */ /* 0x0005e20000100a00 */
[----:B-1----:R-:W-:Y:S06]  /*656a0*/  HMMA.1688.F32.TF32 R12, R164, R238, R28 ;  /* 0x000000eea40c723c */ /* 0x002fec000008101c */
        /* <DEDUP_REMOVED lines=47> */
[----:B------:R1:W-:Y:S04]  /*659a0*/  STL.64 [R1+0xed8], R18 ;  /* 0x000ed81201007387 */ /* 0x0003e80000100a00 */
[----:B-1----:R-:W2:Y:S04]  /*659b0*/  LDL.LU R18, [R1+0x2b40] ;  /* 0x002b400001127983 */ /* 0x002ea80000300800 */
[----:B------:R1:W-:Y:S04]  /*659c0*/  STL.64 [R1+0xec0], R12 ;  /* 0x000ec00c01007387 */ /* 0x0003e80000100a00 */
[----:B------:R-:W-:Y:S04]  /*659d0*/  STL.64 [R1+0xec8], R14 ;  /* 0x000ec80e01007387 */ /* 0x000fe80000100a00 */
[----:B-1----:R-:W3:Y:S04]  /*659e0*/  LDL.LU R13, [R1+0x2b44] ;  /* 0x002b4400010d7983 */ /* 0x002ee80000300800 */
[----:B------:R1:W-:Y:S04]  /*659f0*/  STL.64 [R1+0x9d0], R20 ;  /* 0x0009d01401007387 */ /* 0x0003e80000100a00 */
[----:B------:R-:W-:Y:S04]  /*65a00*/  STL.64 [R1+0x9d8], R22 ;  /* 0x0009d81601007387 */ /* 0x000fe80000100a00 */
[----:B------:R-:W4:Y:S04]  /*65a10*/  LDL.LU R12, [R1+0x2b48] ;  /* 0x002b4800010c7983 */ /* 0x000f280000300800 */
[----:B------:R-:W4:Y:S04]  /*65a20*/  LDL.LU R6, [R1+0x2b4c] ;  /* 0x002b4c0001067983 */ /* 0x000f280000300800 */
[----:B-1----:R-:W4:Y:S04]  /*65a30*/  LDL.LU R20, [R1+0x2b50] ;  /* 0x002b500001147983 */ /* 0x002f280000300800 */
[----:B------:R-:W4:Y:S04]  /*65a40*/  LDL.LU R19, [R1+0x2b54] ;  /* 0x002b540001137983 */ /* 0x000f280000300800 */
[----:B------:R-:W4:Y:S04]  /*65a50*/  LDL.LU R21, [R1+0x2b58] ;  /* 0x002b580001157983 */ /* 0x000f280000300800 */
[----:B------:R-:W4:Y:S01]  /*65a60*/  LDL.LU R16, [R1+0x2b5c] ;  /* 0x002b5c0001107983 */ /* 0x000f220000300800 */
[C---:B------:R-:W-:Y:S03]  /*65a70*/  HMMA.1688.F32.TF32 R160, R8.reuse, R178, R96 ;  /* 0x000000b208a0723c */ /* 0x040fe60000081060 */
[----:B------:R-:W4:Y:S04]  /*65a80*/  LDL.LU R17, [R1+0x2b60] ;  /* 0x002b600001117983 */ /* 0x000f280000300800 */
[----:B------:R-:W4:Y:S01]  /*65a90*/  LDL.LU R14, [R1+0x2b64] ;  /* 0x002b6400010e7983 */ /* 0x000f220000300800 */
[C---:B------:R-:W-:Y:S03]  /*65aa0*/  HMMA.1688.F32.TF32 R168, R8.reuse, R186, R104 ;  /* 0x000000ba08a8723c */ /* 0x040fe60000081068 */
[----:B------:R-:W4:Y:S03]  /*65ab0*/  LDL.LU R15, [R1+0x2b68] ;  /* 0x002b6800010f7983 */ /* 0x000f260000300800 */
        /* <DEDUP_REMOVED lines=14> */
[----:B------:R-:W4:Y:S01]  /*65ba0*/  LDL.LU R10, [R1+0x2b6c] ;  /* 0x002b6c00010a7983 */ /* 0x000f220000300800 */
[----:B------:R-:W-:Y:S01]  /*65bb0*/  BAR.SYNC.DEFER_BLOCKING 0x0 ;  /* 0x0000000000007b1d */ /* 0x000fe20000010000 */
[----:B---3--:R-:W-:-:S05]  /*65bc0*/  IADD3 R13, P1, R13, R2, RZ ;  /* 0x000000020d0d7210 */ /* 0x008fca0007f3e0ff */
[----:B--2---:R-:W-:Y:S01]  /*65bd0*/  IMAD.X R18, R18, 0x1, R3, P1 ;  /* 0x0000000112127824 */ /* 0x004fe200008e0603 */
[----:B------:R1:W-:Y:S01]  /*65be0*/  STL [R1+0x2b44], R13 ;  /* 0x002b440d01007387 */ /* 0x0003e20000100800 */
[----:B----4-:R-:W-:-:S05]  /*65bf0*/  IADD3 R6, P2, R6, R2, RZ ;  /* 0x0000000206067210 */ /* 0x010fca0007f5e0ff */
[----:B------:R-:W-:Y:S01]  /*65c00*/  IMAD.X R12, R12, 0x1, R3, P2 ;  /* 0x000000010c0c7824 */ /* 0x000fe200010e0603 */
[----:B------:R-:W-:Y:S01]  /*65c10*/  STL [R1+0x2b4c], R6 ;  /* 0x002b4c0601007387 */ /* 0x000fe20000100800 */
[----:B------:R-:W-:-:S03]  /*65c20*/  MOV R8, R13 ;  /* 0x0000000d00087202 */ /* 0x000fc60000000f00 */
[----:B------:R2:W-:Y:S04]  /*65c30*/  STL [R1+0x2b40], R18 ;  /* 0x002b401201007387 */ /* 0x0005e80000100800 */
[----:B------:R3:W-:Y:S04]  /*65c40*/  STL [R1+0x2b48], R12 ;  /* 0x002b480c01007387 */ /* 0x0007e80000100800 */
[----:B-1----:R-:W4:Y:S01]  /*65c50*/  LDL.LU R13, [R1+0x2b74] ;  /* 0x002b7400010d7983 */ /* 0x002f220000300800 */
[----:B------:R-:W-:-:S03]  /*65c60*/  IMAD.MOV.U32 R9, RZ, RZ, R18 ;  /* 0x000000ffff097224 */ /* 0x000fc600078e0012 */
[----:B--2---:R-:W2:Y:S01]  /*65c70*/  LDL.LU R18, [R1+0x2b70] ;  /* 0x002b700001127983 */ /* 0x004ea20000300800 */
[----:B------:R-:W1:Y:S01]  /*65c80*/  S2R R7, SR_TID.X ;  /* 0x0000000000077919 */ /* 0x000e620000002100 */
[----:B------:R-:W-:Y:S02]  /*65c90*/  UIMAD UR14, UR4, -0x40, UR6 ;  /* 0xffffffc0040e78a4 */ /* 0x000fe4000f8e0206 */
[----:B------:R-:W-:Y:S02]  /*65ca0*/  UIADD3 UR10, UR7, -0x2, URZ ;  /* 0xfffffffe070a7890 */ /* 0x000fe4000fffe03f */
[----:B------:R-:W-:Y:S02]  /*65cb0*/  UISETP.GT.AND UP1, UPT, UR14, URZ, UPT ;  /* 0x0000003f0e00728c */ /* 0x000fe4000bf24270 */
[----:B------:R-:W-:Y:S02]  /*65cc0*/  UISETP.GE.AND UP0, UPT, UR4, UR10, UPT ;  /* 0x0000000a0400728c */ /* 0x000fe4000bf06270 */
[----:B------:R-:W-:-:S02]  /*65cd0*/  UIADD3 UR9, UR9, 0x1, URZ ;  /* 0x0000000109097890 */ /* 0x000fc4000fffe03f */
[----:B------:R-:W-:Y:S02]  /*65ce0*/  USEL UR10, URZ, 0x4, !UP1 ;  /* 0x000000043f0a7887 */ /* 0x000fe4000c800000 */
[----:B------:R-:W-:Y:S02]  /*65cf0*/  UISETP.GT.AND UP1, UPT, UR9, 0x1, UPT ;  /* 0x000000010900788c */ /* 0x000fe4000bf24270 */
[----:B------:R-:W-:Y:S02]  /*65d00*/  USEL UR10, UR10, URZ, !UP0 ;  /* 0x0000003f0a0a7287 */ /* 0x000fe4000c000000 */
[----:B------:R-:W-:-:S04]  /*65d10*/  USEL UR9, UR9, URZ, !UP1 ;  /* 0x0000003f09097287 */ /* 0x000fc8000c800000 */
[----:B------:R-:W-:Y:S01]  /*65d20*/  ISETP.NE.U32.AND P0, PT, RZ, UR10, PT ;  /* 0x0000000aff007c0c */ /* 0x000fe2000bf05070 */
[----:B------:R-:W-:Y:S01]  /*65d30*/  ULEA UR15, UR9, UR5, 0x11 ;  /* 0x00000005090f7291 */ /* 0x000fe2000f8e883f */
[----:B-1----:R-:W-:-:S05]  /*65d40*/  LOP3.LUT R73, R7, 0x3f, RZ, 0xc0, !PT ;  /* 0x0000003f07497812 */ /* 0x002fca00078ec0ff */
[----:B------:R-:W-:Y:S01]  /*65d50*/  IMAD.SHL.U32 R72, R73, 0x4, RZ ;  /* 0x0000000449487824 */ /* 0x000fe200078e00ff */
[----:B------:R-:W-:-:S03]  /*65d60*/  IADD3 R19, P1, R19, R2, RZ ;  /* 0x0000000213137210 */ /* 0x000fc60007f3e0ff */
[----:B------:R-:W-:Y:S01]  /*65d70*/  VIADD R7, R72, UR15 ;  /* 0x0000000f48077c36 */ /* 0x000fe20008000000 */
[----:B------:R-:W-:Y:S01]  /*65d80*/  IADD3 R16, P2, R16, R2, RZ ;  /* 0x0000000210107210 */ /* 0x000fe20007f5e0ff */
[----:B------:R-:W-:-:S03]  /*65d90*/  IMAD.X R20, R20, 0x1, R3, P1 ;  /* 0x0000000114147824 */ /* 0x000fc600008e0603 */
[----:B------:R-:W-:Y:S01]  /*65da0*/  @!PT LDS RZ, [RZ] ;  /* 0x00000000fffff984 */ /* 0x000fe20000000800 */
[----:B------:R-:W-:Y:S01]  /*65db0*/  @!PT LDS RZ, [RZ] ;  /* 0x00000000fffff984 */ /* 0x000fe20000000800 */
[----:B------:R-:W-:Y:S01]  /*65dc0*/  @!PT LDS RZ, [RZ] ;  /* 0x00000000fffff984 */ /* 0x000fe20000000800 */
[----:B------:R1:W-:Y:S01]  /*65dd0*/  LDGSTS.E [R7], desc[UR58][R8.64], P0 ;  /* 0x0000000008077fae */ /* 0x0003e2000812187a */
[----:B------:R-:W-:Y:S01]  /*65de0*/  IMAD.X R21, R21, 0x1, R3, P2 ;  /* 0x0000000115157824 */ /* 0x000fe200010e0603 */
[----:B------:R-:W-:Y:S01]  /*65df0*/  IADD3 R14, P1, R14, R2, RZ ;  /* 0x000000020e0e7210 */ /* 0x000fe20007f3e0ff */
[----:B-1----:R-:W-:Y:S02]  /*65e00*/  IMAD.MOV.U32 R8, RZ, RZ, R6 ;  /* 0x000000ffff087224 */ /* 0x002fe400078e0006 */
[----:B------:R-:W-:Y:S01]  /*65e10*/  IMAD.MOV.U32 R9, RZ, RZ, R12 ;  /* 0x000000ffff097224 */ /* 0x000fe200078e000c */
[----:B------:R-:W2:Y:S04]  /*65e20*/  LDL.LU R6, [R1+0x2b7c] ;  /* 0x002b7c0001067983 */ /* 0x000ea80000300800 */
[----:B---3--:R-:W3:Y:S04]  /*65e30*/  LDL.LU R12, [R1+0x2a48] ;  /* 0x002a4800010c7983 */ /* 0x008ee80000300800 */
[----:B------:R-:W-:Y:S04]  /*65e40*/  STL [R1+0x2b54], R19 ;  /* 0x002b541301007387 */ /* 0x000fe80000100800 */
[----:B------:R1:W-:Y:S04]  /*65e50*/  LDGSTS.E [R7+0x100], desc[UR58][R8.64], P0 ;  /* 0x0010000008077fae */ /* 0x0003e8000812187a */
[----:B------:R1:W-:Y:S04]  /*65e60*/  STL [R1+0x2b50], R20 ;  /* 0x002b501401007387 */ /* 0x0003e80000100800 */
[----:B------:R1:W-:Y:S02]  /*65e70*/  STL [R1+0x2b5c], R16 ;  /* 0x002b5c1001007387 */ /* 0x0003e40000100800 */
[----:B-1----:R-:W-:-:S02]  /*65e80*/  MOV R9, R20 ;  /* 0x0000001400097202 */ /* 0x002fc40000000f00 */
[----:B------:R-:W3:Y:S01]  /*65e90*/  LDL.LU R20, [R1+0x2b78] ;  /* 0x002b780001147983 */ /* 0x000ee20000300800 */
[----:B------:R-:W-:Y:S01]  /*65ea0*/  IMAD.MOV.U32 R8, RZ, RZ, R19 ;  /* 0x000000ffff087224 */ /* 0x000fe200078e0013 */
[----:B------:R-:W-:Y:S01]  /*65eb0*/  IADD3 R10, P2, R10, R2, RZ ;  /* 0x000000020a0a7210 */ /* 0x000fe20007f5e0ff */
[--C-:B------:R-:W-:Y:S01]  /*65ec0*/  IMAD.X R17, R17, 0x1, R3.reuse, P1 ;  /* 0x0000000111117824 */ /* 0x100fe200008e0603 */
[----:B------:R-:W-:Y:S04]  /*65ed0*/  STL [R1+0x2b58], R21 ;  /* 0x002b581501007387 */ /* 0x000fe80000100800 */
[----:B------:R1:W-:Y:S04]  /*65ee0*/  LDGSTS.E [R7+0x200], desc[UR58][R8.64], P0 ;  /* 0x0020000008077fae */ /* 0x0003e8000812187a */
[----:B------:R-:W3:Y:S01]  /*65ef0*/  LDL.LU R19, [R1+0x2a44] ;  /* 0x002a440001137983 */ /* 0x000ee20000300800 */
[----:B------:R-:W-:-:S02]  /*65f00*/  IMAD.X R15, R15, 0x1, R3, P2 ;  /* 0x000000010f0f7824 */ /* 0x000fc400010e0603 */
[----:B-1----:R-:W-:Y:S02]  /*65f10*/  IMAD.MOV.U32 R8, RZ, RZ, R16 ;  /* 0x000000ffff087224 */ /* 0x002fe400078e0010 */
[----:B------:R-:W-:Y:S01]  /*65f20*/  IMAD.MOV.U32 R9, RZ, RZ, R21 ;  /* 0x000000ffff097224 */ /* 0x000fe200078e0015 */
[----:B------:R-:W3:Y:S04]  /*65f30*/  LDL.LU R16, [R1+0x2a50] ;  /* 0x002a500001107983 */ /* 0x000ee80000300800 */
[----:B------:R-:W3:Y:S04]  /*65f40*/  LDL.LU R11, [R1+0x2a58] ;  /* 0x002a5800010b7983 */ /* 0x000ee80000300800 */
[----:B------:R-:W-:Y:S04]  /*65f50*/  STL [R1+0x2b64], R14 ;  /* 0x002b640e01007387 */ /* 0x000fe80000100800 */
[----:B------:R1:W-:Y:S04]  /*65f60*/  LDGSTS.E [R7+0x300], desc[UR58][R8.64], P0 ;  /* 0x0030000008077fae */ /* 0x0003e8000812187a */
[----:B------:R1:W-:Y:S04]  /*65f70*/  STL [R1+0x2b60], R17 ;  /* 0x002b601101007387 */ /* 0x0003e80000100800 */
[----:B------:R-:W-:Y:S01]  /*65f80*/  STL [R1+0x2b6c], R10 ;  /* 0x002b6c0a01007387 */ /* 0x000fe20000100800 */
[----:B-1----:R-:W-:-:S03]  /*65f90*/  IMAD.MOV.U32 R9, RZ, RZ, R17 ;  /* 0x000000ffff097224 */ /* 0x002fc600078e0011 */
[----:B------:R-:W3:Y:S01]  /*65fa0*/  LDL.LU R17, [R1+0x2a4c] ;  /* 0x002a4c0001117983 */ /* 0x000ee20000300800 */
[----:B------:R-:W-:-:S03]  /*65fb0*/  IMAD.MOV.U32 R8, RZ, RZ, R14 ;  /* 0x000000ffff087224 */ /* 0x000fc600078e000e */
[----:B------:R1:W-:Y:S04]  /*65fc0*/  STL [R1+0x2b68], R15 ;  /* 0x002b680f01007387 */ /* 0x0003e80000100800 */
[----:B------:R-:W3:Y:S04]  /*65fd0*/  LDL.LU R14, [R1+0x2a54] ;  /* 0x002a5400010e7983 */ /* 0x000ee80000300800 */
[----:B------:R1:W-:Y:S02]  /*65fe0*/  LDGSTS.E [R7+0x400], desc[UR58][R8.64], P0 ;  /* 0x0040000008077fae */ /* 0x0003e4000812187a */
[----:B-1----:R-:W-:Y:S01]  /*65ff0*/  MOV R8, R10 ;  /* 0x0000000a00087202 */ /* 0x002fe20000000f00 */
[----:B------:R-:W-:-:S02]  /*66000*/  IMAD.MOV.U32 R9, RZ, RZ, R15 ;  /* 0x000000ffff097224 */ /* 0x000fc400078e000f */
[----:B------:R-:W3:Y:S04]  /*66010*/  LDL.LU R15, [R1+0x2a60] ;  /* 0x002a6000010f7983 */ /* 0x000ee80000300800 */
[----:B------:R-:W3:Y:S04]  /*66020*/  LDL.LU R10, [R1+0x2a68] ;  /* 0x002a6800010a7983 */ /* 0x000ee80000300800 */
[----:B------:R1:W-:Y:S01]  /*66030*/  LDGSTS.E [R7+0x500], desc[UR58][R8.64], P0 ;  /* 0x0050000008077fae */ /* 0x0003e2000812187a */
[----:B----4-:R-:W-:-:S05]  /*66040*/  IADD3 R13, P1, R13, R2, RZ ;  /* 0x000000020d0d7210 */ /* 0x010fca0007f3e0ff */
[----:B--2---:R-:W-:Y:S01]  /*66050*/  IMAD.X R18, R18, 0x1, R3, P1 ;  /* 0x0000000112127824 */ /* 0x004fe200008e0603 */
[----:B------:R-:W-:Y:S03]  /*66060*/  STL [R1+0x2b74], R13 ;  /* 0x002b740d01007387 */ /* 0x000fe60000100800 */
[----:B-1----:R-:W-:Y:S01]  /*66070*/  IMAD.MOV.U32 R9, RZ, RZ, R18 ;  /* 0x000000ffff097224 */ /* 0x002fe200078e0012 */
[----:B------:R1:W-:Y:S01]  /*66080*/  STL [R1+0x2b70], R18 ;  /* 0x002b701201007387 */ /* 0x0003e20000100800 */
[----:B------:R-:W-:Y:S01]  /*66090*/  IMAD.MOV.U32 R8, RZ, RZ, R13 ;  /* 0x000000ffff087224 */ /* 0x000fe200078e000d */
[----:B------:R-:W-:Y:S02]  /*660a0*/  UISETP.GT.AND UP1, UPT, UR14, 0x4, UPT ;  /* 0x000000040e00788c */ /* 0x000fe4000bf24270 */
[----:B-1----:R-:W2:Y:S04]  /*660b0*/  LDL.LU R18, [R1+0x2a5c] ;  /* 0x002a5c0001127983 */ /* 0x002ea80000300800 */
[----:B------:R-:W4:Y:S01]  /*660c0*/  LDL.LU R13, [R1+0x2a64] ;  /* 0x002a6400010d7983 */ /* 0x000f220000300800 */
[----:B------:R-:W-:-:S03]  /*660d0*/  USEL UR10, URZ, 0x4, !UP1 ;  /* 0x000000043f0a7887 */ /* 0x000fc6000c800000 */
[----:B------:R1:W-:Y:S01]  /*660e0*/  LDGSTS.E [R7+0x600], desc[UR58][R8.64], P0 ;  /* 0x0060000008077fae */ /* 0x0003e2000812187a */
[----:B------:R-:W-:-:S06]  /*660f0*/  USEL UR10, UR10, URZ, !UP0 ;  /* 0x0000003f0a0a7287 */ /* 0x000fcc000c000000 */
[----:B------:R-:W-:Y:S02]  /*66100*/  ISETP.NE.U32.AND P1, PT, RZ, UR10, PT ;  /* 0x0000000aff007c0c */ /* 0x000fe4000bf25070 */
[-C--:B------:R-:W-:Y:S02]  /*66110*/  IADD3 R6, P2, R6, R2.reuse, RZ ;  /* 0x0000000206067210 */ /* 0x080fe40007f5e0ff */
[----:B---3--:R-:W-:Y:S02]  /*66120*/  IADD3 R12, P3, R12, R2, RZ ;  /* 0x000000020c0c7210 */ /* 0x008fe40007f7e0ff */
[----:B-1----:R-:W-:Y:S01]  /*66130*/  MOV R8, R6 ;  /* 0x0000000600087202 */ /* 0x002fe20000000f00 */
[----:B------:R1:W-:Y:S01]  /*66140*/  STL [R1+0x2b7c], R6 ;  /* 0x002b7c0601007387 */ /* 0x0003e20000100800 */
[----:B------:R-:W-:-:S04]  /*66150*/  IMAD.X R20, R20, 0x1, R3, P2 ;  /* 0x0000000114147824 */ /* 0x000fc800010e0603 */
[----:B------:R-:W-:Y:S01]  /*66160*/  IMAD.MOV.U32 R9, RZ, RZ, R20 ;  /* 0x000000ffff097224 */ /* 0x000fe200078e0014 */
[----:B------:R-:W-:Y:S04]  /*66170*/  STL [R1+0x2b78], R20 ;  /* 0x002b781401007387 */ /* 0x000fe80000100800 */
[----:B------:R3:W-:Y:S01]  /*66180*/  LDGSTS.E [R7+0x700], desc[UR58][R8.64], P0 ;  /* 0x0070000008077fae */ /* 0x0007e2000812187a */
[----:B------:R-:W-:-:S03]  /*66190*/  IMAD.X R19, R19, 0x1, R3, P3 ;  /* 0x0000000113137824 */ /* 0x000fc600018e0603 */
[----:B------:R1:W-:Y:S04]  /*661a0*/  STL [R1+0x2a48], R12 ;  /* 0x002a480c01007387 */ /* 0x0003e80000100800 */
[----:B------:R-:W4:Y:S01]  /*661b0*/  LDL.LU R21, [R1+0x2a70] ;  /* 0x002a700001157983 */ /* 0x000f220000300800 */
[----:B------:R-:W-:-:S03]  /*661c0*/  IADD3 R16, P0, R16, R2, RZ ;  /* 0x0000000210107210 */ /* 0x000fc60007f1e0ff */
[----:B------:R-:W-:Y:S01]  /*661d0*/  STL [R1+0x2a44], R19 ;  /* 0x002a441301007387 */ /* 0x000fe20000100800 */
[----:B---3--:R-:W-:Y:S02]  /*661e0*/  IMAD.MOV.U32 R8, RZ, RZ, R12 ;  /* 0x000000ffff087224 */ /* 0x008fe400078e000c */
[----:B------:R-:W-:Y:S01]  /*661f0*/  IMAD.MOV.U32 R9, RZ, RZ, R19 ;  /* 0x000000ffff097224 */ /* 0x000fe200078e0013 */
[----:B-1----:R-:W3:Y:S01]  /*66200*/  LDL.LU R6, [R1+0x2a78] ;  /* 0x002a780001067983 */ /* 0x002ee20000300800 */
[----:B------:R-:W-:-:S03]  /*66210*/  IADD3 R11, P2, R11, R2, RZ ;  /* 0x000000020b0b7210 */ /* 0x000fc60007f5e0ff */
[----:B------:R-:W3:Y:S04]  /*66220*/  LDL.LU R22, [R1+0x2a6c] ;  /* 0x002a6c0001167983 */ /* 0x000ee80000300800 */
[----:B------:R-:W3:Y:S04]  /*66230*/  LDL.LU R12, [R1+0x2a74] ;  /* 0x002a7400010c7983 */ /* 0x000ee80000300800 */
[----:B------:R1:W-:Y:S04]  /*66240*/  STL [R1+0x2a50], R16 ;  /* 0x002a501001007387 */ /* 0x0003e80000100800 */
[----:B------:R1:W-:Y:S01]  /*66250*/  LDGSTS.E [R7+0x2000], desc[UR58][R8.64], P1 ;  /* 0x0200000008077fae */ /* 0x0003e2000892187a */
[----:B------:R-:W-:-:S05]  /*66260*/  IMAD.X R17, R17, 0x1, R3, P0 ;  /* 0x0000000111117824 */ /* 0x000fca00000e0603 */
[----:B------:R1:W-:Y:S02]  /*66270*/  STL [R1+0x2a4c], R17 ;  /* 0x002a4c1101007387 */ /* 0x0003e40000100800 */
[----:B-1----:R-:W-:Y:S02]  /*66280*/  IMAD.MOV.U32 R8, RZ, RZ, R16 ;  /* 0x000000ffff087224 */ /* 0x002fe400078e0010 */
[----:B------:R-:W-:Y:S01]  /*66290*/  IMAD.X R14, R14, 0x1, R3, P2 ;  /* 0x000000010e0e7824 */ /* 0x000fe200010e0603 */
[----:B------:R1:W-:Y:S04]  /*662a0*/  STL [R1+0x2a58], R11 ;  /* 0x002a580b01007387 */ /* 0x0003e80000100800 */
[----:B------:R-:W3:Y:S01]  /*662b0*/  LDL.LU R16, [R1+0x2a80] ;  /* 0x002a800001107983 */ /* 0x000ee20000300800 */
[----:B------:R-:W-:-:S03]  /*662c0*/  MOV R9, R17 ;  /* 0x0000001100097202 */ /* 0x000fc60000000f00 */
[----:B------:R1:W-:Y:S04]  /*662d0*/  STL [R1+0x2a54], R14 ;  /* 0x002a540e01007387 */ /* 0x0003e80000100800 */
[----:B------:R-:W3:Y:S04]  /*662e0*/  LDL.LU R17, [R1+0x2a7c] ;  /* 0x002a7c0001117983 */ /* 0x000ee80000300800 */
[----:B------:R1:W-:Y:S01]  /*662f0*/  LDGSTS.E [R7+0x2100], desc[UR58][R8.64], P1 ;  /* 0x0210000008077fae */ /* 0x0003e2000892187a */
[-C--:B------:R-:W-:Y:S02]  /*66300*/  IADD3 R15, P0, R15, R2.reuse, RZ ;  /* 0x000000020f0f7210 */ /* 0x080fe40007f1e0ff */
[----:B------:R-:W-:Y:S01]  /*66310*/  IADD3 R10, P2, R10, R2, RZ ;  /* 0x000000020a0a7210 */ /* 0x000fe20007f5e0ff */
[----:B-1----:R-:W-:-:S02]  /*66320*/  IMAD.MOV.U32 R8, RZ, RZ, R11 ;  /* 0x000000ffff087224 */ /* 0x002fc400078e000b */
[----:B------:R-:W-:Y:S01]  /*66330*/  IMAD.MOV.U32 R9, RZ, RZ, R14 ;  /* 0x000000ffff097224 */ /* 0x000fe200078e000e */
[----:B------:R-:W3:Y:S04]  /*66340*/  LDL.LU R11, [R1+0x1ffc] ;  /* 0x001ffc00010b7983 */ /* 0x000ee80000300800 */
[----:B------:R-:W3:Y:S04]  /*66350*/  LDL.LU R14, [R1+0x2004] ;  /* 0x00200400010e7983 */ /* 0x000ee80000300800 */
[----:B------:R-:W-:Y:S04]  /*66360*/  STL [R1+0x2a60], R15 ;  /* 0x002a600f01007387 */ /* 0x000fe80000100800 */
[----:B------:R1:W-:Y:S01]  /*66370*/  LDGSTS.E [R7+0x2200], desc[UR58][R8.64], P1 ;  /* 0x0220000008077fae */ /* 0x0003e2000892187a */
[----:B--2---:R-:W-:-:S05]  /*66380*/  IMAD.X R18, R18, 0x1, R3, P0 ;  /* 0x0000000112127824 */ /* 0x004fca00000e0603 */
[----:B------:R2:W-:Y:S01]  /*66390*/  STL [R1+0x2a5c], R18 ;  /* 0x002a5c1201007387 */ /* 0x0005e20000100800 */
[----:B----4-:R-:W-:-:S03]  /*663a0*/  IMAD.X R13, R13, 0x1, R3, P2 ;  /* 0x000000010d0d7824 */ /* 0x010fc600010e0603 */
[----:B------:R-:W-:Y:S04]  /*663b0*/  STL [R1+0x2a68], R10 ;  /* 0x002a680a01007387 */ /* 0x000fe80000100800 */
[----:B------:R-:W4:Y:S04]  /*663c0*/  LDL.LU R20, [R1+0x1ff8] ;  /* 0x001ff80001147983 */ /* 0x000f280000300800 */
[----:B------:R2:W-:Y:S04]  /*663d0*/  STL [R1+0x2a64], R13 ;  /* 0x002a640d01007387 */ /* 0x0005e80000100800 */
[----:B------:R-:W4:Y:S01]  /*663e0*/  LDL.LU R19, [R1+0x2000] ;  /* 0x0020000001137983 */ /* 0x000f220000300800 */
[----:B-1----:R-:W-:-:S02]  /*663f0*/  IMAD.MOV.U32 R8, RZ, RZ, R15 ;  /* 0x000000ffff087224 */ /* 0x002fc400078e000f */
[----:B------:R-:W-:Y:S02]  /*66400*/  IMAD.MOV.U32 R9, RZ, RZ, R18 ;  /* 0x000000ffff097224 */ /* 0x000fe400078e0012 */
[----:B--2---:R-:W2:Y:S04]  /*66410*/  LDL.LU R18, [R1+0x2008] ;  /* 0x0020080001127983 */ /* 0x004ea80000300800 */
[----:B------:R1:W-:Y:S02]  /*66420*/  LDGSTS.E [R7+0x2300], desc[UR58][R8.64], P1 ;  /* 0x0230000008077fae */ /* 0x0003e4000892187a */
[----:B-1----:R-:W-:Y:S02]  /*66430*/  IMAD.MOV.U32 R9, RZ, RZ, R13 ;  /* 0x000000ffff097224 */ /* 0x002fe400078e000d */
[----:B------:R-:W2:Y:S01]  /*66440*/  LDL.LU R13, [R1+0x200c] ;  /* 0x00200c00010d7983 */ /* 0x000ea20000300800 */
[----:B------:R-:W-:-:S03]  /*66450*/  MOV R8, R10 ;  /* 0x0000000a00087202 */ /* 0x000fc60000000f00 */
[----:B------:R-:W2:Y:S04]  /*66460*/  LDL.LU R15, [R1+0x2010] ;  /* 0x00201000010f7983 */ /* 0x000ea80000300800 */
[----:B------:R-:W2:Y:S04]  /*66470*/  LDL.LU R10, [R1+0x2014] ;  /* 0x00201400010a7983 */ /* 0x000ea80000300800 */
[----:B------:R1:W-:Y:S01]  /*66480*/  LDGSTS.E [R7+0x2400], desc[UR58][R8.64], P1 ;  /* 0x0240000008077fae */ /* 0x0003e2000892187a */
[----:B------:R-:W-:-:S04]  /*66490*/  UISETP.GT.AND UP1, UPT, UR14, 0x8, UPT ;  /* 0x000000080e00788c */ /* 0x000fc8000bf24270 */
[----:B------:R-:W-:-:S04]  /*664a0*/  USEL UR10, URZ, 0x4, !UP1 ;  /* 0x000000043f0a7887 */ /* 0x000fc8000c800000 */
[----:B------:R-:W-:Y:S01]  /*664b0*/  USEL UR10, UR10, URZ, !UP0 ;  /* 0x0000003f0a0a7287 */ /* 0x000fe2000c000000 */
[----:B------:R-:W-:-:S05]  /*664c0*/  IADD3 R21, P0, R21, R2, RZ ;  /* 0x0000000215157210 */ /* 0x000fca0007f1e0ff */
[----:B-1----:R-:W-:Y:S01]  /*664d0*/  IMAD.MOV.U32 R8, RZ, RZ, R21 ;  /* 0x000000ffff087224 */ /* 0x002fe200078e0015 */
[----:B---3--:R-:W-:Y:S01]  /*664e0*/  IADD3 R6, P2, R6, R2, RZ ;  /* 0x0000000206067210 */ /* 0x008fe20007f5e0ff */
[----:B------:R-:W-:-:S04]  /*664f0*/  IMAD.X R22, R22, 0x1, R3, P0 ;  /* 0x0000000116167824 */ /* 0x000fc800000e0603 */
[----:B------:R-:W-:Y:S02]  /*66500*/  IMAD.MOV.U32 R9, RZ, RZ, R22 ;  /* 0x000000ffff097224 */ /* 0x000fe400078e0016 */
[----:B------:R-:W-:Y:S01]  /*66510*/  IMAD.X R12, R12, 0x1, R3, P2 ;  /* 0x000000010c0c7824 */ /* 0x000fe200010e0603 */
[----:B------:R-:W-:Y:S04]  /*66520*/  STL [R1+0x2a70], R21 ;  /* 0x002a701501007387 */ /* 0x000fe80000100800 */
[----:B------:R-:W-:Y:S04]  /*66530*/  STL [R1+0x2a6c], R22 ;  /* 0x002a6c1601007387 */ /* 0x000fe80000100800 */
[----:B------:R1:W-:Y:S04]  /*66540*/  LDGSTS.E [R7+0x2500], desc[UR58][R8.64], P1 ;  /* 0x0250000008077fae */ /* 0x0003e8000892187a */
[----:B------:R-:W-:Y:S04]  /*66550*/  STL [R1+0x2a78], R6 ;  /* 0x002a780601007387 */ /* 0x000fe80000100800 */
[----:B------:R3:W-:Y:S01]  /*66560*/  STL [R1+0x2a74], R12 ;  /* 0x002a740c01007387 */ /* 0x0007e20000100800 */
[----:B-1----:R-:W-:Y:S01]  /*66570*/  IMAD.MOV.U32 R8, RZ, RZ, R6 ;  /* 0x000000ffff087224 */ /* 0x002fe200078e0006 */
[----:B------:R-:W-:-:S02]  /*66580*/  IADD3 R16, P0, R16, R2, RZ ;  /* 0x0000000210107210 */ /* 0x000fc40007f1e0ff */
[----:B------:R-:W-:Y:S02]  /*66590*/  MOV R9, R12 ;  /* 0x0000000c00097202 */ /* 0x000fe40000000f00 */
[----:B---3--:R-:W3:Y:S01]  /*665a0*/  LDL.LU R12, [R1+0x201c] ;  /* 0x00201c00010c7983 */ /* 0x008ee20000300800 */
[----:B------:R-:W-:-:S03]  /*665b0*/  IMAD.X R17, R17, 0x1, R3, P0 ;  /* 0x0000000111117824 */ /* 0x000fc600000e0603 */
[----:B------:R-:W3:Y:S04]  /*665c0*/  LDL.LU R6, [R1+0x2024] ;  /* 0x0020240001067983 */ /* 0x000ee80000300800 */
[----:B------:R1:W-:Y:S04]  /*665d0*/  LDGSTS.E [R7+0x2600], desc[UR58][R8.64], P1 ;  /* 0x0260000008077fae */ /* 0x0003e8000892187a */
[----:B------:R-:W-:Y:S04]  /*665e0*/  STL [R1+0x2a80], R16 ;  /* 0x002a801001007387 */ /* 0x000fe80000100800 */
[----:B------:R1:W-:Y:S02]  /*665f0*/  STL [R1+0x2a7c], R17 ;  /* 0x002a7c1101007387 */ /* 0x0003e40000100800 */
[----:B-1----:R-:W-:-:S02]  /*66600*/  IMAD.MOV.U32 R9, RZ, RZ, R17 ;  /* 0x000000ffff097224 */ /* 0x002fc400078e0011 */
[----:B------:R-:W-:Y:S01]  /*66610*/  IMAD.MOV.U32 R8, RZ, RZ, R16 ;  /* 0x000000ffff087224 */ /* 0x000fe200078e0010 */
[----:B------:R-:W3:Y:S01]  /*66620*/  LDL.LU R17, [R1+0x2018] ;  /* 0x0020180001117983 */ /* 0x000ee20000300800 */
[----:B------:R-:W-:-:S03]  /*66630*/  ISETP.NE.U32.AND P0, PT, RZ, UR10, PT ;  /* 0x0000000aff007c0c */ /* 0x000fc6000bf05070 */
[----:B------:R1:W-:Y:S01]  /*66640*/  LDGSTS.E [R7+0x2700], desc[UR58][R8.64], P1 ;  /* 0x0270000008077fae */ /* 0x0003e2000892187a */
[----:B------:R-:W-:-:S03]  /*66650*/  IADD3 R11, P1, R11, R2, RZ ;  /* 0x000000020b0b7210 */ /* 0x000fc60007f3e0ff */
[----:B------:R-:W3:Y:S01]  /*66660*/  LDL.LU R16, [R1+0x2020] ;  /* 0x0020200001107983 */ /* 0x000ee20000300800 */
[----:B------:R-:W-:-:S03]  /*66670*/  IADD3 R14, P2, R14, R2, RZ ;  /* 0x000000020e0e7210 */ /* 0x000fc60007f5e0ff */
[----:B------:R4:W-:Y:S01]  /*66680*/  STL [R1+0x1ffc], R11 ;  /* 0x001ffc0b01007387 */ /* 0x0009e20000100800 */
[----:B-1----:R-:W-:Y:S02]  /*66690*/  IMAD.MOV.U32 R8, RZ, RZ, R11 ;  /* 0x000000ffff087224 */ /* 0x002fe400078e000b */
[----:B----4-:R-:W-:-:S05]  /*666a0*/  IMAD.X R20, R20, 0x1, R3, P1 ;  /* 0x0000000114147824 */ /* 0x010fca00008e0603 */
[----:B------:R-:W-:Y:S01]  /*666b0*/  STL [R1+0x1ff8], R20 ;  /* 0x001ff81401007387 */ /* 0x000fe20000100800 */
[----:B------:R-:W-:Y:S01]  /*666c0*/  MOV R9, R20 ;  /* 0x0000001400097202 */ /* 0x000fe20000000f00 */
[----:B------:R-:W-:Y:S02]  /*666d0*/  IMAD.X R19, R19, 0x1, R3, P2 ;  /* 0x0000000113137824 */ /* 0x000fe400010e0603 */
[----:B------:R1:W-:Y:S04]  /*666e0*/  STL [R1+0x2004], R14 ;  /* 0x0020040e01007387 */ /* 0x0003e80000100800 */
[----:B------:R-:W4:Y:S04]  /*666f0*/  LDL.LU R11, [R1+0x202c] ;  /* 0x00202c00010b7983 */ /* 0x000f280000300800 */
[----:B------:R1:W-:Y:S04]  /*66700*/  LDGSTS.E [R7+0x4000], desc[UR58][R8.64], P0 ;  /* 0x0400000008077fae */ /* 0x0003e8000812187a */
[----:B------:R-:W-:Y:S01]  /*66710*/  STL [R1+0x2000], R19 ;  /* 0x0020001301007387 */ /* 0x000fe20000100800 */
[----:B-1----:R-:W-:-:S03]  /*66720*/  IMAD.MOV.U32 R8, RZ, RZ, R14 ;  /* 0x000000ffff087224 */ /* 0x002fc600078e000e */
[----:B------:R-:W4:Y:S01]  /*66730*/  LDL.LU R14, [R1+0x2028] ;  /* 0x00202800010e7983 */ /* 0x000f220000300800 */
[----:B--2---:R-:W-:Y:S01]  /*66740*/  IADD3 R13, P1, R13, R2, RZ ;  /* 0x000000020d0d7210 */ /* 0x004fe20007f3e0ff */
[----:B------:R-:W-:-:S04]  /*66750*/  IMAD.MOV.U32 R9, RZ, RZ, R19 ;  /* 0x000000ffff097224 */ /* 0x000fc800078e0013 */
[--C-:B------:R-:W-:Y:S01]  /*66760*/  IMAD.X R18, R18, 0x1, R3.reuse, P1 ;  /* 0x0000000112127824 */ /* 0x100fe200008e0603 */
[----:B------:R-:W-:Y:S01]  /*66770*/  IADD3 R10, P2, R10, R2, RZ ;  /* 0x000000020a0a7210 */ /* 0x000fe20007f5e0ff */
[----:B------:R1:W-:Y:S04]  /*66780*/  STL [R1+0x200c], R13 ;  /* 0x00200c0d01007387 */ /* 0x0003e80000100800 */
[----:B------:R2:W-:Y:S01]  /*66790*/  LDGSTS.E [R7+0x4100], desc[UR58][R8.64], P0 ;  /* 0x0410000008077fae */ /* 0x0005e2000812187a */
[----:B------:R-:W-:-:S03]  /*667a0*/  IMAD.X R15, R15, 0x1, R3, P2 ;  /* 0x000000010f0f7824 */ /* 0x000fc600010e0603 */
[----:B------:R-:W-:Y:S04]  /*667b0*/  STL [R1+0x2008], R18 ;  /* 0x0020081201007387 */ /* 0x000fe80000100800 */
[----:B------:R-:W-:Y:S01]  /*667c0*/  STL [R1+0x2014], R10 ;  /* 0x0020140a01007387 */ /* 0x000fe20000100800 */
[----:B--2---:R-:W-:-:S03]  /*667d0*/  IMAD.MOV.U32 R8, RZ, RZ, R13 ;  /* 0x000000ffff087224 */ /* 0x004fc600078e000d */
[----:B-1----:R-:W2:Y:S04]  /*667e0*/  LDL.LU R13, [R1+0x2034] ;  /* 0x00203400010d7983 */ /* 0x002ea80000300800 */
[----:B------:R1:W-:Y:S04]  /*667f0*/  STL [R1+0x2010], R15 ;  /* 0x0020100f01007387 */ /* 0x0003e80000100800 */
[----:B------:R-:W2:Y:S01]  /*66800*/  LDL.LU R21, [R1+0x20fc] ;  /* 0x0020fc0001157983 */ /* 0x000ea20000300800 */
[----:B------:R-:W-:-:S03]  /*66810*/  IMAD.MOV.U32 R9, RZ, RZ, R18 ;  /* 0x000000ffff097224 */ /* 0x000fc600078e0012 */
[----:B------:R-:W2:Y:S04]  /*66820*/  LDL.LU R20, [R1+0x2030] ;  /* 0x0020300001147983 */ /* 0x000ea80000300800 */
[----:B------:R1:W-:Y:S04]  /*66830*/  LDGSTS.E [R7+0x4200], desc[UR58][R8.64], P0 ;  /* 0x0420000008077fae */ /* 0x0003e8000812187a */
[----:B------:R-:W2:Y:S01]  /*66840*/  LDL.LU R22, [R1+0x20f8] ;  /* 0x0020f80001167983 */ /* 0x000ea20000300800 */
[----:B-1----:R-:W-:Y:S01]  /*66850*/  MOV R8, R10 ;  /* 0x0000000a00087202 */ /* 0x002fe20000000f00 */
[----:B------:R-:W-:-:S02]  /*66860*/  IMAD.MOV.U32 R9, RZ, RZ, R15 ;  /* 0x000000ffff097224 */ /* 0x000fc400078e000f */
[----:B------:R-:W2:Y:S04]  /*66870*/  LDL.LU R15, [R1+0x2104] ;  /* 0x00210400010f7983 */ /* 0x000ea80000300800 */
[----:B------:R-:W2:Y:S04]  /*66880*/  LDL.LU R10, [R1+0x210c] ;  /* 0x00210c00010a7983 */ /* 0x000ea80000300800 */
[----:B------:R1:W-:Y:S01]  /*66890*/  LDGSTS.E [R7+0x4300], desc[UR58][R8.64], P0 ;  /* 0x0430000008077fae */ /* 0x0003e2000812187a */
[-C--:B---3--:R-:W-:Y:S02]  /*668a0*/  IADD3 R12, P1, R12, R2.reuse, RZ ;  /* 0x000000020c0c7210 */ /* 0x088fe40007f3e0ff */
[----:B------:R-:W-:-:S03]  /*668b0*/  IADD3 R6, P2, R6, R2, RZ ;  /* 0x0000000206067210 */ /* 0x000fc60007f5e0ff */
[----:B------:R-:W-:Y:S01]  /*668c0*/  STL [R1+0x201c], R12 ;  /* 0x00201c0c01007387 */ /* 0x000fe20000100800 */
[----:B-1----:R-:W-:Y:S02]  /*668d0*/  IMAD.MOV.U32 R8, RZ, RZ, R12 ;  /* 0x000000ffff087224 */ /* 0x002fe400078e000c */
[----:B------:R-:W-:-:S04]  /*668e0*/  IMAD.X R17, R17, 0x1, R3, P1 ;  /* 0x0000000111117824 */ /* 0x000fc800008e0603 */
[----:B------:R-:W-:Y:S01]  /*668f0*/  IMAD.MOV.U32 R9, RZ, RZ, R17 ;  /* 0x000000ffff097224 */ /* 0x000fe200078e0011 */
[----:B------:R1:W-:Y:S01]  /*66900*/  STL [R1+0x2018], R17 ;  /* 0x0020181101007387 */ /* 0x0003e20000100800 */
[----:B------:R-:W-:-:S03]  /*66910*/  IMAD.X R16, R16, 0x1, R3, P2 ;  /* 0x0000000110107824 */ /* 0x000fc600010e0603 */
[----:B------:R-:W-:Y:S04]  /*66920*/  STL [R1+0x2024], R6 ;  /* 0x0020240601007387 */ /* 0x000fe80000100800 */
[----:B------:R3:W-:Y:S04]  /*66930*/  LDGSTS.E [R7+0x4400], desc[UR58][R8.64], P0 ;  /* 0x0440000008077fae */ /* 0x0007e8000812187a */
[----:B-1----:R-:W2:Y:S04]  /*66940*/  LDL.LU R17, [R1+0x2100] ;  /* 0x0021000001117983 */ /* 0x002ea80000300800 */
[----:B------:R1:W-:Y:S04]  /*66950*/  STL [R1+0x2020], R16 ;  /* 0x0020201001007387 */ /* 0x0003e80000100800 */
[----:B------:R-:W2:Y:S01]  /*66960*/  LDL.LU R12, [R1+0x2108] ;  /* 0x00210800010c7983 */ /* 0x000ea20000300800 */
[----:B---3--:R-:W-:Y:S01]  /*66970*/  MOV R9, R16 ;  /* 0x0000001000097202 */ /* 0x008fe20000000f00 */
[----:B------:R-:W-:-:S02]  /*66980*/  IMAD.MOV.U32 R8, RZ, RZ, R6 ;  /* 0x000000ffff087224 */ /* 0x000fc400078e0006 */
[----:B-1----:R-:W3:Y:S04]  /*66990*/  LDL.LU R16, [R1+0x2114] ;  /* 0x0021140001107983 */ /* 0x002ee80000300800 */
[----:B------:R-:W3:Y:S01]  /*669a0*/  LDL.LU R6, [R1+0x211c] ;  /* 0x00211c0001067983 */ /* 0x000ee20000300800 */
[----:B------:R-:W-:-:S03]  /*669b0*/  UISETP.GT.AND UP1, UPT, UR14, 0xc, UPT ;  /* 0x0000000c0e00788c */ /* 0x000fc6000bf24270 */
[----:B------:R1:W-:Y:S01]  /*669c0*/  LDGSTS.E [R7+0x4500], desc[UR58][R8.64], P0 ;  /* 0x0450000008077fae */ /* 0x0003e2000812187a */
[----:B----4-:R-:W-:-:S05]  /*669d0*/  IADD3 R11, P1, R11, R2, RZ ;  /* 0x000000020b0b7210 */ /* 0x010fca0007f3e0ff */
[----:B------:R-:W-:Y:S01]  /*669e0*/  STL [R1+0x202c], R11 ;  /* 0x00202c0b01007387 */ /* 0x000fe20000100800 */
[----:B------:R-:W-:-:S05]  /*669f0*/  IMAD.X R14, R14, 0x1, R3, P1 ;  /* 0x000000010e0e7824 */ /* 0x000fca00008e0603 */
[----:B------:R4:W-:Y:S04]  /*66a00*/  STL [R1+0x2028], R14 ;  /* 0x0020280e01007387 */ /* 0x0009e80000100800 */
[----:B------:R-:W3:Y:S04]  /*66a10*/  LDL.LU R18, [R1+0x2110] ;  /* 0x0021100001127983 */ /* 0x000ee80000300800 */
[----:B------:R-:W3:Y:S01]  /*66a20*/  LDL.LU R19, [R1+0x2118] ;  /* 0x0021180001137983 */ /* 0x000ee20000300800 */
[----:B------:R-:W-:Y:S01]  /*66a30*/  USEL UR10, URZ, 0x4, !UP1 ;  /* 0x000000043f0a7887 */ /* 0x000fe2000c800000 */
[----:B-1----:R-:W-:-:S02]  /*66a40*/  IMAD.MOV.U32 R8, RZ, RZ, R11 ;  /* 0x000000ffff087224 */ /* 0x002fc400078e000b */
[----:B------:R-:W-:Y:S01]  /*66a50*/  IMAD.MOV.U32 R9, RZ, RZ, R14 ;  /* 0x000000ffff097224 */ /* 0x000fe200078e000e */
[----:B------:R-:W-:Y:S01]  /*66a60*/  USEL UR10, UR10, URZ, !UP0 ;  /* 0x0000003f0a0a7287 */ /* 0x000fe2000c000000 */
[----:B----4-:R-:W4:Y:S04]  /*66a70*/  LDL.LU R14, [R1+0x2124] ;  /* 0x00212400010e7983 */ /* 0x010f280000300800 */
[----:B------:R1:W-:Y:S01]  /*66a80*/  LDGSTS.E [R7+0x4600], desc[UR58][R8.64], P0 ;  /* 0x0460000008077fae */ /* 0x0003e2000812187a */
[----:B--2---:R-:W-:-:S03]  /*66a90*/  IADD3 R13, P2, R13, R2, RZ ;  /* 0x000000020d0d7210 */ /* 0x004fc60007f5e0ff */
[----:B------:R-:W2:Y:S01]  /*66aa0*/  LDL.LU R11, [R1+0x212c] ;  /* 0x00212c00010b7983 */ /* 0x000ea20000300800 */
[----:B------:R-:W-:Y:S01]  /*66ab0*/  ISETP.NE.U32.AND P1, PT, RZ, UR10, PT ;  /* 0x0000000aff007c0c */ /* 0x000fe2000bf25070 */
[----:B------:R-:W-:Y:S01]  /*66ac0*/  IMAD.X R20, R20, 0x1, R3, P2 ;  /* 0x0000000114147824 */ /* 0x000fe200010e0603 */
[----:B------:R-:W-:Y:S01]  /*66ad0*/  IADD3 R21, P3, R21, R2, RZ ;  /* 0x0000000215157210 */ /* 0x000fe20007f7e0ff */
[----:B-1----:R-:W-:-:S03]  /*66ae0*/  IMAD.MOV.U32 R8, RZ, RZ, R13 ;  /* 0x000000ffff087224 */ /* 0x002fc600078e000d */
[----:B------:R-:W-:Y:S01]  /*66af0*/  MOV R9, R20 ;  /* 0x0000001400097202 */ /* 0x000fe20000000f00 */
[----:B------:R-:W-:Y:S04]  /*66b00*/  STL [R1+0x2034], R13 ;  /* 0x0020340d01007387 */ /* 0x000fe80000100800 */
[----:B------:R1:W-:Y:S01]  /*66b10*/  STL [R1+0x2030], R20 ;  /* 0x0020301401007387 */ /* 0x0003e20000100800 */
[----:B------:R-:W-:-:S03]  /*66b20*/  IMAD.X R22, R22, 0x1, R3, P3 ;  /* 0x0000000116167824 */ /* 0x000fc600018e0603 */
[----:B------:R-:W-:Y:S04]  /*66b30*/  STL [R1+0x20fc], R21 ;  /* 0x0020fc1501007387 */ /* 0x000fe80000100800 */
[----:B------:R1:W-:Y:S01]  /*66b40*/  LDGSTS.E [R7+0x4700], desc[UR58][R8.64], P0 ;  /* 0x0470000008077fae */ /* 0x0003e2000812187a */
[----:B------:R-:W-:-:S03]  /*66b50*/  IADD3 R15, P0, R15, R2, RZ ;  /* 0x000000020f0f7210 */ /* 0x000fc60007f1e0ff */
[----:B-1----:R-:W2:Y:S01]  /*66b60*/  LDL.LU R20, [R1+0x2120] ;  /* 0x0021200001147983 */ /* 0x002ea20000300800 */
[----:B------:R-:W-:-:S03]  /*66b70*/  IADD3 R10, P2, R10, R2, RZ ;  /* 0x000000020a0a7210 */ /* 0x000fc60007f5e0ff */
[----:B------:R-:W-:Y:S01]  /*66b80*/  STL [R1+0x20f8], R22 ;  /* 0x0020f81601007387 */ /* 0x000fe20000100800 */
[----:B------:R-:W-:-:S03]  /*66b90*/  IMAD.MOV.U32 R8, RZ, RZ, R21 ;  /* 0x000000ffff087224 */ /* 0x000fc600078e0015 */
[----:B------:R-:W2:Y:S01]  /*66ba0*/  LDL.LU R13, [R1+0x2128] ;  /* 0x00212800010d7983 */ /* 0x000ea20000300800 */
[----:B------:R-:W-:-:S03]  /*66bb0*/  IMAD.MOV.U32 R9, RZ, RZ, R22 ;  /* 0x000000ffff097224 */ /* 0x000fc600078e0016 */
[----:B------:R1:W-:Y:S04]  /*66bc0*/  STL [R1+0x2104], R15 ;  /* 0x0021040f01007387 */ /* 0x0003e80000100800 */
[----:B------:R1:W-:Y:S02]  /*66bd0*/  LDGSTS.E [R7+0x6000], desc[UR58][R8.64], P1 ;  /* 0x0600000008077fae */ /* 0x0003e4000892187a */
[----:B-1----:R-:W-:Y:S02]  /*66be0*/  IMAD.MOV.U32 R8, RZ, RZ, R15 ;  /* 0x000000ffff087224 */ /* 0x002fe400078e000f */
[----:B------:R-:W-:-:S05]  /*66bf0*/  IMAD.X R17, R17, 0x1, R3, P0 ;  /* 0x0000000111117824 */ /* 0x000fca00000e0603 */
[----:B------:R1:W-:Y:S01]  /*66c00*/  STL [R1+0x2100], R17 ;  /* 0x0021001101007387 */ /* 0x0003e20000100800 */
[----:B------:R-:W-:-:S03]  /*66c10*/  IMAD.X R12, R12, 0x1, R3, P2 ;  /* 0x000000010c0c7824 */ /* 0x000fc600010e0603 */
[----:B------:R-:W-:Y:S01]  /*66c20*/  STL [R1+0x210c], R10 ;  /* 0x00210c0a01007387 */ /* 0x000fe20000100800 */
[----:B------:R-:W-:-:S03]  /*66c30*/  IMAD.MOV.U32 R9, RZ, RZ, R17 ;  /* 0x000000ffff097224 */ /* 0x000fc600078e0011 */
[----:B------:R-:W2:Y:S04]  /*66c40*/  LDL.LU R15, [R1+0x2134] ;  /* 0x00213400010f7983 */ /* 0x000ea80000300800 */
[----:B------:R3:W-:Y:S04]  /*66c50*/  STL [R1+0x2108], R12 ;  /* 0x0021080c01007387 */ /* 0x0007e80000100800 */
[----:B-1----:R-:W2:Y:S01]  /*66c60*/  LDL.LU R17, [R1+0x2130] ;  /* 0x0021300001117983 */ /* 0x002ea20000300800 */
[----:B---3--:R-:W-:-:S03]  /*66c70*/  IADD3 R16, P0, R16, R2, RZ ;  /* 0x0000000210107210 */ /* 0x008fc60007f1e0ff */
[----:B------:R1:W-:Y:S01]  /*66c80*/  LDGSTS.E [R7+0x6100], desc[UR58][R8.64], P1 ;  /* 0x0610000008077fae */ /* 0x0003e2000892187a */
[----:B------:R-:W-:Y:S02]  /*66c90*/  IADD3 R6, P2, R6, R2, RZ ;  /* 0x0000000206067210 */ /* 0x000fe40007f5e0ff */
[----:B-1----:R-:W-:Y:S01]  /*66ca0*/  MOV R8, R10 ;  /* 0x0000000a00087202 */ /* 0x002fe20000000f00 */
[----:B------:R-:W-:Y:S02]  /*66cb0*/  IMAD.MOV.U32 R9, RZ, RZ, R12 ;  /* 0x000000ffff097224 */ /* 0x000fe400078e000c */
[----:B------:R-:W3:Y:S04]  /*66cc0*/  LDL.LU R12, [R1+0x21fc] ;  /* 0x0021fc00010c7983 */ /* 0x000ee80000300800 */
[----:B------:R-:W3:Y:S04]  /*66cd0*/  LDL.LU R10, [R1+0x2204] ;  /* 0x00220400010a7983 */ /* 0x000ee80000300800 */
[----:B------:R-:W-:Y:S04]  /*66ce0*/  STL [R1+0x2114], R16 ;  /* 0x0021141001007387 */ /* 0x000fe80000100800 */
[----:B------:R1:W-:Y:S02]  /*66cf0*/  LDGSTS.E [R7+0x6200], desc[UR58][R8.64], P1 ;  /* 0x0620000008077fae */ /* 0x0003e4000892187a */
[----:B-1----:R-:W-:-:S02]  /*66d00*/  IMAD.MOV.U32 R8, RZ, RZ, R16 ;  /* 0x000000ffff087224 */ /* 0x002fc400078e0010 */
[--C-:B------:R-:W-:Y:S02]  /*66d10*/  IMAD.X R18, R18, 0x1, R3.reuse, P0 ;  /* 0x0000000112127824 */ /* 0x100fe400000e0603 */
[----:B------:R-:W-:-:S03]  /*66d20*/  IMAD.X R19, R19, 0x1, R3, P2 ;  /* 0x0000000113137824 */ /* 0x000fc600010e0603 */
[----:B------:R1:W-:Y:S01]  /*66d30*/  STL [R1+0x2110], R18 ;  /* 0x0021101201007387 */ /* 0x0003e20000100800 */
[----:B------:R-:W-:-:S03]  /*66d40*/  IMAD.MOV.U32 R9, RZ, RZ, R18 ;  /* 0x000000ffff097224 */ /* 0x000fc600078e0012 */
[----:B------:R-:W-:Y:S01]  /*66d50*/  STL [R1+0x211c], R6 ;  /* 0x00211c0601007387 */ /* 0x000fe20000100800 */
[----:B----4-:R-:W-:-:S03]  /*66d60*/  IADD3 R14, P0, R14, R2, RZ ;  /* 0x000000020e0e7210 */ /* 0x010fc60007f1e0ff */
[----:B------:R4:W-:Y:S04]  /*66d70*/  LDGSTS.E [R7+0x6300], desc[UR58][R8.64], P1 ;  /* 0x0630000008077fae */ /* 0x0009e8000892187a */
[----:B-1----:R-:W3:Y:S04]  /*66d80*/  LDL.LU R18, [R1+0x21f8] ;  /* 0x0021f80001127983 */ /* 0x002ee80000300800 */
[----:B------:R1:W-:Y:S04]  /*66d90*/  STL [R1+0x2118], R19 ;  /* 0x0021181301007387 */ /* 0x0003e80000100800 */
[----:B------:R-:W3:Y:S01]  /*66da0*/  LDL.LU R16, [R1+0x2200] ;  /* 0x0022000001107983 */ /* 0x000ee20000300800 */
[----:B----4-:R-:W-:Y:S01]  /*66db0*/  IMAD.MOV.U32 R8, RZ, RZ, R6 ;  /* 0x000000ffff087224 */ /* 0x010fe200078e0006 */
[----:B------:R-:W-:-:S02]  /*66dc0*/  MOV R9, R19 ;  /* 0x0000001300097202 */ /* 0x000fc40000000f00 */
[----:B--2---:R-:W-:Y:S01]  /*66dd0*/  IADD3 R11, P2, R11, R2, RZ ;  /* 0x000000020b0b7210 */ /* 0x004fe20007f5e0ff */
[----:B-1----:R-:W2:Y:S04]  /*66de0*/  LDL.LU R19, [R1+0x220c] ;  /* 0x00220c0001137983 */ /* 0x002ea80000300800 */
[----:B------:R-:W4:Y:S04]  /*66df0*/  LDL.LU R6, [R1+0x2214] ;  /* 0x0022140001067983 */ /* 0x000f280000300800 */
[----:B------:R-:W-:Y:S04]  /*66e00*/  STL [R1+0x2124], R14 ;  /* 0x0021240e01007387 */ /* 0x000fe80000100800 */
[----:B------:R1:W-:Y:S01]  /*66e10*/  LDGSTS.E [R7+0x6400], desc[UR58][R8.64], P1 ;  /* 0x0640000008077fae */ /* 0x0003e2000892187a */
[----:B------:R-:W-:-:S04]  /*66e20*/  IMAD.X R20, R20, 0x1, R3, P0 ;  /* 0x0000000114147824 */ /* 0x000fc800000e0603 */
[----:B-1----:R-:W-:Y:S01]  /*66e30*/  IMAD.MOV.U32 R9, RZ, RZ, R20 ;  /* 0x000000ffff097224 */ /* 0x002fe200078e0014 */
[----:B------:R1:W-:Y:S01]  /*66e40*/  STL [R1+0x2120], R20 ;  /* 0x0021201401007387 */ /* 0x0003e20000100800 */
[----:B------:R-:W-:-:S03]  /*66e50*/  IMAD.MOV.U32 R8, RZ, RZ, R14 ;  /* 0x000000ffff087224 */ /* 0x000fc600078e000e */
[----:B------:R-:W-:Y:S01]  /*66e60*/  STL [R1+0x212c], R11 ;  /* 0x00212c0b01007387 */ /* 0x000fe20000100800 */
[----:B------:R-:W-:-:S03]  /*66e70*/  IMAD.X R13, R13, 0x1, R3, P2 ;  /* 0x000000010d0d7824 */ /* 0x000fc600010e0603 */
[----:B------:R1:W-:Y:S04]  /*66e80*/  LDGSTS.E [R7+0x6500], desc[UR58][R8.64], P1 ;  /* 0x0650000008077fae */ /* 0x0003e8000892187a */
[----:B-1----:R-:W4:Y:S04]  /*66e90*/  LDL.LU R20, [R1+0x2208] ;  /* 0x0022080001147983 */ /* 0x002f280000300800 */
[----:B------:R1:W-:Y:S01]  /*66ea0*/  STL [R1+0x2128], R13 ;  /* 0x0021280d01007387 */ /* 0x0003e20000100800 */
[----:B------:R-:W-:-:S03]  /*66eb0*/  IMAD.MOV.U32 R8, RZ, RZ, R11 ;  /* 0x000000ffff087224 */ /* 0x000fc600078e000b */
[----:B------:R-:W4:Y:S01]  /*66ec0*/  LDL.LU R14, [R1+0x2210] ;  /* 0x00221000010e7983 */ /* 0x000f220000300800 */
[----:B------:R-:W-:-:S03]  /*66ed0*/  IMAD.MOV.U32 R9, RZ, RZ, R13 ;  /* 0x000000ffff097224 */ /* 0x000fc600078e000d */
[----:B-1----:R-:W4:Y:S04]  /*66ee0*/  LDL.LU R13, [R1+0x221c] ;  /* 0x00221c00010d7983 */ /* 0x002f280000300800 */
[----:B------:R-:W4:Y:S04]  /*66ef0*/  LDL.LU R11, [R1+0x2224] ;  /* 0x00222400010b7983 */ /* 0x000f280000300800 */
[----:B------:R1:W-:Y:S01]  /*66f00*/  LDGSTS.E [R7+0x6600], desc[UR58][R8.64], P1 ;  /* 0x0660000008077fae */ /* 0x0003e2000892187a */
[----:B------:R-:W-:-:S04]  /*66f10*/  IADD3 R15, P0, R15, R2, RZ ;  /* 0x000000020f0f7210 */ /* 0x000fc80007f1e0ff */
[----:B------:R-:W-:Y:S01]  /*66f20*/  IADD3.X R17, R17, R3, RZ, P0, !PT ;  /* 0x0000000311117210 */ /* 0x000fe200007fe4ff */
[----:B------:R-:W-:Y:S01]  /*66f30*/  STL [R1+0x2134], R15 ;  /* 0x0021340f01007387 */ /* 0x000fe20000100800 */
[----:B-1----:R-:W-:-:S03]  /*66f40*/  IMAD.MOV.U32 R8, RZ, RZ, R15 ;  /* 0x000000ffff087224 */ /* 0x002fc600078e000f */
[----:B------:R1:W-:Y:S01]  /*66f50*/  STL [R1+0x2130], R17 ;  /* 0x0021301101007387 */ /* 0x0003e20000100800 */
[----:B------:R-:W-:-:S05]  /*66f60*/  IMAD.MOV.U32 R9, RZ, RZ, R17 ;  /* 0x000000ffff097224 */ /* 0x000fca00078e0011 */
[----:B------:R3:W-:Y:S04]  /*66f70*/  LDGSTS.E [R7+0x6700], desc[UR58][R8.64], P1 ;  /* 0x0670000008077fae */ /* 0x0007e8000892187a */
[----:B-1----:R-:W4:Y:S04]  /*66f80*/  LDL.LU R17, [R1+0x2218] ;  /* 0x0022180001117983 */ /* 0x002f280000300800 */
[----:B------:R-:W4:Y:S01]  /*66f90*/  LDL.LU R15, [R1+0x2220] ;  /* 0x00222000010f7983 */ /* 0x000f220000300800 */
[-C--:B---3--:R-:W-:Y:S02]  /*66fa0*/  IADD3 R12, P1, R12, R2.reuse, RZ ;  /* 0x000000020c0c7210 */ /* 0x088fe40007f3e0ff */
[----:B------:R-:W-:-:S03]  /*66fb0*/  IADD3 R10, P2, R10, R2, RZ ;  /* 0x000000020a0a7210 */ /* 0x000fc60007f5e0ff */
[----:B------:R1:W-:Y:S01]  /*66fc0*/  STL [R1+0x21fc], R12 ;  /* 0x0021fc0c01007387 */ /* 0x0003e20000100800 */
[----:B------:R-:W-:Y:S02]  /*66fd0*/  IMAD.MOV.U32 R8, RZ, RZ, R12 ;  /* 0x000000ffff087224 */ /* 0x000fe400078e000c */
[----:B------:R-:W-:-:S05]  /*66fe0*/  IMAD.X R18, R18, 0x1, R3, P1 ;  /* 0x0000000112127824 */ /* 0x000fca00008e0603 */
[----:B------:R3:W-:Y:S01]  /*66ff0*/  STL [R1+0x21f8], R18 ;  /* 0x0021f81201007387 */ /* 0x0007e20000100800 */
[----:B------:R-:W-:-:S03]  /*67000*/  IMAD.X R16, R16, 0x1, R3, P2 ;  /* 0x0000000110107824 */ /* 0x000fc600010e0603 */
[----:B------:R4:W-:Y:S01]  /*67010*/  STL [R1+0x2204], R10 ;  /* 0x0022040a01007387 */ /* 0x0009e20000100800 */
[----:B------:R-:W-:-:S03]  /*67020*/  IMAD.MOV.U32 R9, RZ, RZ, R18 ;  /* 0x000000ffff097224 */ /* 0x000fc600078e0012 */
[----:B-1----:R-:W4:Y:S04]  /*67030*/  LDL.LU R12, [R1+0x222c] ;  /* 0x00222c00010c7983 */ /* 0x002f280000300800 */
[----:B------:R1:W-:Y:S04]  /*67040*/  STL [R1+0x2200], R16 ;  /* 0x0022001001007387 */ /* 0x0003e80000100800 */
[----:B---3--:R-:W3:Y:S01]  /*67050*/  LDL.LU R18, [R1+0x2228] ;  /* 0x0022280001127983 */ /* 0x008ee20000300800 */
[----:B------:R-:W-:-:S04]  /*67060*/  UISETP.GT.AND UP1, UPT, UR14, 0x10, UPT ;  /* 0x000000100e00788c */ /* 0x000fc8000bf24270 */
[----:B------:R-:W-:-:S04]  /*67070*/  USEL UR10, URZ, 0x4, !UP1 ;  /* 0x000000043f0a7887 */ /* 0x000fc8000c800000 */
[----:B------:R-:W-:-:S06]  /*67080*/  USEL UR10, UR10, URZ, !UP0 ;  /* 0x0000003f0a0a7287 */ /* 0x000fcc000c000000 */
[----:B------:R-:W-:Y:S02]  /*67090*/  ISETP.NE.U32.AND P0, PT, RZ, UR10, PT ;  /* 0x0000000aff007c0c */ /* 0x000fe4000bf05070 */
[-C--:B--2---:R-:W-:Y:S02]  /*670a0*/  IADD3 R19, P1, R19, R2.reuse, RZ ;  /* 0x0000000213137210 */ /* 0x084fe40007f3e0ff */
[----:B----4-:R-:W-:-:S09]  /*670b0*/  IADD3 R6, P2, R6, R2, RZ ;  /* 0x0000000206067210 */ /* 0x010fd20007f5e0ff */
[----:B------:R2:W-:Y:S01]  /*670c0*/  LDGSTS.E [R7+0x8000], desc[UR58][R8.64], P0 ;  /* 0x0800000008077fae */ /* 0x0005e2000812187a */
[--C-:B------:R-:W-:Y:S01]  /*670d0*/  IMAD.X R20, R20, 0x1, R3.reuse, P1 ;  /* 0x0000000114147824 */ /* 0x100fe200008e0603 */
[----:B--2---:R-:W-:Y:S01]  /*670e0*/  MOV R8, R10 ;  /* 0x0000000a00087202 */ /* 0x004fe20000000f00 */
[----:B------:R-:W-:Y:S01]  /*670f0*/  IMAD.MOV.U32 R9, RZ, RZ, R16 ;  /* 0x000000ffff097224 */ /* 0x000fe200078e0010 */
[----:B------:R-:W2:Y:S04]  /*67100*/  LDL.LU R10, [R1+0x2234] ;  /* 0x00223400010a7983 */ /* 0x000ea80000300800 */
[----:B-1----:R-:W4:Y:S04]  /*67110*/  LDL.LU R16, [R1+0x22fc] ;  /* 0x0022fc0001107983 */ /* 0x002f280000300800 */
[----:B------:R-:W-:Y:S04]  /*67120*/  STL [R1+0x220c], R19 ;  /* 0x00220c1301007387 */ /* 0x000fe80000100800 */
[----:B------:R1:W-:Y:S04]  /*67130*/  LDGSTS.E [R7+0x8100], desc[UR58][R8.64], P0 ;  /* 0x0810000008077fae */ /* 0x0003e8000812187a */
[----:B------:R1:W-:Y:S01]  /*67140*/  STL [R1+0x2208], R20 ;  /* 0x0022081401007387 */ /* 0x0003e20000100800 */
[----:B------:R-:W-:-:S03]  /*67150*/  IMAD.X R14, R14, 0x1, R3, P2 ;  /* 0x000000010e0e7824 */ /* 0x000fc600010e0603 */
[----:B------:R-:W-:Y:S01]  /*67160*/  STL [R1+0x2214], R6 ;  /* 0x0022140601007387 */ /* 0x000fe20000100800 */
[----:B-1----:R-:W-:-:S03]  /*67170*/  IMAD.MOV.U32 R9, RZ, RZ, R20 ;  /* 0x000000ffff097224 */ /* 0x002fc600078e0014 */
[----:B------:R-:W4:Y:S01]  /*67180*/  LDL.LU R20, [R1+0x2230] ;  /* 0x0022300001147983 */ /* 0x000f220000300800 */
[----:B------:R-:W-:Y:S01]  /*67190*/  IMAD.MOV.U32 R8, RZ, RZ, R19 ;  /* 0x000000ffff087224 */ /* 0x000fe200078e0013 */
[-C--:B------:R-:W-:Y:S02]  /*671a0*/  IADD3 R13, P1, R13, R2.reuse, RZ ;  /* 0x000000020d0d7210 */ /* 0x080fe40007f3e0ff */
[----:B------:R1:W-:Y:S01]  /*671b0*/  STL [R1+0x2210], R14 ;  /* 0x0022100e01007387 */ /* 0x0003e20000100800 */
[----:B------:R-:W-:-:S03]  /*671c0*/  IADD3 R11, P2, R11, R2, RZ ;  /* 0x000000020b0b7210 */ /* 0x000fc60007f5e0ff */
[----:B------:R1:W-:Y:S04]  /*671d0*/  LDGSTS.E [R7+0x8200], desc[UR58][R8.64], P0 ;  /* 0x0820000008077fae */ /* 0x0003e8000812187a */
[----:B------:R-:W4:Y:S01]  /*671e0*/  LDL.LU R19, [R1+0x22f8] ;  /* 0x0022f80001137983 */ /* 0x000f220000300800 */
[----:B-1----:R-:W-:Y:S01]  /*671f0*/  IMAD.MOV.U32 R8, RZ, RZ, R6 ;  /* 0x000000ffff087224 */ /* 0x002fe200078e0006 */
[----:B------:R-:W-:Y:S02]  /*67200*/  MOV R9, R14 ;  /* 0x0000000e00097202 */ /* 0x000fe40000000f00 */
[----:B------:R-:W4:Y:S04]  /*67210*/  LDL.LU R14, [R1+0x2304] ;  /* 0x00230400010e7983 */ /* 0x000f280000300800 */
[----:B------:R-:W4:Y:S04]  /*67220*/  LDL.LU R6, [R1+0x230c] ;  /* 0x00230c0001067983 */ /* 0x000f280000300800 */
[----:B------:R-:W-:Y:S04]  /*67230*/  STL [R1+0x221c], R13 ;  /* 0x00221c0d01007387 */ /* 0x000fe80000100800 */
[----:B------:R1:W-:Y:S02]  /*67240*/  LDGSTS.E [R7+0x8300], desc[UR58][R8.64], P0 ;  /* 0x0830000008077fae */ /* 0x0003e4000812187a */
[----:B-1----:R-:W-:-:S02]  /*67250*/  IMAD.MOV.U32 R8, RZ, RZ, R13 ;  /* 0x000000ffff087224 */ /* 0x002fc400078e000d */
[----:B------:R-:W-:-:S04]  /*67260*/  IMAD.X R17, R17, 0x1, R3, P1 ;  /* 0x0000000111117824 */ /* 0x000fc800008e0603 */
[----:B------:R-:W-:Y:S01]  /*67270*/  IMAD.MOV.U32 R9, RZ, RZ, R17 ;  /* 0x000000ffff097224 */ /* 0x000fe200078e0011 */
[----:B------:R1:W-:Y:S01]  /*67280*/  STL [R1+0x2218], R17 ;  /* 0x0022181101007387 */ /* 0x0003e20000100800 */
[----:B------:R-:W-:-:S03]  /*67290*/  IMAD.X R15, R15, 0x1, R3, P2 ;  /* 0x000000010f0f7824 */ /* 0x000fc600010e0603 */
[----:B------:R-:W-:Y:S04]  /*672a0*/  STL [R1+0x2224], R11 ;  /* 0x0022240b01007387 */ /* 0x000fe80000100800 */
[----:B------:R1:W-:Y:S04]  /*672b0*/  LDGSTS.E [R7+0x8400], desc[UR58][R8.64], P0 ;  /* 0x0840000008077fae */ /* 0x0003e8000812187a */
[----:B-1----:R-:W4:Y:S04]  /*672c0*/  LDL.LU R17, [R1+0x2300] ;  /* 0x0023000001117983 */ /* 0x002f280000300800 */
[----:B------:R1:W-:Y:S04]  /*672d0*/  STL [R1+0x2220], R15 ;  /* 0x0022200f01007387 */ /* 0x0003e80000100800 */
[----:B------:R-:W4:Y:S01]  /*672e0*/  LDL.LU R13, [R1+0x2308] ;  /* 0x00230800010d7983 */ /* 0x000f220000300800 */
[----:B------:R-:W-:-:S02]  /*672f0*/  IMAD.MOV.U32 R8, RZ, RZ, R11 ;  /* 0x000000ffff087224 */ /* 0x000fc400078e000b */
[----:B------:R-:W-:Y:S02]  /*67300*/  IMAD.MOV.U32 R9, RZ, RZ, R15 ;  /* 0x000000ffff097224 */ /* 0x000fe400078e000f */
[----:B-1----:R-:W4:Y:S04]  /*67310*/  LDL.LU R15, [R1+0x2314] ;  /* 0x00231400010f7983 */ /* 0x002f280000300800 */
[----:B------:R-:W4:Y:S04]  /*67320*/  LDL.LU R11, [R1+0x231c] ;  /* 0x00231c00010b7983 */ /* 0x000f280000300800 */
[----:B------:R1:W-:Y:S01]  /*67330*/  LDGSTS.E [R7+0x8500], desc[UR58][R8.64], P0 ;  /* 0x0850000008077fae */ /* 0x0003e2000812187a */
[----:B------:R-:W-:-:S04]  /*67340*/  IADD3 R12, P1, R12, R2, RZ ;  /* 0x000000020c0c7210 */ /* 0x000fc80007f3e0ff */
[----:B---3--:R-:W-:Y:S01]  /*67350*/  IADD3.X R18, R18, R3, RZ, P1, !PT ;  /* 0x0000000312127210 */ /* 0x008fe20000ffe4ff */
[----:B------:R-:W-:Y:S04]  /*67360*/  STL [R1+0x222c], R12 ;  /* 0x00222c0c01007387 */ /* 0x000fe80000100800 */
[----:B------:R3:W-:Y:S01]  /*67370*/  STL [R1+0x2228], R18 ;  /* 0x0022281201007387 */ /* 0x0007e20000100800 */
[----:B-1----:R-:W-:Y:S02]  /*67380*/  IMAD.MOV.U32 R9, RZ, RZ, R18 ;  /* 0x000000ffff097224 */ /* 0x002fe400078e0012 */
[----:B------:R-:W-:Y:S01]  /*67390*/  IMAD.MOV.U32 R8, RZ, RZ, R12 ;  /* 0x000000ffff087224 */ /* 0x000fe200078e000c */
[----:B------:R-:W-:Y:S01]  /*673a0*/  UISETP.GT.AND UP1, UPT, UR14, 0x14, UPT ;  /* 0x000000140e00788c */ /* 0x000fe2000bf24270 */
[----:B---3--:R-:W3:Y:S04]  /*673b0*/  LDL.LU R18, [R1+0x2310] ;  /* 0x0023100001127983 */ /* 0x008ee80000300800 */
[----:B------:R-:W3:Y:S01]  /*673c0*/  LDL.LU R12, [R1+0x2318] ;  /* 0x00231800010c7983 */ /* 0x000ee20000300800 */
[----:B------:R-:W-:-:S03]  /*673d0*/  USEL UR10, URZ, 0x4, !UP1 ;  /* 0x000000043f0a7887 */ /* 0x000fc6000c800000 */
[----:B------:R1:W-:Y:S01]  /*673e0*/  LDGSTS.E [R7+0x8600], desc[UR58][R8.64], P0 ;  /* 0x0860000008077fae */ /* 0x0003e2000812187a */
[----:B------:R-:W-:-:S06]  /*673f0*/  USEL UR10, UR10, URZ, !UP0 ;  /* 0x0000003f0a0a7287 */ /* 0x000fcc000c000000 */
[----:B------:R-:W-:Y:S02]  /*67400*/  ISETP.NE.U32.AND P1, PT, RZ, UR10, PT ;  /* 0x0000000aff007c0c */ /* 0x000fe4000bf25070 */
[-C--:B--2---:R-:W-:Y:S02]  /*67410*/  IADD3 R10, P2, R10, R2.reuse, RZ ;  /* 0x000000020a0a7210 */ /* 0x084fe40007f5e0ff */
[----:B----4-:R-:W-:-:S03]  /*67420*/  IADD3 R16, P3, R16, R2, RZ ;  /* 0x0000000210107210 */ /* 0x010fc60007f7e0ff */
[----:B-1----:R-:W-:Y:S01]  /*67430*/  IMAD.MOV.U32 R8, RZ, RZ, R10 ;  /* 0x000000ffff087224 */ /* 0x002fe200078e000a */
[----:B------:R1:W-:Y:S01]  /*67440*/  STL [R1+0x2234], R10 ;  /* 0x0022340a01007387 */ /* 0x0003e20000100800 */
[----:B------:R-:W-:-:S04]  /*67450*/  IMAD.X R20, R20, 0x1, R3, P2 ;  /* 0x0000000114147824 */ /* 0x000fc800010e0603 */
[----:B------:R-:W-:Y:S01]  /*67460*/  IMAD.MOV.U32 R9, RZ, RZ, R20 ;  /* 0x000000ffff097224 */ /* 0x000fe200078e0014 */
[----:B------:R-:W-:Y:S04]  /*67470*/  STL [R1+0x2230], R20 ;  /* 0x0022301401007387 */ /* 0x000fe80000100800 */
[----:B------:R2:W-:Y:S01]  /*67480*/  LDGSTS.E [R7+0x8700], desc[UR58][R8.64], P0 ;  /* 0x0870000008077fae */ /* 0x0005e2000812187a */
[----:B------:R-:W-:-:S03]  /*67490*/  IMAD.X R19, R19, 0x1, R3, P3 ;  /* 0x0000000113137824 */ /* 0x000fc600018e0603 */
[----:B------:R4:W-:Y:S04]  /*674a0*/  STL [R1+0x22fc], R16 ;  /* 0x0022fc1001007387 */ /* 0x0009e80000100800 */
[----:B------:R-:W3:Y:S01]  /*674b0*/  LDL.LU R21, [R1+0x2324] ;  /* 0x0023240001157983 */ /* 0x000ee20000300800 */
[----:B------:R-:W-:-:S03]  /*674c0*/  IADD3 R14, P0, R14, R2, RZ ;  /* 0x000000020e0e7210 */ /* 0x000fc60007f1e0ff */
[----:B------:R-:W-:Y:S01]  /*674d0*/  STL [R1+0x22f8], R19 ;  /* 0x0022f81301007387 */ /* 0x000fe20000100800 */
[----:B--2---:R-:W-:Y:S01]  /*674e0*/  MOV R8, R16 ;  /* 0x0000001000087202 */ /* 0x004fe20000000f00 */
[----:B------:R-:W-:Y:S02]  /*674f0*/  IMAD.MOV.U32 R9, RZ, RZ, R19 ;  /* 0x000000ffff097224 */ /* 0x000fe400078e0013 */
[----:B-1----:R-:W2:Y:S01]  /*67500*/  LDL.LU R10, [R1+0x232c] ;  /* 0x00232c00010a7983 */ /* 0x002ea20000300800 */
[----:B------:R-:W-:-:S03]  /*67510*/  IADD3 R6, P2, R6, R2, RZ ;  /* 0x0000000206067210 */ /* 0x000fc60007f5e0ff */
[----:B------:R-:W2:Y:S04]  /*67520*/  LDL.LU R22, [R1+0x2320] ;  /* 0x0023200001167983 */ /* 0x000ea80000300800 */
[----:B----4-:R-:W4:Y:S04]  /*67530*/  LDL.LU R16, [R1+0x2328] ;  /* 0x0023280001107983 */ /* 0x010f280000300800 */
[----:B------:R1:W-:Y:S04]  /*67540*/  STL [R1+0x2304], R14 ;  /* 0x0023040e01007387 */ /* 0x0003e80000100800 */
[----:B------:R1:W-:Y:S02]  /*67550*/  LDGSTS.E [R7+0xa000], desc[UR58][R8.64], P1 ;  /* 0x0a00000008077fae */ /* 0x0003e4000892187a */
[----:B-1----:R-:W-:-:S02]  /*67560*/  IMAD.MOV.U32 R8, RZ, RZ, R14 ;  /* 0x000000ffff087224 */ /* 0x002fc400078e000e */
[----:B------:R-:W-:-:S05]  /*67570*/  IMAD.X R17, R17, 0x1, R3, P0 ;  /* 0x0000000111117824 */ /* 0x000fca00000e0603 */
[----:B------:R1:W-:Y:S01]  /*67580*/  STL [R1+0x2300], R17 ;  /* 0x0023001101007387 */ /* 0x0003e20000100800 */
[----:B------:R-:W-:-:S03]  /*67590*/  IMAD.X R13, R13, 0x1, R3, P2 ;  /* 0x000000010d0d7824 */ /* 0x000fc600010e0603 */
[----:B------:R1:W-:Y:S04]  /*675a0*/  STL [R1+0x230c], R6 ;  /* 0x00230c0601007387 */ /* 0x0003e80000100800 */
[----:B------:R-:W4:Y:S01]  /*675b0*/  LDL.LU R14, [R1+0x2334] ;  /* 0x00233400010e7983 */ /* 0x000f220000300800 */
[----:B------:R-:W-:-:S03]  /*675c0*/  IMAD.MOV.U32 R9, RZ, RZ, R17 ;  /* 0x000000ffff097224 */ /* 0x000fc600078e0011 */
[----:B------:R1:W-:Y:S04]  /*675d0*/  STL [R1+0x2308], R13 ;  /* 0x0023080d01007387 */ /* 0x0003e80000100800 */
[----:B-1----:R-:W4:Y:S01]  /*675e0*/  LDL.LU R17, [R1+0x2330] ;  /* 0x0023300001117983 */ /* 0x002f220000300800 */
[-C--:B------:R-:W-:Y:S02]  /*675f0*/  IADD3 R15, P0, R15, R2.reuse, RZ ;  /* 0x000000020f0f7210 */ /* 0x080fe40007f1e0ff */
[----:B------:R-:W-:Y:S01]  /*67600*/  IADD3 R11, P2, R11, R2, RZ ;  /* 0x000000020b0b7210 */ /* 0x000fe20007f5e0ff */
[----:B------:R1:W-:Y:S02]  /*67610*/  LDGSTS.E [R7+0xa100], desc[UR58][R8.64], P1 ;  /* 0x0a10000008077fae */ /* 0x0003e4000892187a */
[----:B-1----:R-:W-:Y:S01]  /*67620*/  IMAD.MOV.U32 R8, RZ, RZ, R6 ;  /* 0x000000ffff087224 */ /* 0x002fe200078e0006 */
[----:B------:R-:W-:Y:S01]  /*67630*/  MOV R9, R13 ;  /* 0x0000000d00097202 */ /* 0x000fe20000000f00 */
[----:B------:R-:W4:Y:S04]  /*67640*/  LDL.LU R6, [R1+0x23fc] ;  /* 0x0023fc0001067983 */ /* 0x000f280000300800 */
[----:B------:R-:W4:Y:S04]  /*67650*/  LDL.LU R13, [R1+0x2404] ;  /* 0x00240400010d7983 */ /* 0x000f280000300800 */
[----:B------:R-:W-:Y:S04]  /*67660*/  STL [R1+0x2314], R15 ;  /* 0x0023140f01007387 */ /* 0x000fe80000100800 */
[----:B------:R1:W-:Y:S01]  /*67670*/  LDGSTS.E [R7+0xa200], desc[UR58][R8.64], P1 ;  /* 0x0a20000008077fae */ /* 0x0003e2000892187a */
[----:B---3--:R-:W-:-:S05]  /*67680*/  IMAD.X R18, R18, 0x1, R3, P0 ;  /* 0x0000000112127824 */ /* 0x008fca00000e0603 */
[----:B------:R3:W-:Y:S01]  /*67690*/  STL [R1+0x2310], R18 ;  /* 0x0023101201007387 */ /* 0x0007e20000100800 */
[----:B------:R-:W-:-:S03]  /*676a0*/  IMAD.X R12, R12, 0x1, R3, P2 ;  /* 0x000000010c0c7824 */ /* 0x000fc600010e0603 */
[----:B------:R3:W-:Y:S04]  /*676b0*/  STL [R1+0x231c], R11 ;  /* 0x00231c0b01007387 */ /* 0x0007e80000100800 */
[----:B------:R-:W4:Y:S04]  /*676c0*/  LDL.LU R20, [R1+0x23f8] ;  /* 0x0023f80001147983 */ /* 0x000f280000300800 */
[----:B------:R3:W-:Y:S04]  /*676d0*/  STL [R1+0x2318], R12 ;  /* 0x0023180c01007387 */ /* 0x0007e80000100800 */
[----:B------:R-:W4:Y:S01]  /*676e0*/  LDL.LU R19, [R1+0x2400] ;  /* 0x0024000001137983 */ /* 0x000f220000300800 */
[----:B-1----:R-:W-:-:S02]  /*676f0*/  IMAD.MOV.U32 R8, RZ, RZ, R15 ;  /* 0x000000ffff087224 */ /* 0x002fc400078e000f */
[----:B------:R-:W-:Y:S02]  /*67700*/  IMAD.MOV.U32 R9, RZ, RZ, R18 ;  /* 0x000000ffff097224 */ /* 0x000fe400078e0012 */
[----:B---3--:R-:W3:Y:S04]  /*67710*/  LDL.LU R18, [R1+0x2408] ;  /* 0x0024080001127983 */ /* 0x008ee80000300800 */
[----:B------:R1:W-:Y:S02]  /*67720*/  LDGSTS.E [R7+0xa300], desc[UR58][R8.64], P1 ;  /* 0x0a30000008077fae */ /* 0x0003e4000892187a */
[----:B-1----:R-:W-:Y:S02]  /*67730*/  IMAD.MOV.U32 R8, RZ, RZ, R11 ;  /* 0x000000ffff087224 */ /* 0x002fe400078e000b */
[----:B------:R-:W3:Y:S01]  /*67740*/  LDL.LU R11, [R1+0x240c] ;  /* 0x00240c00010b7983 */ /* 0x000ee20000300800 */
[----:B------:R-:W-:-:S03]  /*67750*/  IMAD.MOV.U32 R9, RZ, RZ, R12 ;  /* 0x000000ffff097224 */ /* 0x000fc600078e000c */
[----:B------:R-:W3:Y:S04]  /*67760*/  LDL.LU R15, [R1+0x2410] ;  /* 0x00241000010f7983 */ /* 0x000ee80000300800 */
[----:B------:R-:W3:Y:S04]  /*67770*/  LDL.LU R12, [R1+0x2414] ;  /* 0x00241400010c7983 */ /* 0x000ee80000300800 */
[----:B------:R1:W-:Y:S01]  /*67780*/  LDGSTS.E [R7+0xa400], desc[UR58][R8.64], P1 ;  /* 0x0a40000008077fae */ /* 0x0003e2000892187a */
[----:B------:R-:W-:-:S05]  /*67790*/  IADD3 R21, P0, R21, R2, RZ ;  /* 0x0000000215157210 */ /* 0x000fca0007f1e0ff */
[----:B-1----:R-:W-:Y:S01]  /*677a0*/  IMAD.MOV.U32 R8, RZ, RZ, R21 ;  /* 0x000000ffff087224 */ /* 0x002fe200078e0015 */
[----:B--2---:R-:W-:Y:S02]  /*677b0*/  IADD3 R10, P2, R10, R2, RZ ;  /* 0x000000020a0a7210 */ /* 0x004fe40007f5e0ff */
[----:B------:R-:W-:-:S05]  /*677c0*/  IADD3.X R22, R22, R3, RZ, P0, !PT ;  /* 0x0000000316167210 */ /* 0x000fca00007fe4ff */
[----:B------:R-:W-:Y:S02]  /*677d0*/  IMAD.MOV.U32 R9, RZ, RZ, R22 ;  /* 0x000000ffff097224 */ /* 0x000fe400078e0016 */
[----:B----4-:R-:W-:Y:S01]  /*677e0*/  IMAD.X R16, R16, 0x1, R3, P2 ;  /* 0x0000000110107824 */ /* 0x010fe200010e0603 */
[----:B------:R-:W-:Y:S01]  /*677f0*/  STL [R1+0x2324], R21 ;  /* 0x0023241501007387 */ /* 0x000fe20000100800 */
[----:B------:R-:W-:-:S03]  /*67800*/  UISETP.GT.AND UP1, UPT, UR14, 0x18, UPT ;  /* 0x000000180e00788c */ /* 0x000fc6000bf24270 */
[----:B------:R1:W-:Y:S04]  /*67810*/  LDGSTS.E [R7+0xa500], desc[UR58][R8.64], P1 ;  /* 0x0a50000008077fae */ /* 0x0003e8000892187a */
[----:B------:R-:W-:Y:S04]  /*67820*/  STL [R1+0x2320], R22 ;  /* 0x0023201601007387 */ /* 0x000fe80000100800 */
[----:B------:R-:W-:Y:S01]  /*67830*/  STL [R1+0x232c], R10 ;  /* 0x00232c0a01007387 */ /* 0x000fe20000100800 */
[----:B-1----:R-:W-:Y:S02]  /*67840*/  IMAD.MOV.U32 R8, RZ, RZ, R10 ;  /* 0x000000ffff087224 */ /* 0x002fe400078e000a */
[----:B------:R-:W-:Y:S01]  /*67850*/  IMAD.MOV.U32 R9, RZ, RZ, R16 ;  /* 0x000000ffff097224 */ /* 0x000fe200078e0010 */
[----:B------:R1:W-:Y:S01]  /*67860*/  STL [R1+0x2328], R16 ;  /* 0x0023281001007387 */ /* 0x0003e20000100800 */
[----:B------:R-:W-:-:S03]  /*67870*/  USEL UR10, URZ, 0x4, !UP1 ;  /* 0x000000043f0a7887 */ /* 0x000fc6000c800000 */
[----:B------:R2:W-:Y:S04]  /*67880*/  LDGSTS.E [R7+0xa600], desc[UR58][R8.64], P1 ;  /* 0x0a60000008077fae */ /* 0x0005e8000892187a */
[----:B-1----:R-:W4:Y:S04]  /*67890*/  LDL.LU R16, [R1+0x241c] ;  /* 0x00241c0001107983 */ /* 0x002f280000300800 */
[----:B------:R-:W4:Y:S01]  /*678a0*/  LDL.LU R10, [R1+0x2424] ;  /* 0x00242400010a7983 */ /* 0x000f220000300800 */
[----:B------:R-:W-:Y:S01]  /*678b0*/  USEL UR10, UR10, URZ, !UP0 ;  /* 0x0000003f0a0a7287 */ /* 0x000fe2000c000000 */
[----:B------:R-:W-:-:S05]  /*678c0*/  IADD3 R14, P0, R14, R2, RZ ;  /* 0x000000020e0e7210 */ /* 0x000fca0007f1e0ff */
[----:B------:R-:W-:Y:S01]  /*678d0*/  IMAD.X R17, R17, 0x1, R3, P0 ;  /* 0x0000000111117824 */ /* 0x000fe200000e0603 */
[----:B------:R-:W-:Y:S01]  /*678e0*/  STL [R1+0x2334], R14 ;  /* 0x0023340e01007387 */ /* 0x000fe20000100800 */
[----:B--2---:R-:W-:Y:S02]  /*678f0*/  MOV R8, R14 ;  /* 0x0000000e00087202 */ /* 0x004fe40000000f00 */
[----:B------:R-:W-:Y:S01]  /*67900*/  IMAD.MOV.U32 R9, RZ, RZ, R17 ;  /* 0x000000ffff097224 */ /* 0x000fe200078e0011 */
[----:B------:R1:W-:Y:S01]  /*67910*/  STL [R1+0x2330], R17 ;  /* 0x0023301101007387 */ /* 0x0003e20000100800 */
[----:B------:R-:W-:-:S03]  /*67920*/  ISETP.NE.U32.AND P0, PT, RZ, UR10, PT ;  /* 0x0000000aff007c0c */ /* 0x000fc6000bf05070 */
[----:B------:R2:W-:Y:S04]  /*67930*/  LDGSTS.E [R7+0xa700], desc[UR58][R8.64], P1 ;  /* 0x0a70000008077fae */ /* 0x0005e8000892187a */
[----:B-1----:R-:W4:Y:S01]  /*67940*/  LDL.LU R17, [R1+0x2418] ;  /* 0x0024180001117983 */ /* 0x002f220000300800 */
[----:B------:R-:W-:-:S03]  /*67950*/  IADD3 R6, P1, R6, R2, RZ ;  /* 0x0000000206067210 */ /* 0x000fc60007f3e0ff */
[----:B------:R-:W4:Y:S01]  /*67960*/  LDL.LU R14, [R1+0x2420] ;  /* 0x00242000010e7983 */ /* 0x000f220000300800 */
[----:B------:R-:W-:-:S03]  /*67970*/  IADD3 R13, P2, R13, R2, RZ ;  /* 0x000000020d0d7210 */ /* 0x000fc60007f5e0ff */
[----:B------:R1:W-:Y:S01]  /*67980*/  STL [R1+0x23fc], R6 ;  /* 0x0023fc0601007387 */ /* 0x0003e20000100800 */
[----:B--2---:R-:W-:Y:S02]  /*67990*/  IMAD.MOV.U32 R8, RZ, RZ, R6 ;  /* 0x000000ffff087224 */ /* 0x004fe400078e0006 */
[----:B------:R-:W-:-:S04]  /*679a0*/  IMAD.X R20, R20, 0x1, R3, P1 ;  /* 0x0000000114147824 */ /* 0x000fc800008e0603 */
[----:B------:R-:W-:Y:S01]  /*679b0*/  IMAD.MOV.U32 R9, RZ, RZ, R20 ;  /* 0x000000ffff097224 */ /* 0x000fe200078e0014 */
[----:B------:R-:W-:Y:S01]  /*679c0*/  STL [R1+0x23f8], R20 ;  /* 0x0023f81401007387 */ /* 0x000fe20000100800 */
[----:B------:R-:W-:-:S03]  /*679d0*/  IMAD.X R19, R19, 0x1, R3, P2 ;  /* 0x0000000113137824 */ /* 0x000fc600010e0603 */
[----:B------:R2:W-:Y:S04]  /*679e0*/  STL [R1+0x2404], R13 ;  /* 0x0024040d01007387 */ /* 0x0005e80000100800 */
[----:B-1----:R-:W4:Y:S04]  /*679f0*/  LDL.LU R6, [R1+0x242c] ;  /* 0x00242c0001067983 */ /* 0x002f280000300800 */
[----:B------:R1:W-:Y:S04]  /*67a00*/  LDGSTS.E [R7+0xc000], desc[UR58][R8.64], P0 ;  /* 0x0c00000008077fae */ /* 0x0003e8000812187a */
[----:B------:R-:W-:Y:S01]  /*67a10*/  STL [R1+0x2400], R19 ;  /* 0x0024001301007387 */ /* 0x000fe20000100800 */
[----:B-1----:R-:W-:-:S03]  /*67a20*/  IMAD.MOV.U32 R8, RZ, RZ, R13 ;  /* 0x000000ffff087224 */ /* 0x002fc600078e000d */
[----:B--2---:R-:W2:Y:S01]  /*67a30*/  LDL.LU R13, [R1+0x2428] ;  /* 0x00242800010d7983 */ /* 0x004ea20000300800 */
[----:B---3--:R-:W-:Y:S02]  /*67a40*/  IADD3 R11, P1, R11, R2, RZ ;  /* 0x000000020b0b7210 */ /* 0x008fe40007f3e0ff */
[----:B------:R-:W-:-:S03]  /*67a50*/  MOV R9, R19 ;  /* 0x0000001300097202 */ /* 0x000fc60000000f00 */
[--C-:B------:R-:W-:Y:S01]  /*67a60*/  IMAD.X R18, R18, 0x1, R3.reuse, P1 ;  /* 0x0000000112127824 */ /* 0x100fe200008e0603 */
[----:B------:R-:W-:Y:S01]  /*67a70*/  IADD3 R12, P2, R12, R2, RZ ;  /* 0x000000020c0c7210 */ /* 0x000fe20007f5e0ff */
[----:B------:R1:W-:Y:S04]  /*67a80*/  STL [R1+0x240c], R11 ;  /* 0x00240c0b01007387 */ /* 0x0003e80000100800 */
[----:B------:R3:W-:Y:S01]  /*67a90*/  LDGSTS.E [R7+0xc100], desc[UR58][R8.64], P0 ;  /* 0x0c10000008077fae */ /* 0x0007e2000812187a */
[----:B------:R-:W-:-:S03]  /*67aa0*/  IMAD.X R15, R15, 0x1, R3, P2 ;  /* 0x000000010f0f7824 */ /* 0x000fc600010e0603 */
[----:B------:R-:W-:Y:S04]  /*67ab0*/  STL [R1+0x2408], R18 ;  /* 0x0024081201007387 */ /* 0x000fe80000100800 */
[----:B------:R-:W-:Y:S01]  /*67ac0*/  STL [R1+0x2414], R12 ;  /* 0x0024140c01007387 */ /* 0x000fe20000100800 */
[----:B---3--:R-:W-:-:S03]  /*67ad0*/  IMAD.MOV.U32 R8, RZ, RZ, R11 ;  /* 0x000000ffff087224 */ /* 0x008fc600078e000b */
[----:B-1----:R-:W3:Y:S04]  /*67ae0*/  LDL.LU R11, [R1+0x2434] ;  /* 0x00243400010b7983 */ /* 0x002ee80000300800 */
[----:B------:R1:W-:Y:S01]  /*67af0*/  STL [R1+0x2410], R15 ;  /* 0x0024100f01007387 */ /* 0x0003e20000100800 */
[----:B------:R-:W-:-:S03]  /*67b00*/  IMAD.MOV.U32 R9, RZ, RZ, R18 ;  /* 0x000000ffff097224 */ /* 0x000fc600078e0012 */
[----:B------:R-:W3:Y:S04]  /*67b10*/  LDL.LU R21, [R1+0x24fc] ;  /* 0x0024fc0001157983 */ /* 0x000ee80000300800 */
[----:B------:R-:W3:Y:S04]  /*67b20*/  LDL.LU R20, [R1+0x2430] ;  /* 0x0024300001147983 */ /* 0x000ee80000300800 */
[----:B------:R1:W-:Y:S04]  /*67b30*/  LDGSTS.E [R7+0xc200], desc[UR58][R8.64], P0 ;  /* 0x0c20000008077fae */ /* 0x0003e8000812187a */
[----:B------:R-:W3:Y:S01]  /*67b40*/  LDL.LU R22, [R1+0x24f8] ;  /* 0x0024f80001167983 */ /* 0x000ee20000300800 */
[----:B-1----:R-:W-:-:S02]  /*67b50*/  IMAD.MOV.U32 R8, RZ, RZ, R12 ;  /* 0x000000ffff087224 */ /* 0x002fc400078e000c */
[----:B------:R-:W-:Y:S02]  /*67b60*/  IMAD.MOV.U32 R9, RZ, RZ, R15 ;  /* 0x000000ffff097224 */ /* 0x000fe400078e000f */
[----:B------:R-:W3:Y:S04]  /*67b70*/  LDL.LU R15, [R1+0x2504] ;  /* 0x00250400010f7983 */ /* 0x000ee80000300800 */
[----:B------:R-:W3:Y:S04]  /*67b80*/  LDL.LU R12, [R1+0x250c] ;  /* 0x00250c00010c7983 */ /* 0x000ee80000300800 */
[----:B------:R1:W-:Y:S01]  /*67b90*/  LDGSTS.E [R7+0xc300], desc[UR58][R8.64], P0 ;  /* 0x0c30000008077fae */ /* 0x0003e2000812187a */
[----:B----4-:R-:W-:-:S02]  /*67ba0*/  IADD3 R16, P1, R16, R2, RZ ;  /* 0x0000000210107210 */ /* 0x010fc40007f3e0ff */
[----:B------:R-:W-:-:S03]  /*67bb0*/  IADD3 R10, P2, R10, R2, RZ ;  /* 0x000000020a0a7210 */ /* 0x000fc60007f5e0ff */
[----:B------:R-:W-:Y:S01]  /*67bc0*/  STL [R1+0x241c], R16 ;  /* 0x00241c1001007387 */ /* 0x000fe20000100800 */
[----:B-1----:R-:W-:Y:S01]  /*67bd0*/  IMAD.MOV.U32 R8, RZ, RZ, R16 ;  /* 0x000000ffff087224 */ /* 0x002fe200078e0010 */
[----:B------:R-:W-:-:S05]  /*67be0*/  IADD3.X R17, R17, R3, RZ, P1, !PT ;  /* 0x0000000311117210 */ /* 0x000fca0000ffe4ff */
[----:B------:R1:W-:Y:S01]  /*67bf0*/  STL [R1+0x2418], R17 ;  /* 0x0024181101007387 */ /* 0x0003e20000100800 */
[----:B------:R-:W-:Y:S02]  /*67c00*/  IMAD.MOV.U32 R9, RZ, RZ, R17 ;  /* 0x000000ffff097224 */ /* 0x000fe400078e0011 */
[----:B------:R-:W-:Y:S01]  /*67c10*/  IMAD.X R14, R14, 0x1, R3, P2 ;  /* 0x000000010e0e7824 */ /* 0x000fe200010e0603 */
[----:B------:R-:W-:Y:S04]  /*67c20*/  STL [R1+0x2424], R10 ;  /* 0x0024240a01007387 */ /* 0x000fe80000100800 */
[----:B------:R4:W-:Y:S04]  /*67c30*/  LDGSTS.E [R7+0xc400], desc[UR58][R8.64], P0 ;  /* 0x0c40000008077fae */ /* 0x0009e8000812187a */
[----:B-1----:R-:W3:Y:S04]  /*67c40*/  LDL.LU R17, [R1+0x2500] ;  /* 0x0025000001117983 */ /* 0x002ee80000300800 */
[----:B------:R1:W-:Y:S04]  /*67c50*/  STL [R1+0x2420], R14 ;  /* 0x0024200e01007387 */ /* 0x0003e80000100800 */
[----:B------:R-:W3:Y:S01]  /*67c60*/  LDL.LU R16, [R1+0x2508] ;  /* 0x0025080001107983 */ /* 0x000ee20000300800 */
[----:B----4-:R-:W-:-:S02]  /*67c70*/  IMAD.MOV.U32 R9, RZ, RZ, R14 ;  /* 0x000000ffff097224 */ /* 0x010fc400078e000e */
[----:B------:R-:W-:Y:S01]  /*67c80*/  IMAD.MOV.U32 R8, RZ, RZ, R10 ;  /* 0x000000ffff087224 */ /* 0x000fe200078e000a */
[----:B-1----:R-:W4:Y:S04]  /*67c90*/  LDL.LU R14, [R1+0x2514] ;  /* 0x00251400010e7983 */ /* 0x002f280000300800 */
[----:B------:R-:W4:Y:S01]  /*67ca0*/  LDL.LU R10, [R1+0x251c] ;  /* 0x00251c00010a7983 */ /* 0x000f220000300800 */
[----:B------:R-:W-:-:S03]  /*67cb0*/  UISETP.GT.AND UP1, UPT, UR14, 0x1c, UPT ;  /* 0x0000001c0e00788c */ /* 0x000fc6000bf24270 */
[----:B------:R1:W-:Y:S01]  /*67cc0*/  LDGSTS.E [R7+0xc500], desc[UR58][R8.64], P0 ;  /* 0x0c50000008077fae */ /* 0x0003e2000812187a */
[----:B------:R-:W-:-:S05]  /*67cd0*/  IADD3 R6, P1, R6, R2, RZ ;  /* 0x0000000206067210 */ /* 0x000fca0007f3e0ff */
[----:B------:R-:W-:Y:S01]  /*67ce0*/  STL [R1+0x242c], R6 ;  /* 0x00242c0601007387 */ /* 0x000fe20000100800 */
[----:B--2---:R-:W-:-:S05]  /*67cf0*/  IMAD.X R13, R13, 0x1, R3, P1 ;  /* 0x000000010d0d7824 */ /* 0x004fca00008e0603 */
[----:B------:R2:W-:Y:S04]  /*67d00*/  STL [R1+0x2428], R13 ;  /* 0x0024280d01007387 */ /* 0x0005e80000100800 */
[----:B------:R-:W4:Y:S04]  /*67d10*/  LDL.LU R18, [R1+0x2510] ;  /* 0x0025100001127983 */ /* 0x000f280000300800 */
[----:B------:R-:W4:Y:S01]  /*67d20*/  LDL.LU R19, [R1+0x2518] ;  /* 0x0025180001137983 */ /* 0x000f220000300800 */
[----:B------:R-:W-:Y:S01]  /*67d30*/  USEL UR10, URZ, 0x4, !UP1 ;  /* 0x000000043f0a7887 */ /* 0x000fe2000c800000 */
[----:B-1----:R-:W-:Y:S01]  /*67d40*/  MOV R8, R6 ;  /* 0x0000000600087202 */ /* 0x002fe20000000f00 */
[----:B------:R-:W-:-:S02]  /*67d50*/  IMAD.MOV.U32 R9, RZ, RZ, R13 ;  /* 0x000000ffff097224 */ /* 0x000fc400078e000d */
[----:B------:R-:W-:Y:S01]  /*67d60*/  USEL UR10, UR10, URZ, !UP0 ;  /* 0x0000003f0a0a7287 */ /* 0x000fe2000c000000 */
[----:B--2---:R-:W2:Y:S04]  /*67d70*/  LDL.LU R13, [R1+0x2524] ;  /* 0x00252400010d7983 */ /* 0x004ea80000300800 */
[----:B------:R1:W-:Y:S04]  /*67d80*/  LDGSTS.E [R7+0xc600], desc[UR58][R8.64], P0 ;  /* 0x0c60000008077fae */ /* 0x0003e8000812187a */
[----:B------:R-:W2:Y:S01]  /*67d90*/  LDL.LU R6, [R1+0x252c] ;  /* 0x00252c0001067983 */ /* 0x000ea20000300800 */
[----:B---3--:R-:W-:-:S02]  /*67da0*/  IADD3 R11, P2, R11, R2, RZ ;  /* 0x000000020b0b7210 */ /* 0x008fc40007f5e0ff */
[----:B------:R-:W-:-:S03]  /*67db0*/  ISETP.NE.U32.AND P1, PT, RZ, UR10, PT ;  /* 0x0000000aff007c0c */ /* 0x000fc6000bf25070 */
[----:B-1----:R-:W-:Y:S02]  /*67dc0*/  IMAD.MOV.U32 R8, RZ, RZ, R11 ;  /* 0x000000ffff087224 */ /* 0x002fe400078e000b */
[----:B------:R-:W-:Y:S01]  /*67dd0*/  IMAD.X R20, R20, 0x1, R3, P2 ;  /* 0x0000000114147824 */ /* 0x000fe200010e0603 */
[----:B------:R-:W-:-:S03]  /*67de0*/  IADD3 R21, P3, R21, R2, RZ ;  /* 0x0000000215157210 */ /* 0x000fc60007f7e0ff */
[----:B------:R-:W-:Y:S01]  /*67df0*/  IMAD.MOV.U32 R9, RZ, RZ, R20 ;  /* 0x000000ffff097224 */ /* 0x000fe200078e0014 */
[----:B------:R-:W-:Y:S04]  /*67e00*/  STL [R1+0x2434], R11 ;  /* 0x0024340b01007387 */ /* 0x000fe80000100800 */
[----:B------:R1:W-:Y:S01]  /*67e10*/  STL [R1+0x2430], R20 ;  /* 0x0024301401007387 */ /* 0x0003e20000100800 */
[----:B------:R-:W-:-:S03]  /*67e20*/  IMAD.X R22, R22, 0x1, R3, P3 ;  /* 0x0000000116167824 */ /* 0x000fc600018e0603 */
[----:B------:R3:W-:Y:S04]  /*67e30*/  LDGSTS.E [R7+0xc700], desc[UR58][R8.64], P0 ;  /* 0x0c70000008077fae */ /* 0x0007e8000812187a */
[----:B------:R-:W-:Y:S04]  /*67e40*/  STL [R1+0x24fc], R21 ;  /* 0x0024fc1501007387 */ /* 0x000fe80000100800 */
[----:B-1----:R-:W2:Y:S01]  /*67e50*/  LDL.LU R20, [R1+0x2520] ;  /* 0x0025200001147983 */ /* 0x002ea20000300800 */
[----:B------:R-:W-:Y:S01]  /*67e60*/  IADD3 R15, P0, R15, R2, RZ ;  /* 0x000000020f0f7210 */ /* 0x000fe20007f1e0ff */
[----:B---3--:R-:W-:Y:S01]  /*67e70*/  IMAD.MOV.U32 R8, RZ, RZ, R21 ;  /* 0x000000ffff087224 */ /* 0x008fe200078e0015 */
[----:B------:R-:W-:Y:S01]  /*67e80*/  MOV R9, R22 ;  /* 0x0000001600097202 */ /* 0x000fe20000000f00 */
[----:B------:R-:W-:Y:S01]  /*67e90*/  STL [R1+0x24f8], R22 ;  /* 0x0024f81601007387 */ /* 0x000fe20000100800 */
[----:B------:R-:W-:-:S03]  /*67ea0*/  IADD3 R12, P2, R12, R2, RZ ;  /* 0x000000020c0c7210 */ /* 0x000fc60007f5e0ff */
[----:B------:R-:W3:Y:S04]  /*67eb0*/  LDL.LU R11, [R1+0x2528] ;  /* 0x00252800010b7983 */ /* 0x000ee80000300800 */
[----:B------:R1:W-:Y:S04]  /*67ec0*/  STL [R1+0x2504], R15 ;  /* 0x0025040f01007387 */ /* 0x0003e80000100800 */
[----:B------:R1:W-:Y:S02]  /*67ed0*/  LDGSTS.E [R7+0xe000], desc[UR58][R8.64], P1 ;  /* 0x0e00000008077fae */ /* 0x0003e4000892187a */
[----:B-1----:R-:W-:-:S02]  /*67ee0*/  IMAD.MOV.U32 R8, RZ, RZ, R15 ;  /* 0x000000ffff087224 */ /* 0x002fc400078e000f */
[----:B------:R-:W-:-:S05]  /*67ef0*/  IMAD.X R17, R17, 0x1, R3, P0 ;  /* 0x0000000111117824 */ /* 0x000fca00000e0603 */
[----:B------:R1:W-:Y:S04]  /*67f00*/  STL [R1+0x2500], R17 ;  /* 0x0025001101007387 */ /* 0x0003e80000100800 */
[----:B------:R-:W-:Y:S01]  /*67f10*/  STL [R1+0x250c], R12 ;  /* 0x00250c0c01007387 */ /* 0x000fe20000100800 */
[----:B------:R-:W-:-:S03]  /*67f20*/  IMAD.X R16, R16, 0x1, R3, P2 ;  /* 0x0000000110107824 */ /* 0x000fc600010e0603 */
[----:B------:R-:W3:Y:S01]  /*67f30*/  LDL.LU R15, [R1+0x2534] ;  /* 0x00253400010f7983 */ /* 0x000ee20000300800 */
[----:B------:R-:W-:-:S03]  /*67f40*/  IMAD.MOV.U32 R9, RZ, RZ, R17 ;  /* 0x000000ffff097224 */ /* 0x000fc600078e0011 */
[----:B------:R4:W-:Y:S04]  /*67f50*/  STL [R1+0x2508], R16 ;  /* 0x0025081001007387 */ /* 0x0009e80000100800 */
[----:B-1----:R-:W3:Y:S01]  /*67f60*/  LDL.LU R17, [R1+0x2530] ;  /* 0x0025300001117983 */ /* 0x002ee20000300800 */
[----:B----4-:R-:W-:-:S03]  /*67f70*/  IADD3 R14, P0, R14, R2, RZ ;  /* 0x000000020e0e7210 */ /* 0x010fc60007f1e0ff */
[----:B------:R1:W-:Y:S01]  /*67f80*/  LDGSTS.E [R7+0xe100], desc[UR58][R8.64], P1 ;  /* 0x0e10000008077fae */ /* 0x0003e2000892187a */
[----:B------:R-:W-:Y:S01]  /*67f90*/  IADD3 R10, P2, R10, R2, RZ ;  /* 0x000000020a0a7210 */ /* 0x000fe20007f5e0ff */
[----:B-1----:R-:W-:Y:S02]  /*67fa0*/  IMAD.MOV.U32 R8, RZ, RZ, R12 ;  /* 0x000000ffff087224 */ /* 0x002fe400078e000c */
[----:B------:R-:W-:Y:S02]  /*67fb0*/  IMAD.MOV.U32 R9, RZ, RZ, R16 ;  /* 0x000000ffff097224 */ /* 0x000fe400078e0010 */
[----:B------:R-:W4:Y:S04]  /*67fc0*/  LDL.LU R16, [R1+0x25fc] ;  /* 0x0025fc0001107983 */ /* 0x000f280000300800 */
[----:B------:R-:W4:Y:S04]  /*67fd0*/  LDL.LU R12, [R1+0x2604] ;  /* 0x00260400010c7983 */ /* 0x000f280000300800 */
[----:B------:R-:W-:Y:S04]  /*67fe0*/  STL [R1+0x2514], R14 ;  /* 0x0025140e01007387 */ /* 0x000fe80000100800 */
[----:B------:R1:W-:Y:S02]  /*67ff0*/  LDGSTS.E [R7+0xe200], desc[UR58][R8.64], P1 ;  /* 0x0e20000008077fae */ /* 0x0003e4000892187a */
[----:B-1----:R-:W-:Y:S01]  /*68000*/  IMAD.MOV.U32 R8, RZ, RZ, R14 ;  /* 0x000000ffff087224 */ /* 0x002fe200078e000e */
[----:B------:R-:W-:Y:S01]  /*68010*/  IADD3.X R18, R18, R3, RZ, P0, !PT ;  /* 0x0000000312127210 */ /* 0x000fe200007fe4ff */
[----:B------:R-:W-:-:S04]  /*68020*/  IMAD.X R19, R19, 0x1, R3, P2 ;  /* 0x0000000113137824 */ /* 0x000fc800010e0603 */
[----:B------:R1:W-:Y:S01]  /*68030*/  STL [R1+0x2510], R18 ;  /* 0x0025101201007387 */ /* 0x0003e20000100800 */
[----:B------:R-:W-:-:S03]  /*68040*/  IMAD.MOV.U32 R9, RZ, RZ, R18 ;  /* 0x000000ffff097224 */ /* 0x000fc600078e0012 */
[----:B------:R-:W-:Y:S01]  /*68050*/  STL [R1+0x251c], R10 ;  /* 0x00251c0a01007387 */ /* 0x000fe20000100800 */
[----:B--2---:R-:W-:-:S03]  /*68060*/  IADD3 R13, P0, R13, R2, RZ ;  /* 0x000000020d0d7210 */ /* 0x004fc60007f1e0ff */
[----:B------:R2:W-:Y:S04]  /*68070*/  LDGSTS.E [R7+0xe300], desc[UR58][R8.64], P1 ;  /* 0x0e30000008077fae */ /* 0x0005e8000892187a */
[----:B-1----:R-:W4:Y:S04]  /*68080*/  LDL.LU R18, [R1+0x25f8] ;  /* 0x0025f80001127983 */ /* 0x002f280000300800 */
[----:B------:R1:W-:Y:S04]  /*68090*/  STL [R1+0x2518], R19 ;  /* 0x0025181301007387 */ /* 0x0003e80000100800 */
[----:B------:R-:W4:Y:S01]  /*680a0*/  LDL.LU R14, [R1+0x2600] ;  /* 0x00260000010e7983 */ /* 0x000f220000300800 */
[----:B------:R-:W-:Y:S01]  /*680b0*/  IADD3 R6, P2, R6, R2, RZ ;  /* 0x0000000206067210 */ /* 0x000fe20007f5e0ff */
[----:B--2---:R-:W-:-:S02]  /*680c0*/  IMAD.MOV.U32 R8, RZ, RZ, R10 ;  /* 0x000000ffff087224 */ /* 0x004fc400078e000a */
[----:B------:R-:W-:Y:S02]  /*680d0*/  IMAD.MOV.U32 R9, RZ, RZ, R19 ;  /* 0x000000ffff097224 */ /* 0x000fe400078e0013 */
[----:B-1----:R-:W2:Y:S04]  /*680e0*/  LDL.LU R19, [R1+0x260c] ;  /* 0x00260c0001137983 */ /* 0x002ea80000300800 */
[----:B------:R-:W2:Y:S04]  /*680f0*/  LDL.LU R10, [R1+0x2614] ;  /* 0x00261400010a7983 */ /* 0x000ea80000300800 */
[----:B------:R-:W-:Y:S04]  /*68100*/  STL [R1+0x2524], R13 ;  /* 0x0025240d01007387 */ /* 0x000fe80000100800 */
[----:B------:R1:W-:Y:S01]  /*68110*/  LDGSTS.E [R7+0xe400], desc[UR58][R8.64], P1 ;  /* 0x0e40000008077fae */ /* 0x0003e2000892187a */
[----:B------:R-:W-:-:S02]  /*68120*/  IMAD.X R20, R20, 0x1, R3, P0 ;  /* 0x0000000114147824 */ /* 0x000fc400000e0603 */
[----:B-1----:R-:W-:Y:S02]  /*68130*/  IMAD.MOV.U32 R8, RZ, RZ, R13 ;  /* 0x000000ffff087224 */ /* 0x002fe400078e000d */
[----:B------:R-:W-:Y:S01]  /*68140*/  IMAD.MOV.U32 R9, RZ, RZ, R20 ;  /* 0x000000ffff097224 */ /* 0x000fe200078e0014 */
[----:B------:R1:W-:Y:S04]  /*68150*/  STL [R1+0x2520], R20 ;  /* 0x0025201401007387 */ /* 0x0003e80000100800 */
[----:B------:R-:W-:Y:S01]  /*68160*/  STL [R1+0x252c], R6 ;  /* 0x00252c0601007387 */ /* 0x000fe20000100800 */
[----:B---3--:R-:W-:-:S03]  /*68170*/  IADD3.X R11, R11, R3, RZ, P2, !PT ;  /* 0x000000030b0b7210 */ /* 0x008fc600017fe4ff */
[----:B------:R3:W-:Y:S04]  /*68180*/  LDGSTS.E [R7+0xe500], desc[UR58][R8.64], P1 ;  /* 0x0e50000008077fae */ /* 0x0007e8000892187a */
[----:B-1----:R-:W2:Y:S04]  /*68190*/  LDL.LU R20, [R1+0x2608] ;  /* 0x0026080001147983 */ /* 0x002ea80000300800 */
[----:B------:R1:W-:Y:S04]  /*681a0*/  STL [R1+0x2528], R11 ;  /* 0x0025280b01007387 */ /* 0x0003e80000100800 */
[----:B------:R-:W2:Y:S01]  /*681b0*/  LDL.LU R13, [R1+0x2610] ;  /* 0x00261000010d7983 */ /* 0x000ea20000300800 */
[----:B---3--:R-:W-:-:S02]  /*681c0*/  IMAD.MOV.U32 R8, RZ, RZ, R6 ;  /* 0x000000ffff087224 */ /* 0x008fc400078e0006 */
[----:B------:R-:W-:Y:S02]  /*681d0*/  IMAD.MOV.U32 R9, RZ, RZ, R11 ;  /* 0x000000ffff097224 */ /* 0x000fe400078e000b */
[----:B-1----:R-:W3:Y:S04]  /*681e0*/  LDL.LU R11, [R1+0x261c] ;  /* 0x00261c00010b7983 */ /* 0x002ee80000300800 */
[----:B------:R-:W3:Y:S04]  /*681f0*/  LDL.LU R6, [R1+0x2624] ;  /* 0x0026240001067983 */ /* 0x000ee80000300800 */
[----:B------:R1:W-:Y:S01]  /*68200*/  LDGSTS.E [R7+0xe600], desc[UR58][R8.64], P1 ;  /* 0x0e60000008077fae */ /* 0x0003e2000892187a */
[----:B------:R-:W-:-:S05]  /*68210*/  IADD3 R15, P0, R15, R2, RZ ;  /* 0x000000020f0f7210 */ /* 0x000fca0007f1e0ff */
[----:B------:R-:W-:Y:S01]  /*68220*/  IMAD.X R17, R17, 0x1, R3, P0 ;  /* 0x0000000111117824 */ /* 0x000fe200000e0603 */
[----:B------:R1:W-:Y:S02]  /*68230*/  STL [R1+0x2534], R15 ;  /* 0x0025340f01007387 */ /* 0x0003e40000100800 */
[----:B-1----:R-:W-:Y:S02]  /*68240*/  IMAD.MOV.U32 R8, RZ, RZ, R15 ;  /* 0x000000ffff087224 */ /* 0x002fe400078e000f */
[----:B------:R1:W-:Y:S01]  /*68250*/  STL [R1+0x2530], R17 ;  /* 0x0025301101007387 */ /* 0x0003e20000100800 */
[----:B------:R-:W-:-:S03]  /*68260*/  MOV R9, R17 ;  /* 0x0000001100097202 */ /* 0x000fc60000000f00 */
[----:B------:R-:W3:Y:S04]  /*68270*/  LDL.LU R15, [R1+0x2618] ;  /* 0x00261800010f7983 */ /* 0x000ee80000300800 */
[----:B------:R4:W-:Y:S04]  /*68280*/  LDGSTS.E [R7+0xe700], desc[UR58][R8.64], P1 ;  /* 0x0e70000008077fae */ /* 0x0009e8000892187a */
[----:B-1----:R-:W3:Y:S01]  /*68290*/  LDL.LU R17, [R1+0x2620] ;  /* 0x0026200001117983 */ /* 0x002ee20000300800 */
[-C--:B----4-:R-:W-:Y:S02]  /*682a0*/  IADD3 R16, P1, R16, R2.reuse, RZ ;  /* 0x0000000210107210 */ /* 0x090fe40007f3e0ff */
[----:B------:R-:W-:-:S03]  /*682b0*/  IADD3 R12, P2, R12, R2, RZ ;  /* 0x000000020c0c7210 */ /* 0x000fc60007f5e0ff */
[----:B------:R1:W-:Y:S01]  /*682c0*/  STL [R1+0x25fc], R16 ;  /* 0x0025fc1001007387 */ /* 0x0003e20000100800 */
[----:B------:R-:W-:Y:S02]  /*682d0*/  IMAD.MOV.U32 R8, RZ, RZ, R16 ;  /* 0x000000ffff087224 */ /* 0x000fe400078e0010 */
[--C-:B------:R-:W-:Y:S02]  /*682e0*/  IMAD.X R18, R18, 0x1, R3.reuse, P1 ;  /* 0x0000000112127824 */ /* 0x100fe400008e0603 */
[----:B------:R-:W-:-:S03]  /*682f0*/  IMAD.X R14, R14, 0x1, R3, P2 ;  /* 0x000000010e0e7824 */ /* 0x000fc600010e0603 */
[----:B------:R4:W-:Y:S04]  /*68300*/  STL [R1+0x25f8], R18 ;  /* 0x0025f81201007387 */ /* 0x0009e80000100800 */
[----:B------:R2:W-:Y:S04]  /*68310*/  STL [R1+0x2604], R12 ;  /* 0x0026040c01007387 */ /* 0x0005e80000100800 */
[----:B-1----:R-:W3:Y:S01]  /*68320*/  LDL.LU R16, [R1+0x262c] ;  /* 0x00262c0001107983 */ /* 0x002ee20000300800 */
[----:B------:R-:W-:-:S03]  /*68330*/  IMAD.MOV.U32 R9, RZ, RZ, R18 ;  /* 0x000000ffff097224 */ /* 0x000fc600078e0012 */
[----:B------:R1:W-:Y:S04]  /*68340*/  STL [R1+0x2600], R14 ;  /* 0x0026000e01007387 */ /* 0x0003e80000100800 */
[----:B----4-:R-:W4:Y:S01]  /*68350*/  LDL.LU R18, [R1+0x2628] ;  /* 0x0026280001127983 */ /* 0x010f220000300800 */
[----:B------:R-:W-:-:S04]  /*68360*/  UISETP.GT.AND UP1, UPT, UR14, 0x20, UPT ;  /* 0x000000200e00788c */ /* 0x000fc8000bf24270 */
[----:B------:R-:W-:-:S04]  /*68370*/  USEL UR10, URZ, 0x4, !UP1 ;  /* 0x000000043f0a7887 */ /* 0x000fc8000c800000 */
[----:B------:R-:W-:-:S06]  /*68380*/  USEL UR10, UR10, URZ, !UP0 ;  /* 0x0000003f0a0a7287 */ /* 0x000fcc000c000000 */
[----:B------:R-:W-:Y:S02]  /*68390*/  ISETP.NE.U32.AND P0, PT, RZ, UR10, PT ;  /* 0x0000000aff007c0c */ /* 0x000fe4000bf05070 */
[-C--:B--2---:R-:W-:Y:S02]  /*683a0*/  IADD3 R19, P1, R19, R2.reuse, RZ ;  /* 0x0000000213137210 */ /* 0x084fe40007f3e0ff */
[----:B------:R-:W-:-:S09]  /*683b0*/  IADD3 R10, P2, R10, R2, RZ ;  /* 0x000000020a0a7210 */ /* 0x000fd20007f5e0ff */
[----:B------:R2:W-:Y:S01]  /*683c0*/  LDGSTS.E [R7+0x10000], desc[UR58][R8.64], P0 ;  /* 0x1000000008077fae */ /* 0x0005e2000812187a */
[----:B------:R-:W-:Y:S01]  /*683d0*/  IADD3.X R20, R20, R3, RZ, P1, !PT ;  /* 0x0000000314147210 */ /* 0x000fe20000ffe4ff */
[----:B--2---:R-:W-:Y:S02]  /*683e0*/  IMAD.MOV.U32 R8, RZ, RZ, R12 ;  /* 0x000000ffff087224 */ /* 0x004fe400078e000c */
[----:B------:R-:W-:Y:S01]  /*683f0*/  IMAD.MOV.U32 R9, RZ, RZ, R14 ;  /* 0x000000ffff097224 */ /* 0x000fe200078e000e */
[----:B------:R-:W2:Y:S04]  /*68400*/  LDL.LU R12, [R1+0x2634] ;  /* 0x00263400010c7983 */ /* 0x000ea80000300800 */
[----:B-1----:R-:W2:Y:S04]  /*68410*/  LDL.LU R14, [R1+0x26fc] ;  /* 0x0026fc00010e7983 */ /* 0x002ea80000300800 */
[----:B------:R-:W-:Y:S04]  /*68420*/  STL [R1+0x260c], R19 ;  /* 0x00260c1301007387 */ /* 0x000fe80000100800 */
[----:B------:R1:W-:Y:S04]  /*68430*/  STL [R1+0x2608], R20 ;  /* 0x0026081401007387 */ /* 0x0003e80000100800 */
[----:B------:R1:W-:Y:S04]  /*68440*/  LDGSTS.E [R7+0x10100], desc[UR58][R8.64], P0 ;  /* 0x1010000008077fae */ /* 0x0003e8000812187a */
[----:B------:R-:W-:Y:S01]  /*68450*/  STL [R1+0x2614], R10 ;  /* 0x0026140a01007387 */ /* 0x000fe20000100800 */
[----:B------:R-:W-:Y:S01]  /*68460*/  IMAD.X R13, R13, 0x1, R3, P2 ;  /* 0x000000010d0d7824 */ /* 0x000fe200010e0603 */
[----:B---3--:R-:W-:Y:S01]  /*68470*/  IADD3 R11, P1, R11, R2, RZ ;  /* 0x000000020b0b7210 */ /* 0x008fe20007f3e0ff */
[----:B-1----:R-:W-:-:S02]  /*68480*/  IMAD.MOV.U32 R9, RZ, RZ, R20 ;  /* 0x000000ffff097224 */ /* 0x002fc400078e0014 */
[----:B------:R-:W-:Y:S01]  /*68490*/  IMAD.MOV.U32 R8, RZ, RZ, R19 ;  /* 0x000000ffff087224 */ /* 0x000fe200078e0013 */
[----:B------:R-:W3:Y:S04]  /*684a0*/  LDL.LU R20, [R1+0x2630] ;  /* 0x0026300001147983 */ /* 0x000ee80000300800 */
[----:B------:R1:W-:Y:S04]  /*684b0*/  STL [R1+0x2610], R13 ;  /* 0x0026100d01007387 */ /* 0x0003e80000100800 */
[----:B------:R-:W3:Y:S04]  /*684c0*/  LDL.LU R19, [R1+0x26f8] ;  /* 0x0026f80001137983 */ /* 0x000ee80000300800 */
[----:B------:R1:W-:Y:S01]  /*684d0*/  LDGSTS.E [R7+0x10200], desc[UR58][R8.64], P0 ;  /* 0x1020000008077fae */ /* 0x0003e2000812187a */
[----:B------:R-:W-:Y:S01]  /*684e0*/  IADD3 R6, P2, R6, R2, RZ ;  /* 0x0000000206067210 */ /* 0x000fe20007f5e0ff */
[----:B-1----:R-:W-:-:S02]  /*684f0*/  IMAD.MOV.U32 R8, RZ, RZ, R10 ;  /* 0x000000ffff087224 */ /* 0x002fc400078e000a */
[----:B------:R-:W-:Y:S02]  /*68500*/  IMAD.MOV.U32 R9, RZ, RZ, R13 ;  /* 0x000000ffff097224 */ /* 0x000fe400078e000d */
[----:B------:R-:W3:Y:S04]  /*68510*/  LDL.LU R13, [R1+0x2704] ;  /* 0x00270400010d7983 */ /* 0x000ee80000300800 */
[----:B------:R-:W3:Y:S04]  /*68520*/  LDL.LU R10, [R1+0x270c] ;  /* 0x00270c00010a7983 */ /* 0x000ee80000300800 */
[----:B------:R-:W-:Y:S04]  /*68530*/  STL [R1+0x261c], R11 ;  /* 0x00261c0b01007387 */ /* 0x000fe80000100800 */
[----:B------:R1:W-:Y:S02]  /*68540*/  LDGSTS.E [R7+0x10300], desc[UR58][R8.64], P0 ;  /* 0x1030000008077fae */ /* 0x0003e4000812187a */
[----:B-1----:R-:W-:-:S02]  /*68550*/  IMAD.MOV.U32 R8, RZ, RZ, R11 ;  /* 0x000000ffff087224 */ /* 0x002fc400078e000b */
[----:B------:R-:W-:Y:S01]  /*68560*/  IMAD.X R15, R15, 0x1, R3, P1 ;  /* 0x000000010f0f7824 */ /* 0x000fe200008e0603 */
[----:B------:R-:W-:-:S03]  /*68570*/  IADD3.X R17, R17, R3, RZ, P2, !PT ;  /* 0x0000000311117210 */ /* 0x000fc600017fe4ff */
[----:B------:R-:W-:Y:S01]  /*68580*/  IMAD.MOV.U32 R9, RZ, RZ, R15 ;  /* 0x000000ffff097224 */ /* 0x000fe200078e000f */
[----:B------:R1:W-:Y:S04]  /*68590*/  STL [R1+0x2618], R15 ;  /* 0x0026180f01007387 */ /* 0x0003e80000100800 */
[----:B------:R-:W-:Y:S04]  /*685a0*/  STL [R1+0x2624], R6 ;  /* 0x0026240601007387 */ /* 0x000fe80000100800 */
[----:B------:R1:W-:Y:S04]  /*685b0*/  LDGSTS.E [R7+0x10400], desc[UR58][R8.64], P0 ;  /* 0x1040000008077fae */ /* 0x0003e8000812187a */
[----:B-1----:R-:W3:Y:S04]  /*685c0*/  LDL.LU R15, [R1+0x2700] ;  /* 0x00270000010f7983 */ /* 0x002ee80000300800 */
[----:B------:R1:W-:Y:S04]  /*685d0*/  STL [R1+0x2620], R17 ;  /* 0x0026201101007387 */ /* 0x0003e80000100800 */
[----:B------:R-:W3:Y:S01]  /*685e0*/  LDL.LU R11, [R1+0x2708] ;  /* 0x00270800010b7983 */ /* 0x000ee20000300800 */
[----:B------:R-:W-:-:S02]  /*685f0*/  IMAD.MOV.U32 R8, RZ, RZ, R6 ;  /* 0x000000ffff087224 */ /* 0x000fc400078e0006 */
[----:B------:R-:W-:Y:S02]  /*68600*/  IMAD.MOV.U32 R9, RZ, RZ, R17 ;  /* 0x000000ffff097224 */ /* 0x000fe400078e0011 */
[----:B-1----:R-:W3:Y:S04]  /*68610*/  LDL.LU R17, [R1+0x2714] ;  /* 0x0027140001117983 */ /* 0x002ee80000300800 */
[----:B------:R-:W3:Y:S04]  /*68620*/  LDL.LU R6, [R1+0x271c] ;  /* 0x00271c0001067983 */ /* 0x000ee80000300800 */
[----:B------:R1:W-:Y:S01]  /*68630*/  LDGSTS.E [R7+0x10500], desc[UR58][R8.64], P0 ;  /* 0x1050000008077fae */ /* 0x0003e2000812187a */
[----:B------:R-:W-:-:S05]  /*68640*/  IADD3 R16, P1, R16, R2, RZ ;  /* 0x0000000210107210 */ /* 0x000fca0007f3e0ff */
[----:B----4-:R-:W-:Y:S01]  /*68650*/  IMAD.X R18, R18, 0x1, R3, P1 ;  /* 0x0000000112127824 */ /* 0x010fe200008e0603 */
[----:B------:R-:W-:Y:S04]  /*68660*/  STL [R1+0x262c], R16 ;  /* 0x00262c1001007387 */ /* 0x000fe80000100800 */
[----:B------:R4:W-:Y:S01]  /*68670*/  STL [R1+0x2628], R18 ;  /* 0x0026281201007387 */ /* 0x0009e20000100800 */
[----:B-1----:R-:W-:Y:S01]  /*68680*/  MOV R9, R18 ;  /* 0x0000001200097202 */ /* 0x002fe20000000f00 */
[----:B------:R-:W-:Y:S01]  /*68690*/  IMAD.MOV.U32 R8, RZ, RZ, R16 ;  /* 0x000000ffff087224 */ /* 0x000fe200078e0010 */
[----:B------:R-:W-:Y:S01]  /*686a0*/  UISETP.GT.AND UP1, UPT, UR14, 0x24, UPT ;  /* 0x000000240e00788c */ /* 0x000fe2000bf24270 */
[----:B----4-:R-:W4:Y:S04]  /*686b0*/  LDL.LU R18, [R1+0x2710] ;  /* 0x0027100001127983 */ /* 0x010f280000300800 */
[----:B------:R-:W4:Y:S01]  /*686c0*/  LDL.LU R16, [R1+0x2718] ;  /* 0x0027180001107983 */ /* 0x000f220000300800 */
[----:B------:R-:W-:-:S03]  /*686d0*/  USEL UR10, URZ, 0x4, !UP1 ;  /* 0x000000043f0a7887 */ /* 0x000fc6000c800000 */
[----:B------:R1:W-:Y:S01]  /*686e0*/  LDGSTS.E [R7+0x10600], desc[UR58][R8.64], P0 ;  /* 0x1060000008077fae */ /* 0x0003e2000812187a */
[----:B------:R-:W-:-:S06]  /*686f0*/  USEL UR10, UR10, URZ, !UP0 ;  /* 0x0000003f0a0a7287 */ /* 0x000fcc000c000000 */
[----:B------:R-:W-:Y:S02]  /*68700*/  ISETP.NE.U32.AND P1, PT, RZ, UR10, PT ;  /* 0x0000000aff007c0c */ /* 0x000fe4000bf25070 */
[-C--:B--2---:R-:W-:Y:S02]  /*68710*/  IADD3 R12, P2, R12, R2.reuse, RZ ;  /* 0x000000020c0c7210 */ /* 0x084fe40007f5e0ff */
[----:B------:R-:W-:-:S03]  /*68720*/  IADD3 R14, P3, R14, R2, RZ ;  /* 0x000000020e0e7210 */ /* 0x000fc60007f7e0ff */
[----:B-1----:R-:W-:Y:S01]  /*68730*/  IMAD.MOV.U32 R8, RZ, RZ, R12 ;  /* 0x000000ffff087224 */ /* 0x002fe200078e000c */
[----:B------:R1:W-:Y:S01]  /*68740*/  STL [R1+0x2634], R12 ;  /* 0x0026340c01007387 */ /* 0x0003e20000100800 */
[----:B---3--:R-:W-:-:S04]  /*68750*/  IMAD.X R20, R20, 0x1, R3, P2 ;  /* 0x0000000114147824 */ /* 0x008fc800010e0603 */
[----:B------:R-:W-:Y:S02]  /*68760*/  IMAD.MOV.U32 R9, RZ, RZ, R20 ;  /* 0x000000ffff097224 */ /* 0x000fe400078e0014 */
[----:B------:R-:W-:Y:S01]  /*68770*/  IMAD.X R19, R19, 0x1, R3, P3 ;  /* 0x0000000113137824 */ /* 0x000fe200018e0603 */
[----:B------:R-:W-:Y:S04]  /*68780*/  STL [R1+0x2630], R20 ;  /* 0x0026301401007387 */ /* 0x000fe80000100800 */
[----:B------:R2:W-:Y:S04]  /*68790*/  STL [R1+0x26fc], R14 ;  /* 0x0026fc0e01007387 */ /* 0x0005e80000100800 */
[----:B------:R3:W-:Y:S04]  /*687a0*/  LDGSTS.E [R7+0x10700], desc[UR58][R8.64], P0 ;  /* 0x1070000008077fae */ /* 0x0007e8000812187a */
[----:B------:R-:W4:Y:S04]  /*687b0*/  LDL.LU R21, [R1+0x2724] ;  /* 0x0027240001157983 */ /* 0x000f280000300800 */
[----:B------:R-:W-:Y:S04]  /*687c0*/  STL [R1+0x26f8], R19 ;  /* 0x0026f81301007387 */ /* 0x000fe80000100800 */
[----:B-1----:R-:W4:Y:S04]  /*687d0*/  LDL.LU R12, [R1+0x272c] ;  /* 0x00272c00010c7983 */ /* 0x002f280000300800 */
[----:B------:R-:W4:Y:S01]  /*687e0*/  LDL.LU R22, [R1+0x2720] ;  /* 0x0027200001167983 */ /* 0x000f220000300800 */
[----:B------:R-:W-:Y:S01]  /*687f0*/  IADD3 R13, P0, R13, R2, RZ ;  /* 0x000000020d0d7210 */ /* 0x000fe20007f1e0ff */
[----:B---3--:R-:W-:-:S02]  /*68800*/  IMAD.MOV.U32 R8, RZ, RZ, R14 ;  /* 0x000000ffff087224 */ /* 0x008fc400078e000e */
[----:B------:R-:W-:Y:S01]  /*68810*/  IMAD.MOV.U32 R9, RZ, RZ, R19 ;  /* 0x000000ffff097224 */ /* 0x000fe200078e0013 */
[----:B------:R-:W-:Y:S01]  /*68820*/  IADD3 R10, P2, R10, R2, RZ ;  /* 0x000000020a0a7210 */ /* 0x000fe20007f5e0ff */
[----:B--2---:R-:W2:Y:S04]  /*68830*/  LDL.LU R14, [R1+0x2728] ;  /* 0x00272800010e7983 */ /* 0x004ea80000300800 */
[----:B------:R1:W-:Y:S04]  /*68840*/  STL [R1+0x2704], R13 ;  /* 0x0027040d01007387 */ /* 0x0003e80000100800 */
[----:B------:R3:W-:Y:S02]  /*68850*/  LDGSTS.E [R7+0x12000], desc[UR58][R8.64], P1 ;  /* 0x1200000008077fae */ /* 0x0007e4000892187a */
[----:B---3--:R-:W-:Y:S01]  /*68860*/  IMAD.MOV.U32 R8, RZ, RZ, R13 ;  /* 0x000000ffff087224 */ /* 0x008fe200078e000d */
[----:B------:R-:W-:Y:S01]  /*68870*/  IADD3.X R15, R15, R3, RZ, P0, !PT ;  /* 0x000000030f0f7210 */ /* 0x000fe200007fe4ff */
[----:B------:R-:W-:-:S04]  /*68880*/  IMAD.X R11, R11, 0x1, R3, P2 ;  /* 0x000000010b0b7824 */ /* 0x000fc800010e0603 */
[----:B------:R3:W-:Y:S04]  /*68890*/  STL [R1+0x2700], R15 ;  /* 0x0027000f01007387 */ /* 0x0007e80000100800 */
[----:B------:R3:W-:Y:S04]  /*688a0*/  STL [R1+0x270c], R10 ;  /* 0x00270c0a01007387 */ /* 0x0007e80000100800 */
[----:B-1----:R-:W2:Y:S01]  /*688b0*/  LDL.LU R13, [R1+0x2734] ;  /* 0x00273400010d7983 */ /* 0x002ea20000300800 */
[----:B------:R-:W-:-:S03]  /*688c0*/  IMAD.MOV.U32 R9, RZ, RZ, R15 ;  /* 0x000000ffff097224 */ /* 0x000fc600078e000f */
[----:B------:R1:W-:Y:S01]  /*688d0*/  STL [R1+0x2708], R11 ;  /* 0x0027080b01007387 */ /* 0x0003e20000100800 */
[-C--:B------:R-:W-:Y:S02]  /*688e0*/  IADD3 R17, P0, R17, R2.reuse, RZ ;  /* 0x0000000211117210 */ /* 0x080fe40007f1e0ff */
[----:B------:R-:W-:Y:S01]  /*688f0*/  IADD3 R6, P2, R6, R2, RZ ;  /* 0x0000000206067210 */ /* 0x000fe20007f5e0ff */
[----:B------:R1:W-:Y:S04]  /*68900*/  LDGSTS.E [R7+0x12100], desc[UR58][R8.64], P1 ;  /* 0x1210000008077fae */ /* 0x0003e8000892187a */
[----:B---3--:R-:W3:Y:S01]  /*68910*/  LDL.LU R15, [R1+0x2730] ;  /* 0x00273000010f7983 */ /* 0x008ee20000300800 */
[----:B-1----:R-:W-:Y:S02]  /*68920*/  IMAD.MOV.U32 R8, RZ, RZ, R10 ;  /* 0x000000ffff087224 */ /* 0x002fe400078e000a */
[----:B------:R-:W-:Y:S01]  /*68930*/  IMAD.MOV.U32 R9, RZ, RZ, R11 ;  /* 0x000000ffff097224 */ /* 0x000fe200078e000b */
[----:B------:R-:W3:Y:S04]  /*68940*/  LDL.LU R10, [R1+0x27fc] ;  /* 0x0027fc00010a7983 */ /* 0x000ee80000300800 */
[----:B------:R-:W3:Y:S04]  /*68950*/  LDL.LU R11, [R1+0x2804] ;  /* 0x00280400010b7983 */ /* 0x000ee80000300800 */
[----:B------:R-:W-:Y:S04]  /*68960*/  STL [R1+0x2714], R17 ;  /* 0x0027141101007387 */ /* 0x000fe80000100800 */
[----:B------:R1:W-:Y:S01]  /*68970*/  LDGSTS.E [R7+0x12200], desc[UR58][R8.64], P1 ;  /* 0x1220000008077fae */ /* 0x0003e2000892187a */
[----:B----4-:R-:W-:Y:S01]  /*68980*/  IMAD.X R18, R18, 0x1, R3, P0 ;  /* 0x0000000112127824 */ /* 0x010fe200000e0603 */
[----:B------:R-:W-:-:S04]  /*68990*/  IADD3.X R16, R16, R3, RZ, P2, !PT ;  /* 0x0000000310107210 */ /* 0x000fc800017fe4ff */
[----:B------:R4:W-:Y:S04]  /*689a0*/  STL [R1+0x2710], R18 ;  /* 0x0027101201007387 */ /* 0x0009e80000100800 */
[----:B------:R-:W-:Y:S04]  /*689b0*/  STL [R1+0x271c], R6 ;  /* 0x00271c0601007387 */ /* 0x000fe80000100800 */
[----:B------:R-:W3:Y:S04]  /*689c0*/  LDL.LU R20, [R1+0x27f8] ;  /* 0x0027f80001147983 */ /* 0x000ee80000300800 */
[----:B------:R4:W-:Y:S04]  /*689d0*/  STL [R1+0x2718], R16 ;  /* 0x0027181001007387 */ /* 0x0009e80000100800 */
[----:B------:R-:W3:Y:S01]  /*689e0*/  LDL.LU R19, [R1+0x2800] ;  /* 0x0028000001137983 */ /* 0x000ee20000300800 */
[----:B-1----:R-:W-:-:S02]  /*689f0*/  IMAD.MOV.U32 R8, RZ, RZ, R17 ;  /* 0x000000ffff087224 */ /* 0x002fc400078e0011 */
[----:B------:R-:W-:Y:S02]  /*68a00*/  IMAD.MOV.U32 R9, RZ, RZ, R18 ;  /* 0x000000ffff097224 */ /* 0x000fe400078e0012 */
[----:B----4-:R-:W4:Y:S04]  /*68a10*/  LDL.LU R18, [R1+0x2808] ;  /* 0x0028080001127983 */ /* 0x010f280000300800 */
[----:B------:R1:W-:Y:S04]  /*68a20*/  LDGSTS.E [R7+0x12300], desc[UR58][R8.64], P1 ;  /* 0x1230000008077fae */ /* 0x0003e8000892187a */
[----:B------:R-:W4:Y:S01]  /*68a30*/  LDL.LU R17, [R1+0x280c] ;  /* 0x00280c0001117983 */ /* 0x000f220000300800 */
[----:B-1----:R-:W-:-:S02]  /*68a40*/  IMAD.MOV.U32 R9, RZ, RZ, R16 ;  /* 0x000000ffff097224 */ /* 0x002fc400078e0010 */
[----:B------:R-:W-:Y:S01]  /*68a50*/  IMAD.MOV.U32 R8, RZ, RZ, R6 ;  /* 0x000000ffff087224 */ /* 0x000fe200078e0006 */
[----:B------:R-:W4:Y:S04]  /*68a60*/  LDL.LU R16, [R1+0x2810] ;  /* 0x0028100001107983 */ /* 0x000f280000300800 */
[----:B------:R-:W4:Y:S04]  /*68a70*/  LDL.LU R6, [R1+0x2814] ;  /* 0x0028140001067983 */ /* 0x000f280000300800 */
[----:B------:R1:W-:Y:S01]  /*68a80*/  LDGSTS.E [R7+0x12400], desc[UR58][R8.64], P1 ;  /* 0x1240000008077fae */ /* 0x0003e2000892187a */
[----:B------:R-:W-:Y:S01]  /*68a90*/  UISETP.GT.AND UP1, UPT, UR14, 0x28, UPT ;  /* 0x000000280e00788c */ /* 0x000fe2000bf24270 */
[----:B------:R-:W-:-:S02]  /*68aa0*/  IADD3 R21, P0, R21, R2, RZ ;  /* 0x0000000215157210 */ /* 0x000fc40007f1e0ff */
[----:B------:R-:W-:-:S03]  /*68ab0*/  IADD3 R12, P2, R12, R2, RZ ;  /* 0x000000020c0c7210 */ /* 0x000fc60007f5e0ff */
[----:B------:R-:W-:Y:S01]  /*68ac0*/  IMAD.X R22, R22, 0x1, R3, P0 ;  /* 0x0000000116167824 */ /* 0x000fe200000e0603 */
[----:B-1----:R-:W-:-:S03]  /*68ad0*/  MOV R8, R21 ;  /* 0x0000001500087202 */ /* 0x002fc60000000f00 */
[----:B------:R-:W-:Y:S01]  /*68ae0*/  IMAD.MOV.U32 R9, RZ, RZ, R22 ;  /* 0x000000ffff097224 */ /* 0x000fe200078e0016 */
[----:B------:R-:W-:Y:S04]  /*68af0*/  STL [R1+0x2724], R21 ;  /* 0x0027241501007387 */ /* 0x000fe80000100800 */
[----:B------:R-:W-:Y:S01]  /*68b00*/  STL [R1+0x2720], R22 ;  /* 0x0027201601007387 */ /* 0x000fe20000100800 */
[----:B--2---:R-:W-:-:S03]  /*68b10*/  IMAD.X R14, R14, 0x1, R3, P2 ;  /* 0x000000010e0e7824 */ /* 0x004fc600010e0603 */
[----:B------:R-:W-:Y:S04]  /*68b20*/  STL [R1+0x272c], R12 ;  /* 0x00272c0c01007387 */ /* 0x000fe80000100800 */
[----:B------:R1:W-:Y:S04]  /*68b30*/  LDGSTS.E [R7+0x12500], desc[UR58][R8.64], P1 ;  /* 0x1250000008077fae */ /* 0x0003e8000892187a */
[----:B------:R2:W-:Y:S01]  /*68b40*/  STL [R1+0x2728], R14 ;  /* 0x0027280e01007387 */ /* 0x0005e20000100800 */
[----:B------:R-:W-:Y:S01]  /*68b50*/  USEL UR10, URZ, 0x4, !UP1 ;  /* 0x000000043f0a7887 */ /* 0x000fe2000c800000 */
[----:B-1----:R-:W-:-:S02]  /*68b60*/  IMAD.MOV.U32 R8, RZ, RZ, R12 ;  /* 0x000000ffff087224 */ /* 0x002fc400078e000c */
[----:B------:R-:W-:Y:S02]  /*68b70*/  IMAD.MOV.U32 R9, RZ, RZ, R14 ;  /* 0x000000ffff097224 */ /* 0x000fe400078e000e */
[----:B--2---:R-:W2:Y:S04]  /*68b80*/  LDL.LU R14, [R1+0x281c] ;  /* 0x00281c00010e7983 */ /* 0x004ea80000300800 */
[----:B------:R-:W2:Y:S04]  /*68b90*/  LDL.LU R12, [R1+0x2824] ;  /* 0x00282400010c7983 */ /* 0x000ea80000300800 */
[----:B------:R1:W-:Y:S01]  /*68ba0*/  LDGSTS.E [R7+0x12600], desc[UR58][R8.64], P1 ;  /* 0x1260000008077fae */ /* 0x0003e2000892187a */
[----:B------:R-:W-:Y:S01]  /*68bb0*/  USEL UR10, UR10, URZ, !UP0 ;  /* 0x0000003f0a0a7287 */ /* 0x000fe2000c000000 */
[----:B------:R-:W-:-:S05]  /*68bc0*/  IADD3 R13, P0, R13, R2, RZ ;  /* 0x000000020d0d7210 */ /* 0x000fca0007f1e0ff */
[----:B---3--:R-:W-:Y:S01]  /*68bd0*/  IMAD.X R15, R15, 0x1, R3, P0 ;  /* 0x000000010f0f7824 */ /* 0x008fe200000e0603 */
[----:B------:R-:W-:Y:S01]  /*68be0*/  STL [R1+0x2734], R13 ;  /* 0x0027340d01007387 */ /* 0x000fe20000100800 */
[----:B-1----:R-:W-:Y:S02]  /*68bf0*/  IMAD.MOV.U32 R8, RZ, RZ, R13 ;  /* 0x000000ffff087224 */ /* 0x002fe400078e000d */
[----:B------:R-:W-:Y:S01]  /*68c00*/  IMAD.MOV.U32 R9, RZ, RZ, R15 ;  /* 0x000000ffff097224 */ /* 0x000fe200078e000f */
[----:B------:R1:W-:Y:S01]  /*68c10*/  STL [R1+0x2730], R15 ;  /* 0x0027300f01007387 */ /* 0x0003e20000100800 */
[----:B------:R-:W-:-:S03]  /*68c20*/  ISETP.NE.U32.AND P0, PT, RZ, UR10, PT ;  /* 0x0000000aff007c0c */ /* 0x000fc6000bf05070 */
[----:B------:R3:W-:Y:S04]  /*68c30*/  LDGSTS.E [R7+0x12700], desc[UR58][R8.64], P1 ;  /* 0x1270000008077fae */ /* 0x0007e8000892187a */
[----:B-1----:R-:W2:Y:S04]  /*68c40*/  LDL.LU R15, [R1+0x2818] ;  /* 0x00281800010f7983 */ /* 0x002ea80000300800 */
[----:B------:R-:W2:Y:S01]  /*68c50*/  LDL.LU R13, [R1+0x2820] ;  /* 0x00282000010d7983 */ /* 0x000ea20000300800 */
[-C--:B------:R-:W-:Y:S02]  /*68c60*/  IADD3 R10, P1, R10, R2.reuse, RZ ;  /* 0x000000020a0a7210 */ /* 0x080fe40007f3e0ff */
[----:B------:R-:W-:-:S03]  /*68c70*/  IADD3 R11, P2, R11, R2, RZ ;  /* 0x000000020b0b7210 */ /* 0x000fc60007f5e0ff */
[----:B------:R1:W-:Y:S01]  /*68c80*/  STL [R1+0x27fc], R10 ;  /* 0x0027fc0a01007387 */ /* 0x0003e20000100800 */
[----:B---3--:R-:W-:Y:S01]  /*68c90*/  IMAD.MOV.U32 R8, RZ, RZ, R10 ;  /* 0x000000ffff087224 */ /* 0x008fe200078e000a */
[----:B------:R-:W-:Y:S01]  /*68ca0*/  IADD3.X R20, R20, R3, RZ, P1, !PT ;  /* 0x0000000314147210 */ /* 0x000fe20000ffe4ff */
[----:B------:R-:W-:-:S04]  /*68cb0*/  IMAD.X R19, R19, 0x1, R3, P2 ;  /* 0x0000000113137824 */ /* 0x000fc800010e0603 */
[----:B------:R-:W-:Y:S01]  /*68cc0*/  STL [R1+0x27f8], R20 ;  /* 0x0027f81401007387 */ /* 0x000fe20000100800 */
[----:B------:R-:W-:-:S03]  /*68cd0*/  IMAD.MOV.U32 R9, RZ, RZ, R20 ;  /* 0x000000ffff097224 */ /* 0x000fc600078e0014 */
[----:B------:R3:W-:Y:S04]  /*68ce0*/  STL [R1+0x2804], R11 ;  /* 0x0028040b01007387 */ /* 0x0007e80000100800 */
[----:B-1----:R-:W2:Y:S04]  /*68cf0*/  LDL.LU R10, [R1+0x282c] ;  /* 0x00282c00010a7983 */ /* 0x002ea80000300800 */
[----:B------:R1:W-:Y:S04]  /*68d00*/  STL [R1+0x2800], R19 ;  /* 0x0028001301007387 */ /* 0x0003e80000100800 */
[----:B------:R3:W-:Y:S02]  /*68d10*/  LDGSTS.E [R7+0x14000], desc[UR58][R8.64], P0 ;  /* 0x1400000008077fae */ /* 0x0007e4000812187a */
[----:B---3--:R-:W-:-:S02]  /*68d20*/  IMAD.MOV.U32 R8, RZ, RZ, R11 ;  /* 0x000000ffff087224 */ /* 0x008fc400078e000b */
[----:B------:R-:W3:Y:S01]  /*68d30*/  LDL.LU R11, [R1+0x2828] ;  /* 0x00282800010b7983 */ /* 0x000ee20000300800 */
[-C--:B----4-:R-:W-:Y:S02]  /*68d40*/  IADD3 R17, P1, R17, R2.reuse, RZ ;  /* 0x0000000211117210 */ /* 0x090fe40007f3e0ff */
[----:B------:R-:W-:-:S03]  /*68d50*/  IADD3 R6, P2, R6, R2, RZ ;  /* 0x0000000206067210 */ /* 0x000fc60007f5e0ff */
[----:B------:R-:W-:Y:S01]  /*68d60*/  IMAD.X R18, R18, 0x1, R3, P1 ;  /* 0x0000000112127824 */ /* 0x000fe200008e0603 */
[----:B------:R-:W-:Y:S01]  /*68d70*/  IADD3.X R16, R16, R3, RZ, P2, !PT ;  /* 0x0000000310107210 */ /* 0x000fe200017fe4ff */
[----:B------:R-:W-:Y:S04]  /*68d80*/  STL [R1+0x280c], R17 ;  /* 0x00280c1101007387 */ /* 0x000fe80000100800 */
[----:B------:R-:W-:Y:S04]  /*68d90*/  STL [R1+0x2808], R18 ;  /* 0x0028081201007387 */ /* 0x000fe80000100800 */
[----:B------:R4:W-:Y:S04]  /*68da0*/  STL [R1+0x2814], R6 ;  /* 0x0028140601007387 */ /* 0x0009e80000100800 */
[----:B------:R4:W-:Y:S04]  /*68db0*/  STL [R1+0x2810], R16 ;  /* 0x0028101001007387 */ /* 0x0009e80000100800 */
[----:B------:R-:W3:Y:S04]  /*68dc0*/  LDL.LU R24, [R1+0x2830] ;  /* 0x0028300001187983 */ /* 0x000ee80000300800 */
[----:B------:R-:W3:Y:S01]  /*68dd0*/  LDL.LU R23, [R1+0x2834] ;  /* 0x0028340001177983 */ /* 0x000ee20000300800 */
[----:B------:R-:W-:-:S03]  /*68de0*/  IMAD.MOV.U32 R9, RZ, RZ, R19 ;  /* 0x000000ffff097224 */ /* 0x000fc600078e0013 */
[----:B------:R-:W3:Y:S04]  /*68df0*/  LDL.LU R22, [R1+0x28f8] ;  /* 0x0028f80001167983 */ /* 0x000ee80000300800 */
[----:B------:R-:W3:Y:S04]  /*68e00*/  LDL.LU R21, [R1+0x28fc] ;  /* 0x0028fc0001157983 */ /* 0x000ee80000300800 */
[----:B-1----:R-:W3:Y:S04]  /*68e10*/  LDL.LU R19, [R1+0x2904] ;  /* 0x0029040001137983 */ /* 0x002ee80000300800 */
[----:B------:R1:W-:Y:S02]  /*68e20*/  LDGSTS.E [R7+0x14100], desc[UR58][R8.64], P0 ;  /* 0x1410000008077fae */ /* 0x0003e4000812187a */
[----:B-1----:R-:W-:-:S02]  /*68e30*/  IMAD.MOV.U32 R8, RZ, RZ, R17 ;  /* 0x000000ffff087224 */ /* 0x002fc400078e0011 */
[----:B------:R-:W-:-:S05]  /*68e40*/  IMAD.MOV.U32 R9, RZ, RZ, R18 ;  /* 0x000000ffff097224 */ /* 0x000fca00078e0012 */
[----:B------:R1:W-:Y:S01]  /*68e50*/  LDGSTS.E [R7+0x14200], desc[UR58][R8.64], P0 ;  /* 0x1420000008077fae */ /* 0x0003e2000812187a */
[-C--:B--2---:R-:W-:Y:S02]  /*68e60*/  IADD3 R14, P1, R14, R2.reuse, RZ ;  /* 0x000000020e0e7210 */ /* 0x084fe40007f3e0ff */
[----:B------:R-:W-:Y:S01]  /*68e70*/  IADD3 R12, P2, R12, R2, RZ ;  /* 0x000000020c0c7210 */ /* 0x000fe20007f5e0ff */
[----:B-1----:R-:W-:Y:S02]  /*68e80*/  IMAD.MOV.U32 R8, RZ, RZ, R6 ;  /* 0x000000ffff087224 */ /* 0x002fe400078e0006 */
[----:B----4-:R-:W2:Y:S04]  /*68e90*/  LDL.LU R6, [R1+0x290c] ;  /* 0x00290c0001067983 */ /* 0x010ea80000300800 */
[----:B------:R1:W-:Y:S01]  /*68ea0*/  STL [R1+0x281c], R14 ;  /* 0x00281c0e01007387 */ /* 0x0003e20000100800 */
[----:B------:R-:W-:-:S05]  /*68eb0*/  IMAD.MOV.U32 R9, RZ, RZ, R16 ;  /* 0x000000ffff097224 */ /* 0x000fca00078e0010 */
[----:B------:R4:W-:Y:S02]  /*68ec0*/  LDGSTS.E [R7+0x14300], desc[UR58][R8.64], P0 ;  /* 0x1430000008077fae */ /* 0x0009e4000812187a */
[----:B----4-:R-:W-:Y:S01]  /*68ed0*/  MOV R8, R14 ;  /* 0x0000000e00087202 */ /* 0x010fe20000000f00 */
[--C-:B------:R-:W-:Y:S02]  /*68ee0*/  IMAD.X R15, R15, 0x1, R3.reuse, P1 ;  /* 0x000000010f0f7824 */ /* 0x100fe400008e0603 */
[----:B------:R-:W-:-:S03]  /*68ef0*/  IMAD.X R13, R13, 0x1, R3, P2 ;  /* 0x000000010d0d7824 */ /* 0x000fc600010e0603 */
[----:B------:R4:W-:Y:S04]  /*68f00*/  STL [R1+0x2818], R15 ;  /* 0x0028180f01007387 */ /* 0x0009e80000100800 */
[----:B------:R-:W-:Y:S04]  /*68f10*/  STL [R1+0x2824], R12 ;  /* 0x0028240c01007387 */ /* 0x000fe80000100800 */
[----:B------:R-:W2:Y:S04]  /*68f20*/  LDL.LU R20, [R1+0x2900] ;  /* 0x0029000001147983 */ /* 0x000ea80000300800 */
[----:B------:R-:W-:Y:S04]  /*68f30*/  STL [R1+0x2820], R13 ;  /* 0x0028200d01007387 */ /* 0x000fe80000100800 */
[----:B------:R-:W2:Y:S04]  /*68f40*/  LDL.LU R18, [R1+0x2908] ;  /* 0x0029080001127983 */ /* 0x000ea80000300800 */
[----:B------:R-:W2:Y:S04]  /*68f50*/  LDL.LU R16, [R1+0x2914] ;  /* 0x0029140001107983 */ /* 0x000ea80000300800 */
[----:B-1----:R-:W2:Y:S01]  /*68f60*/  LDL.LU R14, [R1+0x291c] ;  /* 0x00291c00010e7983 */ /* 0x002ea20000300800 */
[----:B------:R-:W-:-:S05]  /*68f70*/  IMAD.MOV.U32 R9, RZ, RZ, R15 ;  /* 0x000000ffff097224 */ /* 0x000fca00078e000f */
[----:B------:R1:W-:Y:S01]  /*68f80*/  LDGSTS.E [R7+0x14400], desc[UR58][R8.64], P0 ;  /* 0x1440000008077fae */ /* 0x0003e2000812187a */
[----:B------:R-:W-:-:S05]  /*68f90*/  IADD3 R10, P1, R10, R2, RZ ;  /* 0x000000020a0a7210 */ /* 0x000fca0007f3e0ff */
[----:B------:R-:W-:Y:S01]  /*68fa0*/  STL [R1+0x282c], R10 ;  /* 0x00282c0a01007387 */ /* 0x000fe20000100800 */
[----:B---3--:R-:W-:-:S05]  /*68fb0*/  IMAD.X R11, R11, 0x1, R3, P1 ;  /* 0x000000010b0b7824 */ /* 0x008fca00008e0603 */
[----:B------:R3:W-:Y:S04]  /*68fc0*/  STL [R1+0x2828], R11 ;  /* 0x0028280b01007387 */ /* 0x0007e80000100800 */
[----:B------:R-:W2:Y:S04]  /*68fd0*/  LDL.LU R17, [R1+0x2910] ;  /* 0x0029100001117983 */ /* 0x000ea80000300800 */
[----:B----4-:R-:W4:Y:S01]  /*68fe0*/  LDL.LU R15, [R1+0x2918] ;  /* 0x00291800010f7983 */ /* 0x010f220000300800 */
[----:B-1----:R-:W-:Y:S02]  /*68ff0*/  IMAD.MOV.U32 R8, RZ, RZ, R12 ;  /* 0x000000ffff087224 */ /* 0x002fe400078e000c */
[----:B------:R-:W-:Y:S01]  /*69000*/  IMAD.MOV.U32 R9, RZ, RZ, R13 ;  /* 0x000000ffff097224 */ /* 0x000fe200078e000d */
[----:B------:R-:W-:-:S04]  /*69010*/  UISETP.GT.AND UP1, UPT, UR14, 0x2c, UPT ;  /* 0x0000002c0e00788c */ /* 0x000fc8000bf24270 */
[----:B------:R1:W-:Y:S01]  /*69020*/  LDGSTS.E [R7+0x14500], desc[UR58][R8.64], P0 ;  /* 0x1450000008077fae */ /* 0x0003e2000812187a */
[----:B------:R-:W-:Y:S01]  /*69030*/  IADD3 R23, P2, R23, R2, RZ ;  /* 0x0000000217177210 */ /* 0x000fe20007f5e0ff */
[----:B------:R-:W-:Y:S01]  /*69040*/  USEL UR10, URZ, 0x4, !UP1 ;  /* 0x000000043f0a7887 */ /* 0x000fe2000c800000 */
[----:B-1----:R-:W-:Y:S02]  /*69050*/  IMAD.MOV.U32 R9, RZ, RZ, R11 ;  /* 0x000000ffff097224 */ /* 0x002fe400078e000b */
[----:B------:R-:W-:Y:S01]  /*69060*/  IMAD.MOV.U32 R8, RZ, RZ, R10 ;  /* 0x000000ffff087224 */ /* 0x000fe200078e000a */
[----:B---3--:R-:W3:Y:S04]  /*69070*/  LDL.LU R11, [R1+0x2920] ;  /* 0x00292000010b7983 */ /* 0x008ee80000300800 */
[----:B------:R-:W3:Y:S04]  /*69080*/  LDL.LU R10, [R1+0x2924] ;  /* 0x00292400010a7983 */ /* 0x000ee80000300800 */
[----:B------:R-:W3:Y:S04]  /*69090*/  LDL.LU R13, [R1+0x2928] ;  /* 0x00292800010d7983 */ /* 0x000ee80000300800 */
[----:B------:R-:W3:Y:S01]  /*690a0*/  LDL.LU R12, [R1+0x292c] ;  /* 0x00292c00010c7983 */ /* 0x000ee20000300800 */
[----:B------:R-:W-:Y:S01]  /*690b0*/  IADD3.X R24, R24, R3, RZ, P2, !PT ;  /* 0x0000000318187210 */ /* 0x000fe200017fe4ff */
[----:B------:R-:W-:-:S02]  /*690c0*/  USEL UR10, UR10, URZ, !UP0 ;  /* 0x0000003f0a0a7287 */ /* 0x000fc4000c000000 */
[----:B------:R1:W-:Y:S01]  /*690d0*/  LDGSTS.E [R7+0x14600], desc[UR58][R8.64], P0 ;  /* 0x1460000008077fae */ /* 0x0003e2000812187a */
[----:B------:R-:W-:-:S03]  /*690e0*/  IADD3 R21, P3, R21, R2, RZ ;  /* 0x0000000215157210 */ /* 0x000fc60007f7e0ff */
[----:B------:R-:W-:Y:S01]  /*690f0*/  ISETP.NE.U32.AND P1, PT, RZ, UR10, PT ;  /* 0x0000000aff007c0c */ /* 0x000fe2000bf25070 */
[----:B-1----:R-:W-:Y:S02]  /*69100*/  IMAD.MOV.U32 R8, RZ, RZ, R23 ;  /* 0x000000ffff087224 */ /* 0x002fe400078e0017 */
[----:B------:R-:W-:Y:S02]  /*69110*/  IMAD.MOV.U32 R9, RZ, RZ, R24 ;  /* 0x000000ffff097224 */ /* 0x000fe400078e0018 */
[----:B------:R-:W-:-:S03]  /*69120*/  IMAD.X R22, R22, 0x1, R3, P3 ;  /* 0x0000000116167824 */ /* 0x000fc600018e0603 */
[----:B------:R1:W-:Y:S01]  /*69130*/  LDGSTS.E [R7+0x14700], desc[UR58][R8.64], P0 ;  /* 0x1470000008077fae */ /* 0x0003e2000812187a */
[----:B------:R-:W-:-:S03]  /*69140*/  IADD3 R19, P0, R19, R2, RZ ;  /* 0x0000000213137210 */ /* 0x000fc60007f1e0ff */
[----:B------:R-:W-:Y:S04]  /*69150*/  STL [R1+0x2834], R23 ;  /* 0x0028341701007387 */ /* 0x000fe80000100800 */
[----:B------:R-:W-:Y:S01]  /*69160*/  STL [R1+0x2830], R24 ;  /* 0x0028301801007387 */ /* 0x000fe20000100800 */
[----:B--2---:R-:W-:-:S03]  /*69170*/  IADD3 R6, P2, R6, R2, RZ ;  /* 0x0000000206067210 */ /* 0x004fc60007f5e0ff */
[----:B------:R-:W-:Y:S04]  /*69180*/  STL [R1+0x28fc], R21 ;  /* 0x0028fc1501007387 */ /* 0x000fe80000100800 */
[----:B------:R-:W-:Y:S04]  /*69190*/  STL [R1+0x28f8], R22 ;  /* 0x0028f81601007387 */ /* 0x000fe80000100800 */
[----:B------:R-:W-:Y:S01]  /*691a0*/  STL [R1+0x2904], R19 ;  /* 0x0029041301007387 */ /* 0x000fe20000100800 */
[----:B-1----:R-:W-:Y:S02]  /*691b0*/  IMAD.MOV.U32 R8, RZ, RZ, R21 ;  /* 0x000000ffff087224 */ /* 0x002fe400078e0015 */
[----:B------:R-:W-:-:S05]  /*691c0*/  IMAD.MOV.U32 R9, RZ, RZ, R22 ;  /* 0x000000ffff097224 */ /* 0x000fca00078e0016 */
[----:B------:R1:W-:Y:S02]  /*691d0*/  LDGSTS.E [R7+0x16000], desc[UR58][R8.64], P1 ;  /* 0x1600000008077fae */ /* 0x0003e4000892187a */
[----:B-1----:R-:W-:Y:S02]  /*691e0*/  IMAD.MOV.U32 R8, RZ, RZ, R19 ;  /* 0x000000ffff087224 */ /* 0x002fe400078e0013 */
[----:B------:R-:W-:Y:S01]  /*691f0*/  IMAD.X R20, R20, 0x1, R3, P0 ;  /* 0x0000000114147824 */ /* 0x000fe200000e0603 */
[----:B------:R-:W-:-:S03]  /*69200*/  IADD3.X R18, R18, R3, RZ, P2, !PT ;  /* 0x0000000312127210 */ /* 0x000fc600017fe4ff */
[----:B------:R-:W-:Y:S01]  /*69210*/  IMAD.MOV.U32 R9, RZ, RZ, R20 ;  /* 0x000000ffff097224 */ /* 0x000fe200078e0014 */
[----:B------:R1:W-:Y:S04]  /*69220*/  STL [R1+0x2900], R20 ;  /* 0x0029001401007387 */ /* 0x0003e80000100800 */
[----:B------:R2:W-:Y:S01]  /*69230*/  STL [R1+0x290c], R6 ;  /* 0x00290c0601007387 */ /* 0x0005e20000100800 */
[-C--:B------:R-:W-:Y:S02]  /*69240*/  IADD3 R16, P0, R16, R2.reuse, RZ ;  /* 0x0000000210107210 */ /* 0x080fe40007f1e0ff */
[----:B------:R-:W-:Y:S01]  /*69250*/  IADD3 R14, P2, R14, R2, RZ ;  /* 0x000000020e0e7210 */ /* 0x000fe20007f5e0ff */
[----:B------:R2:W-:Y:S04]  /*69260*/  LDGSTS.E [R7+0x16100], desc[UR58][R8.64], P1 ;  /* 0x1610000008077fae */ /* 0x0005e8000892187a */
[----:B-1----:R-:W3:Y:S04]  /*69270*/  LDL.LU R20, [R1+0x2934] ;  /* 0x0029340001147983 */ /* 0x002ee80000300800 */
[----:B------:R-:W-:Y:S04]  /*69280*/  STL [R1+0x2908], R18 ;  /* 0x0029081201007387 */ /* 0x000fe80000100800 */
[----:B------:R-:W3:Y:S04]  /*69290*/  LDL.LU R21, [R1+0x2930] ;  /* 0x0029300001157983 */ /* 0x000ee80000300800 */
[----:B------:R-:W3:Y:S01]  /*692a0*/  LDL.LU R26, [R1+0x29fc] ;  /* 0x0029fc00011a7983 */ /* 0x000ee20000300800 */
[----:B--2---:R-:W-:-:S03]  /*692b0*/  IMAD.MOV.U32 R8, RZ, RZ, R6 ;  /* 0x000000ffff087224 */ /* 0x004fc600078e0006 */
[----:B------:R-:W2:Y:S04]  /*692c0*/  LDL.LU R6, [R1+0x2a04] ;  /* 0x002a040001067983 */ /* 0x000ea80000300800 */
[----:B------:R-:W-:Y:S01]  /*692d0*/  STL [R1+0x2914], R16 ;  /* 0x0029141001007387 */ /* 0x000fe20000100800 */
[--C-:B------:R-:W-:Y:S02]  /*692e0*/  IMAD.X R17, R17, 0x1, R3.reuse, P0 ;  /* 0x0000000111117824 */ /* 0x100fe400000e0603 */
[----:B----4-:R-:W-:-:S03]  /*692f0*/  IMAD.X R15, R15, 0x1, R3, P2 ;  /* 0x000000010f0f7824 */ /* 0x010fc600010e0603 */
[----:B------:R-:W-:Y:S04]  /*69300*/  STL [R1+0x2910], R17 ;  /* 0x0029101101007387 */ /* 0x000fe80000100800 */
[----:B------:R-:W-:Y:S04]  /*69310*/  STL [R1+0x291c], R14 ;  /* 0x00291c0e01007387 */ /* 0x000fe80000100800 */
[----:B------:R-:W4:Y:S04]  /*69320*/  LDL.LU R27, [R1+0x29f8] ;  /* 0x0029f800011b7983 */ /* 0x000f280000300800 */
[----:B------:R-:W-:Y:S04]  /*69330*/  STL [R1+0x2918], R15 ;  /* 0x0029180f01007387 */ /* 0x000fe80000100800 */
[----:B------:R-:W4:Y:S01]  /*69340*/  LDL.LU R28, [R1+0x2a00] ;  /* 0x002a0000011c7983 */ /* 0x000f220000300800 */
[----:B------:R-:W-:-:S05]  /*69350*/  IMAD.MOV.U32 R9, RZ, RZ, R18 ;  /* 0x000000ffff097224 */ /* 0x000fca00078e0012 */
[----:B------:R1:W-:Y:S01]  /*69360*/  LDGSTS.E [R7+0x16200], desc[UR58][R8.64], P1 ;  /* 0x1620000008077fae */ /* 0x0003e2000892187a */
[----:B---3--:R-:W-:Y:S02]  /*69370*/  IADD3 R10, P0, R10, R2, RZ ;  /* 0x000000020a0a7210 */ /* 0x008fe40007f1e0ff */
[----:B-1----:R-:W-:Y:S01]  /*69380*/  MOV R8, R16 ;  /* 0x0000001000087202 */ /* 0x002fe20000000f00 */
[----:B------:R-:W-:Y:S02]  /*69390*/  IMAD.MOV.U32 R9, RZ, RZ, R17 ;  /* 0x000000ffff097224 */ /* 0x000fe400078e0011 */
[--C-:B------:R-:W-:Y:S01]  /*693a0*/  IMAD.X R11, R11, 0x1, R3.reuse, P0 ;  /* 0x000000010b0b7824 */ /* 0x100fe200000e0603 */
[----:B------:R-:W-:Y:S02]  /*693b0*/  IADD3 R12, P2, R12, R2, RZ ;  /* 0x000000020c0c7210 */ /* 0x000fe40007f5e0ff */
[----:B------:R1:W-:Y:S04]  /*693c0*/  LDGSTS.E [R7+0x16300], desc[UR58][R8.64], P1 ;  /* 0x1630000008077fae */ /* 0x0003e8000892187a */
[----:B------:R-:W-:Y:S04]  /*693d0*/  STL [R1+0x2924], R10 ;  /* 0x0029240a01007387 */ /* 0x000fe80000100800 */
[----:B------:R3:W-:Y:S04]  /*693e0*/  STL [R1+0x2920], R11 ;  /* 0x0029200b01007387 */ /* 0x0007e80000100800 */
[----:B------:R-:W-:Y:S01]  /*693f0*/  STL [R1+0x292c], R12 ;  /* 0x00292c0c01007387 */ /* 0x000fe20000100800 */
[----:B------:R-:W-:-:S02]  /*69400*/  IMAD.X R13, R13, 0x1, R3, P2 ;  /* 0x000000010d0d7824 */ /* 0x000fc400010e0603 */
[----:B-1----:R-:W-:Y:S02]  /*69410*/  IMAD.MOV.U32 R8, RZ, RZ, R14 ;  /* 0x000000ffff087224 */ /* 0x002fe400078e000e */
[----:B------:R-:W-:-:S05]  /*69420*/  IMAD.MOV.U32 R9, RZ, RZ, R15 ;  /* 0x000000ffff097224 */ /* 0x000fca00078e000f */
[----:B------:R1:W-:Y:S02]  /*69430*/  LDGSTS.E [R7+0x16400], desc[UR58][R8.64], P1 ;  /* 0x1640000008077fae */ /* 0x0003e4000892187a */
[----:B-1----:R-:W-:Y:S01]  /*69440*/  IMAD.MOV.U32 R8, RZ, RZ, R10 ;  /* 0x000000ffff087224 */ /* 0x002fe200078e000a */
[----:B------:R-:W-:Y:S02]  /*69450*/  MOV R9, R11 ;  /* 0x0000000b00097202 */ /* 0x000fe40000000f00 */
[----:B---3--:R-:W3:Y:S04]  /*69460*/  LDL.LU.64 R10, [R1+0x1fd0] ;  /* 0x001fd000010a7983 */ /* 0x008ee80000300a00 */
[----:B------:R1:W-:Y:S04]  /*69470*/  LDGSTS.E [R7+0x16500], desc[UR58][R8.64], P1 ;  /* 0x1650000008077fae */ /* 0x0003e8000892187a */
[----:B------:R1:W-:Y:S02]  /*69480*/  STL [R1+0x2928], R13 ;  /* 0x0029280d01007387 */ /* 0x0003e40000100800 */
[----:B-1----:R-:W-:-:S02]  /*69490*/  IMAD.MOV.U32 R8, RZ, RZ, R12 ;  /* 0x000000ffff087224 */ /* 0x002fc400078e000c */
[----:B------:R-:W-:Y:S02]  /*694a0*/  IMAD.MOV.U32 R9, RZ, RZ, R13 ;  /* 0x000000ffff097224 */ /* 0x000fe400078e000d */
[----:B------:R-:W3:Y:S04]  /*694b0*/  LDL.LU.64 R12, [R1+0x1fc8] ;  /* 0x001fc800010c7983 */ /* 0x000ee80000300a00 */
[----:B------:R-:W3:Y:S04]  /*694c0*/  LDL.LU.64 R14, [R1+0x1fc0] ;  /* 0x001fc000010e7983 */ /* 0x000ee80000300a00 */
[----:B------:R-:W3:Y:S04]  /*694d0*/  LDL.LU.64 R16, [R1+0x1fb8] ;  /* 0x001fb80001107983 */ /* 0x000ee80000300a00 */
[----:B------:R-:W3:Y:S01]  /*694e0*/  LDL.LU.64 R18, [R1+0x1fb0] ;  /* 0x001fb00001127983 */ /* 0x000ee20000300a00 */
[----:B------:R-:W-:-:S03]  /*694f0*/  UISETP.GT.AND UP1, UPT, UR14, 0x30, UPT ;  /* 0x000000300e00788c */ /* 0x000fc6000bf24270 */
[----:B------:R1:W-:Y:S01]  /*69500*/  LDGSTS.E [R7+0x16600], desc[UR58][R8.64], P1 ;  /* 0x1660000008077fae */ /* 0x0003e2000892187a */
[----:B------:R-:W-:-:S04]  /*69510*/  USEL UR10, URZ, 0x4, !UP1 ;  /* 0x000000043f0a7887 */ /* 0x000fc8000c800000 */
[----:B------:R-:W-:Y:S01]  /*69520*/  USEL UR10, UR10, URZ, !UP0 ;  /* 0x0000003f0a0a7287 */ /* 0x000fe2000c000000 */
[----:B------:R-:W-:-:S05]  /*69530*/  IADD3 R20, P0, R20, R2, RZ ;  /* 0x0000000214147210 */ /* 0x000fca0007f1e0ff */
[----:B------:R-:W-:Y:S01]  /*69540*/  IMAD.X R21, R21, 0x1, R3, P0 ;  /* 0x0000000115157824 */ /* 0x000fe200000e0603 */
[----:B------:R-:W-:Y:S01]  /*69550*/  STL [R1+0x2934], R20 ;  /* 0x0029341401007387 */ /* 0x000fe20000100800 */
[----:B-1----:R-:W-:Y:S02]  /*69560*/  IMAD.MOV.U32 R8, RZ, RZ, R20 ;  /* 0x000000ffff087224 */ /* 0x002fe400078e0014 */
[----:B------:R-:W-:Y:S01]  /*69570*/  IMAD.MOV.U32 R9, RZ, RZ, R21 ;  /* 0x000000ffff097224 */ /* 0x000fe200078e0015 */
[----:B------:R1:W-:Y:S01]  /*69580*/  STL [R1+0x2930], R21 ;  /* 0x0029301501007387 */ /* 0x0003e20000100800 */
[----:B------:R-:W-:-:S03]  /*69590*/  IADD3 R26, P0, R26, R2, RZ ;  /* 0x000000021a1a7210 */ /* 0x000fc60007f1e0ff */
[----:B------:R2:W-:Y:S04]  /*695a0*/  LDGSTS.E [R7+0x16700], desc[UR58][R8.64], P1 ;  /* 0x1670000008077fae */ /* 0x0005e8000892187a */
[----:B-1----:R-:W3:Y:S04]  /*695b0*/  LDL.LU.64 R20, [R1+0x1fa8] ;  /* 0x001fa80001147983 */ /* 0x002ee80000300a00 */
[----:B------:R-:W3:Y:S01]  /*695c0*/  LDL.LU.64 R22, [R1+0x1ee0] ;  /* 0x001ee00001167983 */ /* 0x000ee20000300a00 */
[----:B------:R-:W-:-:S03]  /*695d0*/  ISETP.NE.U32.AND P1, PT, RZ, UR10, PT ;  /* 0x0000000aff007c0c */ /* 0x000fc6000bf25070 */
[----:B------:R-:W3:Y:S01]  /*695e0*/  LDL.LU.64 R24, [R1+0x1ed8] ;  /* 0x001ed80001187983 */ /* 0x000ee20000300a00 */
[----:B--2---:R-:W-:-:S03]  /*695f0*/  IADD3 R6, P2, R6, R2, RZ ;  /* 0x0000000206067210 */ /* 0x004fc60007f5e0ff */
[----:B------:R-:W-:Y:S01]  /*69600*/  STL [R1+0x29fc], R26 ;  /* 0x0029fc1a01007387 */ /* 0x000fe20000100800 */
[----:B------:R-:W-:Y:S02]  /*69610*/  IMAD.MOV.U32 R8, RZ, RZ, R26 ;  /* 0x000000ffff087224 */ /* 0x000fe400078e001a */
[----:B----4-:R-:W-:Y:S01]  /*69620*/  IMAD.X R27, R27, 0x1, R3, P0 ;  /* 0x000000011b1b7824 */ /* 0x010fe200000e0603 */
[----:B------:R-:W-:-:S03]  /*69630*/  IADD3.X R28, R28, R3, RZ, P2, !PT ;  /* 0x000000031c1c7210 */ /* 0x000fc600017fe4ff */
[----:B------:R-:W-:Y:S01]  /*69640*/  IMAD.MOV.U32 R9, RZ, RZ, R27 ;  /* 0x000000ffff097224 */ /* 0x000fe200078e001b */
[----:B------:R1:W-:Y:S04]  /*69650*/  STL [R1+0x29f8], R27 ;  /* 0x0029f81b01007387 */ /* 0x0003e80000100800 */
[----:B------:R-:W-:Y:S04]  /*69660*/  STL [R1+0x2a04], R6 ;  /* 0x002a040601007387 */ /* 0x000fe80000100800 */
[----:B------:R2:W-:Y:S04]  /*69670*/  LDGSTS.E [R7+0x18000], desc[UR58][R8.64], P1 ;  /* 0x1800000008077fae */ /* 0x0005e8000892187a */
[----:B-1----:R-:W4:Y:S04]  /*69680*/  LDL.LU.64 R26, [R1+0x1ed0] ;  /* 0x001ed000011a7983 */ /* 0x002f280000300a00 */
[----:B------:R1:W-:Y:S01]  /*69690*/  STL [R1+0x2a00], R28 ;  /* 0x002a001c01007387 */ /* 0x0003e20000100800 */
[----:B--2---:R-:W-:-:S03]  /*696a0*/  IMAD.MOV.U32 R9, RZ, RZ, R28 ;  /* 0x000000ffff097224 */ /* 0x004fc600078e001c */
[----:B-1----:R-:W2:Y:S04]  /*696b0*/  LDL.LU.64 R28, [R1+0x1ec8] ;  /* 0x001ec800011c7983 */ /* 0x002ea80000300a00 */
[----:B------:R-:W2:Y:S04]  /*696c0*/  LDL.LU R68, [R1+0x2b80] ;  /* 0x002b800001447983 */ /* 0x000ea80000300800 */
[----:B------:R-:W2:Y:S04]  /*696d0*/  LDL.LU R67, [R1+0x2b84] ;  /* 0x002b840001437983 */ /* 0x000ea80000300800 */
[----:B------:R-:W2:Y:S04]  /*696e0*/  LDL.LU.64 R30, [R1+0x1ec0] ;  /* 0x001ec000011e7983 */ /* 0x000ea80000300a00 */
        /* <DEDUP_REMOVED lines=18> */
[----:B------:R-:W2:Y:S01]  /*69810*/  LDL.LU.64 R70, [R1+0x1cb0] ;  /* 0x001cb00001467983 */ /* 0x000ea20000300a00 */
[----:B------:R-:W-:-:S05]  /*69820*/  IMAD.MOV.U32 R8, RZ, RZ, R6 ;  /* 0x000000ffff087224 */ /* 0x000fca00078e0006 */
[----:B------:R3:W-:Y:S02]  /*69830*/  LDGSTS.E [R7+0x18100], desc[UR58][R8.64], P1 ;  /* 0x1810000008077fae */ /* 0x0007e4000892187a */
[----:B---3--:R-:W-:-:S05]  /*69840*/  IADD3 R8, P0, R10, R2, RZ ;  /* 0x000000020a087210 */ /* 0x008fca0007f1e0ff */
[----:B------:R-:W-:Y:S01]  /*69850*/  IMAD.X R6, R11, 0x1, R3, P0 ;  /* 0x000000010b067824 */ /* 0x000fe200000e0603 */
[----:B------:R-:W-:-:S05]  /*69860*/  IADD3 R10, P0, R12, R2, RZ ;  /* 0x000000020c0a7210 */ /* 0x000fca0007f1e0ff */
[----:B------:R-:W-:Y:S01]  /*69870*/  IMAD.X R9, R13, 0x1, R3, P0 ;  /* 0x000000010d097824 */ /* 0x000fe200000e0603 */
[----:B------:R-:W-:-:S04]  /*69880*/  IADD3 R12, P0, R14, R2, RZ ;  /* 0x000000020e0c7210 */ /* 0x000fc80007f1e0ff */
[----:B------:R-:W-:Y:S02]  /*69890*/  IADD3.X R11, R15, R3, RZ, P0, !PT ;  /* 0x000000030f0b7210 */ /* 0x000fe400007fe4ff */
[----:B------:R-:W-:-:S05]  /*698a0*/  IADD3 R14, P0, R16, R2, RZ ;  /* 0x00000002100e7210 */ /* 0x000fca0007f1e0ff */
[----:B------:R-:W-:Y:S01]  /*698b0*/  IMAD.X R13, R17, 0x1, R3, P0 ;  /* 0x00000001110d7824 */ /* 0x000fe200000e0603 */
[----:B------:R-:W-:-:S05]  /*698c0*/  IADD3 R16, P0, R18, R2, RZ ;  /* 0x0000000212107210 */ /* 0x000fca0007f1e0ff */
[----:B------:R-:W-:Y:S01]  /*698d0*/  IMAD.X R15, R19, 0x1, R3, P0 ;  /* 0x00000001130f7824 */ /* 0x000fe200000e0603 */
[----:B------:R-:W-:-:S05]  /*698e0*/  IADD3 R18, P0, R20, R2, RZ ;  /* 0x0000000214127210 */ /* 0x000fca0007f1e0ff */
[----:B------:R-:W-:Y:S01]  /*698f0*/  IMAD.X R17, R21, 0x1, R3, P0 ;  /* 0x0000000115117824 */ /* 0x000fe200000e0603 */
[----:B------:R-:W-:-:S05]  /*69900*/  IADD3 R20, P0, R22, R2, RZ ;  /* 0x0000000216147210 */ /* 0x000fca0007f1e0ff */
[----:B------:R-:W-:Y:S01]  /*69910*/  IMAD.X R19, R23, 0x1, R3, P0 ;  /* 0x0000000117137824 */ /* 0x000fe200000e0603 */
[----:B------:R-:W-:-:S05]  /*69920*/  IADD3 R22, P0, R24, R2, RZ ;  /* 0x0000000218167210 */ /* 0x000fca0007f1e0ff */
[----:B------:R-:W-:Y:S02]  /*69930*/  IMAD.X R21, R25, 0x1, R3, P0 ;  /* 0x0000000119157824 */ /* 0x000fe400000e0603 */
[----:B------:R-:W-:Y:S02]  /*69940*/  IMAD.MOV.U32 R130, RZ, RZ, R8 ;  /* 0x000000ffff827224 */ /* 0x000fe400078e0008 */
[----:B------:R-:W-:Y:S02]  /*69950*/  IMAD.MOV.U32 R131, RZ, RZ, R6 ;  /* 0x000000ffff837224 */ /* 0x000fe400078e0006 */
[----:B------:R-:W-:Y:S02]  /*69960*/  IMAD.MOV.U32 R128, RZ, RZ, R10 ;  /* 0x000000ffff807224 */ /* 0x000fe400078e000a */
[----:B------:R-:W-:Y:S02]  /*69970*/  IMAD.MOV.U32 R129, RZ, RZ, R9 ;  /* 0x000000ffff817224 */ /* 0x000fe400078e0009 */
[----:B------:R-:W-:-:S02]  /*69980*/  IMAD.MOV.U32 R126, RZ, RZ, R12 ;  /* 0x000000ffff7e7224 */ /* 0x000fc400078e000c */
[----:B------:R-:W-:Y:S01]  /*69990*/  IMAD.MOV.U32 R127, RZ, RZ, R11 ;  /* 0x000000ffff7f7224 */ /* 0x000fe200078e000b */
[----:B------:R-:W-:Y:S02]  /*699a0*/  MOV R124, R14 ;  /* 0x0000000e007c7202 */ /* 0x000fe40000000f00 */
[----:B----4-:R-:W-:Y:S01]  /*699b0*/  IADD3 R24, P0, R26, R2, RZ ;  /* 0x000000021a187210 */ /* 0x010fe20007f1e0ff */
[----:B------:R-:W-:Y:S02]  /*699c0*/  IMAD.MOV.U32 R125, RZ, RZ, R13 ;  /* 0x000000ffff7d7224 */ /* 0x000fe400078e000d */
[----:B------:R-:W-:Y:S02]  /*699d0*/  IMAD.MOV.U32 R122, RZ, RZ, R16 ;  /* 0x000000ffff7a7224 */ /* 0x000fe400078e0010 */
[----:B------:R-:W-:Y:S02]  /*699e0*/  IMAD.MOV.U32 R123, RZ, RZ, R15 ;  /* 0x000000ffff7b7224 */ /* 0x000fe400078e000f */
[----:B------:R-:W-:-:S02]  /*699f0*/  IMAD.MOV.U32 R120, RZ, RZ, R18 ;  /* 0x000000ffff787224 */ /* 0x000fc400078e0012 */
[----:B------:R-:W-:Y:S02]  /*69a00*/  IMAD.X R23, R27, 0x1, R3, P0 ;  /* 0x000000011b177824 */ /* 0x000fe400000e0603 */
[----:B------:R-:W-:Y:S02]  /*69a10*/  IMAD.MOV.U32 R121, RZ, RZ, R17 ;  /* 0x000000ffff797224 */ /* 0x000fe400078e0011 */
[----:B------:R-:W-:Y:S01]  /*69a20*/  IMAD.MOV.U32 R118, RZ, RZ, R20 ;  /* 0x000000ffff767224 */ /* 0x000fe200078e0014 */
[----:B------:R-:W-:Y:S01]  /*69a30*/  MOV R119, R19 ;  /* 0x0000001300777202 */ /* 0x000fe20000000f00 */
[----:B------:R-:W-:Y:S02]  /*69a40*/  IMAD.MOV.U32 R116, RZ, RZ, R22 ;  /* 0x000000ffff747224 */ /* 0x000fe400078e0016 */
[----:B------:R-:W-:Y:S01]  /*69a50*/  IMAD.MOV.U32 R117, RZ, RZ, R21 ;  /* 0x000000ffff757224 */ /* 0x000fe200078e0015 */
[----:B--2---:R-:W-:Y:S01]  /*69a60*/  IADD3 R26, P0, R28, R2, RZ ;  /* 0x000000021c1a7210 */ /* 0x004fe20007f1e0ff */
[----:B------:R-:W-:-:S02]  /*69a70*/  UISETP.GT.AND UP1, UPT, UR14, 0x34, UPT ;  /* 0x000000340e00788c */ /* 0x000fc4000bf24270 */
[----:B------:R-:W-:Y:S02]  /*69a80*/  UISETP.GT.AND UP3, UPT, UR14, 0x38, UPT ;  /* 0x000000380e00788c */ /* 0x000fe4000bf64270 */
[----:B------:R-:W-:Y:S01]  /*69a90*/  UISETP.GT.AND UP2, UPT, UR14, 0x3c, UPT ;  /* 0x0000003c0e00788c */ /* 0x000fe2000bf44270 */
[----:B------:R-:W-:Y:S02]  /*69aa0*/  IADD3.X R25, R29, R3, RZ, P0, !PT ;  /* 0x000000031d197210 */ /* 0x000fe400007fe4ff */
[----:B------:R-:W-:Y:S01]  /*69ab0*/  IADD3 R28, P0, R30, R2, RZ ;  /* 0x000000021e1c7210 */ /* 0x000fe20007f1e0ff */
[----:B------:R-:W-:Y:S01]  /*69ac0*/  LDGSTS.E [R7+0x18200], desc[UR58][R130.64], P1 ;  /* 0x1820000082077fae */ /* 0x000fe2000892187a */
[----:B------:R-:W-:Y:S02]  /*69ad0*/  IMAD.MOV.U32 R114, RZ, RZ, R24 ;  /* 0x000000ffff727224 */ /* 0x000fe400078e0018 */
[----:B------:R-:W-:Y:S02]  /*69ae0*/  IMAD.MOV.U32 R115, RZ, RZ, R23 ;  /* 0x000000ffff737224 */ /* 0x000fe400078e0017 */
[----:B------:R-:W-:-:S02]  /*69af0*/  IMAD.MOV.U32 R112, RZ, RZ, R26 ;  /* 0x000000ffff707224 */ /* 0x000fc400078e001a */
[----:B------:R-:W-:Y:S01]  /*69b00*/  IMAD.X R27, R31, 0x1, R3, P0 ;  /* 0x000000011f1b7824 */ /* 0x000fe200000e0603 */
[----:B------:R-:W-:Y:S01]  /*69b10*/  IADD3 R30, P0, R32, R2, RZ ;  /* 0x00000002201e7210 */ /* 0x000fe20007f1e0ff */
[----:B------:R-:W-:Y:S01]  /*69b20*/  IMAD.MOV.U32 R113, RZ, RZ, R25 ;  /* 0x000000ffff717224 */ /* 0x000fe200078e0019 */
[----:B------:R-:W-:Y:S01]  /*69b30*/  MOV R110, R28 ;  /* 0x0000001c006e7202 */ /* 0x000fe20000000f00 */
[----:B------:R-:W-:Y:S02]  /*69b40*/  USEL UR10, URZ, 0x4, !UP1 ;  /* 0x000000043f0a7887 */ /* 0x000fe4000c800000 */
[----:B------:R-:W-:Y:S01]  /*69b50*/  USEL UR12, URZ, 0x4, !UP3 ;  /* 0x000000043f0c7887 */ /* 0x000fe2000d800000 */
[----:B------:R-:W-:Y:S01]  /*69b60*/  IMAD.X R29, R33, 0x1, R3, P0 ;  /* 0x00000001211d7824 */ /* 0x000fe200000e0603 */
[----:B------:R-:W-:Y:S01]  /*69b70*/  IADD3 R32, P0, R34, R2, RZ ;  /* 0x0000000222207210 */ /* 0x000fe20007f1e0ff */
[----:B------:R-:W-:Y:S01]  /*69b80*/  USEL UR11, URZ, 0x4, !UP2 ;  /* 0x000000043f0b7887 */ /* 0x000fe2000d000000 */
[----:B------:R-:W-:Y:S01]  /*69b90*/  LDGSTS.E [R7+0x18300], desc[UR58][R128.64], P1 ;  /* 0x1830000080077fae */ /* 0x000fe2000892187a */
[----:B------:R-:W-:-:S02]  /*69ba0*/  IMAD.MOV.U32 R111, RZ, RZ, R27 ;  /* 0x000000ffff6f7224 */ /* 0x000fc400078e001b */
[----:B------:R-:W-:Y:S02]  /*69bb0*/  IMAD.MOV.U32 R108, RZ, RZ, R30 ;  /* 0x000000ffff6c7224 */ /* 0x000fe400078e001e */
[----:B------:R-:W-:Y:S01]  /*69bc0*/  IMAD.X R31, R35, 0x1, R3, P0 ;  /* 0x00000001231f7824 */ /* 0x000fe200000e0603 */
[-C--:B------:R-:W-:Y:S01]  /*69bd0*/  IADD3 R34, P0, R36, R2.reuse, RZ ;  /* 0x0000000224227210 */ /* 0x080fe20007f1e0ff */
[----:B------:R-:W-:Y:S02]  /*69be0*/  IMAD.MOV.U32 R109, RZ, RZ, R29 ;  /* 0x000000ffff6d7224 */ /* 0x000fe400078e001d */
[----:B------:R-:W-:Y:S01]  /*69bf0*/  IMAD.MOV.U32 R106, RZ, RZ, R32 ;  /* 0x000000ffff6a7224 */ /* 0x000fe200078e0020 */
[----:B------:R-:W-:Y:S02]  /*69c00*/  USEL UR10, UR10, URZ, !UP0 ;  /* 0x0000003f0a0a7287 */ /* 0x000fe4000c000000 */
[----:B------:R-:W-:Y:S01]  /*69c10*/  USEL UR12, UR12, URZ, !UP0 ;  /* 0x0000003f0c0c7287 */ /* 0x000fe2000c000000 */
[----:B------:R-:W-:Y:S01]  /*69c20*/  IMAD.X R33, R37, 0x1, R3, P0 ;  /* 0x0000000125217824 */ /* 0x000fe200000e0603 */
[----:B------:R-:W-:Y:S01]  /*69c30*/  IADD3 R36, P0, R38, R2, RZ ;  /* 0x0000000226247210 */ /* 0x000fe20007f1e0ff */
[----:B------:R-:W-:Y:S01]  /*69c40*/  LDGSTS.E [R7+0x18400], desc[UR58][R126.64], P1 ;  /* 0x184000007e077fae */ /* 0x000fe2000892187a */
[----:B------:R-:W-:-:S02]  /*69c50*/  IMAD.MOV.U32 R107, RZ, RZ, R31 ;  /* 0x000000ffff6b7224 */ /* 0x000fc400078e001f */
[----:B------:R-:W-:Y:S01]  /*69c60*/  IMAD.MOV.U32 R104, RZ, RZ, R34 ;  /* 0x000000ffff687224 */ /* 0x000fe200078e0022 */
[----:B------:R-:W-:Y:S01]  /*69c70*/  MOV R105, R33 ;  /* 0x0000002100697202 */ /* 0x000fe20000000f00 */
[--C-:B------:R-:W-:Y:S01]  /*69c80*/  IMAD.X R35, R39, 0x1, R3.reuse, P0 ;  /* 0x0000000127237824 */ /* 0x100fe200000e0603 */
[-C--:B------:R-:W-:Y:S02]  /*69c90*/  IADD3 R38, P0, R40, R2.reuse, RZ ;  /* 0x0000000228267210 */ /* 0x080fe40007f1e0ff */
[----:B------:R-:W-:Y:S02]  /*69ca0*/  ISETP.NE.U32.AND P2, PT, RZ, UR10, PT ;  /* 0x0000000aff007c0c */ /* 0x000fe4000bf45070 */
[----:B------:R-:W-:Y:S01]  /*69cb0*/  ISETP.NE.U32.AND P3, PT, RZ, UR12, PT ;  /* 0x0000000cff007c0c */ /* 0x000fe2000bf65070 */
[----:B------:R-:W-:Y:S01]  /*69cc0*/  USEL UR11, UR11, URZ, !UP0 ;  /* 0x0000003f0b0b7287 */ /* 0x000fe2000c000000 */
[----:B------:R-:W-:Y:S01]  /*69cd0*/  LDGSTS.E [R7+0x18500], desc[UR58][R124.64], P1 ;  /* 0x185000007c077fae */ /* 0x000fe2000892187a */
[----:B------:R-:W-:Y:S01]  /*69ce0*/  IMAD.X R37, R41, 0x1, R3, P0 ;  /* 0x0000000129257824 */ /* 0x000fe200000e0603 */
[----:B------:R-:W-:Y:S01]  /*69cf0*/  IADD3 R40, P0, R42, R2, RZ ;  /* 0x000000022a287210 */ /* 0x000fe20007f1e0ff */
[----:B------:R-:W-:Y:S01]  /*69d00*/  IMAD.MOV.U32 R102, RZ, RZ, R38 ;  /* 0x000000ffff667224 */ /* 0x000fe200078e0026 */
[----:B------:R-:W-:Y:S01]  /*69d10*/  LDGSTS.E [R7+0x18600], desc[UR58][R122.64], P1 ;  /* 0x186000007a077fae */ /* 0x000fe2000892187a */
[----:B------:R-:W-:Y:S01]  /*69d20*/  IMAD.MOV.U32 R103, RZ, RZ, R37 ;  /* 0x000000ffff677224 */ /* 0x000fe200078e0025 */
[----:B------:R-:W-:-:S02]  /*69d30*/  IADD3.X R39, R43, R3, RZ, P0, !PT ;  /* 0x000000032b277210 */ /* 0x000fc400007fe4ff */
[-C--:B------:R-:W-:Y:S01]  /*69d40*/  IADD3 R42, P0, R44, R2.reuse, RZ ;  /* 0x000000022c2a7210 */ /* 0x080fe20007f1e0ff */
[----:B------:R-:W-:Y:S01]  /*69d50*/  IMAD.MOV.U32 R100, RZ, RZ, R40 ;  /* 0x000000ffff647224 */ /* 0x000fe200078e0028 */
[----:B------:R-:W-:Y:S01]  /*69d60*/  UISETP.GT.AND UP4, UPT, UR14, 0x1, UPT ;  /* 0x000000010e00788c */ /* 0x000fe2000bf84270 */
[----:B------:R-:W-:Y:S01]  /*69d70*/  LDGSTS.E [R7+0x18700], desc[UR58][R120.64], P1 ;  /* 0x1870000078077fae */ /* 0x000fe2000892187a */
[----:B------:R-:W-:Y:S02]  /*69d80*/  IMAD.MOV.U32 R101, RZ, RZ, R39 ;  /* 0x000000ffff657224 */ /* 0x000fe400078e0027 */
[----:B------:R-:W-:Y:S01]  /*69d90*/  IMAD.X R41, R45, 0x1, R3, P0 ;  /* 0x000000012d297824 */ /* 0x000fe200000e0603 */
[----:B------:R-:W-:Y:S02]  /*69da0*/  IADD3 R44, P0, R46, R2, RZ ;  /* 0x000000022e2c7210 */ /* 0x000fe40007f1e0ff */
[----:B------:R-:W-:Y:S01]  /*69db0*/  MOV R98, R42 ;  /* 0x0000002a00627202 */ /* 0x000fe20000000f00 */
[----:B------:R-:W-:Y:S01]  /*69dc0*/  LDGSTS.E [R7+0x1a000], desc[UR58][R118.64], P2 ;  /* 0x1a00000076077fae */ /* 0x000fe2000912187a */
[----:B------:R-:W-:-:S03]  /*69dd0*/  IMAD.MOV.U32 R99, RZ, RZ, R41 ;  /* 0x000000ffff637224 */ /* 0x000fc600078e0029 */
[----:B------:R-:W-:Y:S01]  /*69de0*/  LDGSTS.E [R7+0x1a100], desc[UR58][R116.64], P2 ;  /* 0x1a10000074077fae */ /* 0x000fe2000912187a */
[----:B------:R-:W-:Y:S01]  /*69df0*/  IMAD.X R43, R47, 0x1, R3, P0 ;  /* 0x000000012f2b7824 */ /* 0x000fe200000e0603 */
[-C--:B------:R-:W-:Y:S01]  /*69e00*/  IADD3 R46, P0, R48, R2.reuse, RZ ;  /* 0x00000002302e7210 */ /* 0x080fe20007f1e0ff */
[----:B------:R-:W-:Y:S01]  /*69e10*/  IMAD.MOV.U32 R96, RZ, RZ, R44 ;  /* 0x000000ffff607224 */ /* 0x000fe200078e002c */
[----:B------:R-:W-:Y:S01]  /*69e20*/  LDGSTS.E [R7+0x1a200], desc[UR58][R114.64], P2 ;  /* 0x1a20000072077fae */ /* 0x000fe2000912187a */
[----:B------:R-:W-:Y:S01]  /*69e30*/  IMAD.MOV.U32 R97, RZ, RZ, R43 ;  /* 0x000000ffff617224 */ /* 0x000fe200078e002b */
[----:B------:R-:W-:Y:S01]  /*69e40*/  USEL UR13, URZ, 0x4, !UP4 ;  /* 0x000000043f0d7887 */ /* 0x000fe2000e000000 */
[----:B------:R-:W-:Y:S01]  /*69e50*/  IMAD.X R45, R49, 0x1, R3, P0 ;  /* 0x00000001312d7824 */ /* 0x000fe200000e0603 */
[----:B------:R-:W-:Y:S01]  /*69e60*/  IADD3 R48, P0, R50, R2, RZ ;  /* 0x0000000232307210 */ /* 0x000fe20007f1e0ff */
[----:B------:R-:W-:Y:S01]  /*69e70*/  IMAD.MOV.U32 R94, RZ, RZ, R46 ;  /* 0x000000ffff5e7224 */ /* 0x000fe200078e002e */
[----:B------:R-:W-:Y:S01]  /*69e80*/  ISETP.NE.U32.AND P4, PT, RZ, UR11, PT ;  /* 0x0000000bff007c0c */ /* 0x000fe2000bf85070 */
[----:B------:R-:W-:Y:S01]  /*69e90*/  LDGSTS.E [R7+0x1a300], desc[UR58][R112.64], P2 ;  /* 0x1a30000070077fae */ /* 0x000fe2000912187a */
[----:B------:R-:W-:-:S02]  /*69ea0*/  IMAD.MOV.U32 R95, RZ, RZ, R45 ;  /* 0x000000ffff5f7224 */ /* 0x000fc400078e002d */
[--C-:B------:R-:W-:Y:S01]  /*69eb0*/  IMAD.X R47, R51, 0x1, R3.reuse, P0 ;  /* 0x00000001332f7824 */ /* 0x100fe200000e0603 */
[-C--:B------:R-:W-:Y:S01]  /*69ec0*/  IADD3 R50, P0, R52, R2.reuse, RZ ;  /* 0x0000000234327210 */ /* 0x080fe20007f1e0ff */
[----:B------:R-:W-:Y:S01]  /*69ed0*/  IMAD.MOV.U32 R92, RZ, RZ, R48 ;  /* 0x000000ffff5c7224 */ /* 0x000fe200078e0030 */
[----:B------:R-:W-:Y:S04]  /*69ee0*/  LDGSTS.E [R7+0x1a400], desc[UR58][R110.64], P2 ;  /* 0x1a4000006e077fae */ /* 0x000fe8000912187a */
[----:B------:R-:W-:Y:S01]  /*69ef0*/  LDGSTS.E [R7+0x1a500], desc[UR58][R108.64], P2 ;  /* 0x1a5000006c077fae */ /* 0x000fe2000912187a */
[----:B------:R-:W-:Y:S01]  /*69f00*/  IMAD.X R49, R53, 0x1, R3, P0 ;  /* 0x0000000135317824 */ /* 0x000fe200000e0603 */
[----:B------:R-:W-:Y:S02]  /*69f10*/  IADD3 R52, P0, R54, R2, RZ ;  /* 0x0000000236347210 */ /* 0x000fe40007f1e0ff */
[----:B------:R-:W-:Y:S01]  /*69f20*/  MOV R93, R47 ;  /* 0x0000002f005d7202 */ /* 0x000fe20000000f00 */
[----:B------:R-:W-:Y:S01]  /*69f30*/  IMAD.MOV.U32 R90, RZ, RZ, R50 ;  /* 0x000000ffff5a7224 */ /* 0x000fe200078e0032 */
[----:B------:R-:W-:Y:S01]  /*69f40*/  LDGSTS.E [R7+0x1a600], desc[UR58][R106.64], P2 ;  /* 0x1a6000006a077fae */ /* 0x000fe2000912187a */
[----:B------:R-:W-:-:S02]  /*69f50*/  IMAD.MOV.U32 R91, RZ, RZ, R49 ;  /* 0x000000ffff5b7224 */ /* 0x000fc400078e0031 */
[----:B------:R-:W-:Y:S01]  /*69f60*/  IMAD.X R51, R55, 0x1, R3, P0 ;  /* 0x0000000137337824 */ /* 0x000fe200000e0603 */
[-C--:B------:R-:W-:Y:S01]  /*69f70*/  IADD3 R54, P0, R56, R2.reuse, RZ ;  /* 0x0000000238367210 */ /* 0x080fe20007f1e0ff */
[----:B------:R-:W-:Y:S01]  /*69f80*/  IMAD.MOV.U32 R88, RZ, RZ, R52 ;  /* 0x000000ffff587224 */ /* 0x000fe200078e0034 */
[----:B------:R-:W-:Y:S01]  /*69f90*/  USEL UR13, UR13, URZ, !UP0 ;  /* 0x0000003f0d0d7287 */ /* 0x000fe2000c000000 */
[----:B------:R-:W-:Y:S01]  /*69fa0*/  LDGSTS.E [R7+0x1a700], desc[UR58][R104.64], P2 ;  /* 0x1a70000068077fae */ /* 0x000fe2000912187a */
[----:B------:R-:W-:Y:S02]  /*69fb0*/  IADD3.X R53, R57, R3, RZ, P0, !PT ;  /* 0x0000000339357210 */ /* 0x000fe400007fe4ff */
[----:B------:R-:W-:Y:S01]  /*69fc0*/  IADD3 R56, P0, R58, R2, RZ ;  /* 0x000000023a387210 */ /* 0x000fe20007f1e0ff */
[----:B------:R-:W-:Y:S02]  /*69fd0*/  IMAD.MOV.U32 R89, RZ, RZ, R51 ;  /* 0x000000ffff597224 */ /* 0x000fe400078e0033 */
[----:B------:R-:W-:Y:S01]  /*69fe0*/  IMAD.MOV.U32 R86, RZ, RZ, R54 ;  /* 0x000000ffff567224 */ /* 0x000fe200078e0036 */
[----:B------:R-:W-:Y:S01]  /*69ff0*/  LDGSTS.E [R7+0x1c000], desc[UR58][R102.64], P3 ;  /* 0x1c00000066077fae */ /* 0x000fe2000992187a */
[----:B------:R-:W-:-:S02]  /*6a000*/  IMAD.MOV.U32 R87, RZ, RZ, R53 ;  /* 0x000000ffff577224 */ /* 0x000fc400078e0035 */
[----:B------:R-:W-:Y:S01]  /*6a010*/  IMAD.X R55, R59, 0x1, R3, P0 ;  /* 0x000000013b377824 */ /* 0x000fe200000e0603 */
[----:B------:R-:W-:Y:S02]  /*6a020*/  IADD3 R58, P0, R60, R2, RZ ;  /* 0x000000023c3a7210 */ /* 0x000fe40007f1e0ff */
[----:B------:R-:W-:Y:S01]  /*6a030*/  MOV R84, R56 ;  /* 0x0000003800547202 */ /* 0x000fe20000000f00 */
[----:B------:R-:W-:Y:S01]  /*6a040*/  LDGSTS.E [R7+0x1c100], desc[UR58][R100.64], P3 ;  /* 0x1c10000064077fae */ /* 0x000fe2000992187a */
[----:B------:R-:W-:-:S03]  /*6a050*/  IMAD.MOV.U32 R85, RZ, RZ, R55 ;  /* 0x000000ffff557224 */ /* 0x000fc600078e0037 */
[----:B------:R-:W-:Y:S01]  /*6a060*/  LDGSTS.E [R7+0x1c200], desc[UR58][R98.64], P3 ;  /* 0x1c20000062077fae */ /* 0x000fe2000992187a */
[----:B------:R-:W-:Y:S01]  /*6a070*/  IMAD.X R57, R61, 0x1, R3, P0 ;  /* 0x000000013d397824 */ /* 0x000fe200000e0603 */
[----:B------:R-:W-:Y:S01]  /*6a080*/  IADD3 R60, P0, R62, R2, RZ ;  /* 0x000000023e3c7210 */ /* 0x000fe20007f1e0ff */
[----:B------:R-:W-:Y:S01]  /*6a090*/  IMAD.MOV.U32 R82, RZ, RZ, R58 ;  /* 0x000000ffff527224 */ /* 0x000fe200078e003a */
        /* <DEDUP_REMOVED lines=9> */
[--C-:B------:R-:W-:Y:S01]  /*6a130*/  IMAD.X R61, R65, 0x1, R3.reuse, P0 ;  /* 0x00000001413d7824 */ /* 0x100fe200000e0603 */
[-C--:B------:R-:W-:Y:S01]  /*6a140*/  IADD3 R64, P0, R74, R2.reuse, RZ ;  /* 0x000000024a407210 */ /* 0x080fe20007f1e0ff */
[----:B------:R-:W-:Y:S01]  /*6a150*/  IMAD.MOV.U32 R78, RZ, RZ, R62 ;  /* 0x000000ffff4e7224 */ /* 0x000fe200078e003e */
[----:B------:R-:W-:Y:S01]  /*6a160*/  LDGSTS.E [R7+0x1c700], desc[UR58][R88.64], P3 ;  /* 0x1c70000058077fae */ /* 0x000fe2000992187a */
[----:B------:R-:W-:Y:S02]  /*6a170*/  LOP3.LUT R6, R72, 0x20, RZ, 0x3c, !PT ;  /* 0x0000002048067812 */ /* 0x000fe400078e3cff */
[----:B------:R-:W-:Y:S01]  /*6a180*/  MOV R79, R61 ;  /* 0x0000003d004f7202 */ /* 0x000fe20000000f00 */
[----:B------:R-:W-:Y:S01]  /*6a190*/  IMAD.X R63, R75, 0x1, R3, P0 ;  /* 0x000000014b3f7824 */ /* 0x000fe200000e0603 */
[----:B------:R-:W-:Y:S01]  /*6a1a0*/  IADD3 R66, P0, R70, R2, RZ ;  /* 0x0000000246427210 */ /* 0x000fe20007f1e0ff */
[----:B------:R-:W-:Y:S01]  /*6a1b0*/  IMAD.MOV.U32 R76, RZ, RZ, R64 ;  /* 0x000000ffff4c7224 */ /* 0x000fe200078e0040 */
[----:B------:R-:W-:Y:S01]  /*6a1c0*/  LDGSTS.E [R7+0x1e000], desc[UR58][R86.64], P4 ;  /* 0x1e00000056077fae */ /* 0x000fe2000a12187a */
[----:B------:R-:W-:-:S02]  /*6a1d0*/  IMAD.MOV.U32 R70, RZ, RZ, R36 ;  /* 0x000000ffff467224 */ /* 0x000fc400078e0024 */
[----:B------:R-:W-:Y:S02]  /*6a1e0*/  IMAD.MOV.U32 R77, RZ, RZ, R63 ;  /* 0x000000ffff4d7224 */ /* 0x000fe400078e003f */
[----:B------:R-:W-:Y:S01]  /*6a1f0*/  IMAD.X R65, R71, 0x1, R3, P0 ;  /* 0x0000000147417824 */ /* 0x000fe200000e0603 */
[----:B------:R-:W-:Y:S01]  /*6a200*/  IADD3 R67, P0, R67, R2, RZ ;  /* 0x0000000243437210 */ /* 0x000fe20007f1e0ff */
[----:B------:R-:W-:Y:S01]  /*6a210*/  IMAD.MOV.U32 R74, RZ, RZ, R66 ;  /* 0x000000ffff4a7224 */ /* 0x000fe200078e0042 */
[----:B------:R-:W-:Y:S02]  /*6a220*/  LDGSTS.E [R7+0x1e100], desc[UR58][R84.64], P4 ;  /* 0x1e10000054077fae */ /* 0x000fe4000a12187a */
[----:B------:R-:W-:Y:S02]  /*6a230*/  IADD3.X R68, R68, R3, RZ, P0, !PT ;  /* 0x0000000344447210 */ /* 0x000fe400007fe4ff */
[----:B------:R-:W-:Y:S01]  /*6a240*/  STL [R1+0x2b84], R67 ;  /* 0x002b844301007387 */ /* 0x000fe20000100800 */
[----:B------:R-:W-:-:S02]  /*6a250*/  IMAD.MOV.U32 R71, RZ, RZ, R35 ;  /* 0x000000ffff477224 */ /* 0x000fc400078e0023 */
[----:B------:R-:W-:Y:S01]  /*6a260*/  IMAD.MOV.U32 R75, RZ, RZ, R65 ;  /* 0x000000ffff4b7224 */ /* 0x000fe200078e0041 */
[----:B------:R-:W-:Y:S04]  /*6a270*/  LDGSTS.E [R7+0x1e200], desc[UR58][R82.64], P4 ;  /* 0x1e20000052077fae */ /* 0x000fe8000a12187a */
        /* <DEDUP_REMOVED lines=38> */
[----:B------:R-:W4:Y:S01]  /*6a4e0*/  LDL.LU R15, [R1+0x2ba0] ;  /* 0x002ba000010f7983 */ /* 0x000f220000300800 */
[----:B------:R-:W-:-:S03]  /*6a4f0*/  ISETP.NE.U32.AND P0, PT, RZ, UR13, PT ;  /* 0x0000000dff007c0c */ /* 0x000fc6000bf05070 */
[----:B------:R-:W4:Y:S04]  /*6a500*/  LDL.LU R21, [R1+0x2bac] ;  /* 0x002bac0001157983 */ /* 0x000f280000300800 */
[----:B------:R-:W-:Y:S04]  /*6a510*/  LDGSTS.E [R7+0x1e300], desc[UR58][R80.64], P4 ;  /* 0x1e30000050077fae */ /* 0x000fe8000a12187a */
[----:B------:R-:W-:Y:S01]  /*6a520*/  LDGSTS.E [R7+0x1e400], desc[UR58][R78.64], P4 ;  /* 0x1e4000004e077fae */ /* 0x000fe2000a12187a */
[----:B------:R-:W-:-:S03]  /*6a530*/  VIADD R6, R6, UR15 ;  /* 0x0000000f06067c36 */ /* 0x000fc60008000000 */
[----:B------:R-:W-:Y:S04]  /*6a540*/  LDGSTS.E [R7+0x1e500], desc[UR58][R76.64], P4 ;  /* 0x1e5000004c077fae */ /* 0x000fe8000a12187a */
[----:B------:R-:W4:Y:S01]  /*6a550*/  LDL.LU R12, [R1+0x2bb4] ;  /* 0x002bb400010c7983 */ /* 0x000f220000300800 */
[----:B------:R-:W-:Y:S01]  /*6a560*/  IMAD.MOV.U32 R8, RZ, RZ, R67 ;  /* 0x000000ffff087224 */ /* 0x000fe200078e0043 */
[----:B------:R-:W-:Y:S02]  /*6a570*/  MOV R9, R68 ;  /* 0x0000004400097202 */ /* 0x000fe40000000f00 */
[----:B------:R-:W-:Y:S04]  /*6a580*/  LDGSTS.E [R7+0x1e600], desc[UR58][R74.64], P4 ;  /* 0x1e6000004a077fae */ /* 0x000fe8000a12187a */
[----:B------:R-:W4:Y:S04]  /*6a590*/  LDL.LU R22, [R1+0x2ba8] ;  /* 0x002ba80001167983 */ /* 0x000f280000300800 */
[----:B------:R-:W-:Y:S04]  /*6a5a0*/  LDGSTS.E [R7+0x1e700], desc[UR58][R70.64], P4 ;  /* 0x1e70000046077fae */ /* 0x000fe8000a12187a */
[----:B------:R1:W-:Y:S04]  /*6a5b0*/  LDGSTS.E [R6+0x800], desc[UR58][R8.64], P0 ;  /* 0x0080000008067fae */ /* 0x0003e8000812187a */
[----:B------:R-:W4:Y:S01]  /*6a5c0*/  LDL.LU R7, [R1+0x2bb0] ;  /* 0x002bb00001077983 */ /* 0x000f220000300800 */
[----:B--2---:R-:W-:-:S02]  /*6a5d0*/  IADD3 R13, P1, R13, R2, RZ ;  /* 0x000000020d0d7210 */ /* 0x004fc40007f3e0ff */
[----:B---3--:R-:W-:-:S03]  /*6a5e0*/  IADD3 R10, P2, R10, R2, RZ ;  /* 0x000000020a0a7210 */ /* 0x008fc60007f5e0ff */
[--C-:B----4-:R-:W-:Y:S01]  /*6a5f0*/  IMAD.X R17, R17, 0x1, R3.reuse, P1 ;  /* 0x0000000111117824 */ /* 0x110fe200008e0603 */
[----:B------:R2:W-:Y:S01]  /*6a600*/  STL [R1+0x2b8c], R13 ;  /* 0x002b8c0d01007387 */ /* 0x0005e20000100800 */
[----:B------:R-:W-:Y:S02]  /*6a610*/  IMAD.X R14, R14, 0x1, R3, P2 ;  /* 0x000000010e0e7824 */ /* 0x000fe400010e0603 */
[----:B-1----:R-:W-:Y:S01]  /*6a620*/  IMAD.MOV.U32 R8, RZ, RZ, R13 ;  /* 0x000000ffff087224 */ /* 0x002fe200078e000d */
[----:B------:R1:W-:Y:S04]  /*6a630*/  STL [R1+0x2b88], R17 ;  /* 0x002b881101007387 */ /* 0x0003e80000100800 */
[----:B------:R3:W-:Y:S01]  /*6a640*/  STL [R1+0x2b94], R10 ;  /* 0x002b940a01007387 */ /* 0x0007e20000100800 */
[----:B------:R-:W-:-:S03]  /*6a650*/  IMAD.MOV.U32 R9, RZ, RZ, R17 ;  /* 0x000000ffff097224 */ /* 0x000fc600078e0011 */
[----:B--2---:R-:W2:Y:S04]  /*6a660*/  LDL.LU R13, [R1+0x2bbc] ;  /* 0x002bbc00010d7983 */ /* 0x004ea80000300800 */
[----:B------:R4:W-:Y:S01]  /*6a670*/  STL [R1+0x2b90], R14 ;  /* 0x002b900e01007387 */ /* 0x0009e20000100800 */
[----:B------:R-:W-:-:S03]  /*6a680*/  IADD3 R16, P1, R16, R2, RZ ;  /* 0x0000000210107210 */ /* 0x000fc60007f3e0ff */
[----:B------:R3:W-:Y:S04]  /*6a690*/  LDGSTS.E [R6+0x900], desc[UR58][R8.64], P0 ;  /* 0x0090000008067fae */ /* 0x0007e8000812187a */
[----:B-1----:R-:W2:Y:S01]  /*6a6a0*/  LDL.LU R17, [R1+0x2bb8] ;  /* 0x002bb80001117983 */ /* 0x002ea20000300800 */
[----:B------:R-:W-:Y:S02]  /*6a6b0*/  IADD3 R11, P2, R11, R2, RZ ;  /* 0x000000020b0b7210 */ /* 0x000fe40007f5e0ff */
[----:B------:R-:W-:Y:S01]  /*6a6c0*/  IADD3.X R18, R18, R3, RZ, P1, !PT ;  /* 0x0000000312127210 */ /* 0x000fe20000ffe4ff */
[----:B---3--:R-:W-:Y:S02]  /*6a6d0*/  IMAD.MOV.U32 R8, RZ, RZ, R10 ;  /* 0x000000ffff087224 */ /* 0x008fe400078e000a */
[----:B------:R-:W-:Y:S01]  /*6a6e0*/  IMAD.MOV.U32 R9, RZ, RZ, R14 ;  /* 0x000000ffff097224 */ /* 0x000fe200078e000e */
[----:B------:R-:W3:Y:S04]  /*6a6f0*/  LDL.LU R10, [R1+0x2a88] ;  /* 0x002a8800010a7983 */ /* 0x000ee80000300800 */
[----:B----4-:R-:W4:Y:S04]  /*6a700*/  LDL.LU R14, [R1+0x2a90] ;  /* 0x002a9000010e7983 */ /* 0x010f280000300800 */
[----:B------:R-:W-:Y:S04]  /*6a710*/  STL [R1+0x2b9c], R16 ;  /* 0x002b9c1001007387 */ /* 0x000fe80000100800 */
[----:B------:R1:W-:Y:S04]  /*6a720*/  STL [R1+0x2b98], R18 ;  /* 0x002b981201007387 */ /* 0x0003e80000100800 */
[----:B------:R-:W-:Y:S01]  /*6a730*/  STL [R1+0x2ba4], R11 ;  /* 0x002ba40b01007387 */ /* 0x000fe20000100800 */
[----:B------:R-:W-:-:S03]  /*6a740*/  IMAD.X R15, R15, 0x1, R3, P2 ;  /* 0x000000010f0f7824 */ /* 0x000fc600010e0603 */
[----:B------:R-:W4:Y:S04]  /*6a750*/  LDL.LU R20, [R1+0x2a84] ;  /* 0x002a840001147983 */ /* 0x000f280000300800 */
[----:B------:R1:W-:Y:S04]  /*6a760*/  LDGSTS.E [R6+0xa00], desc[UR58][R8.64], P0 ;  /* 0x00a0000008067fae */ /* 0x0003e8000812187a */
[----:B------:R1:W-:Y:S04]  /*6a770*/  STL [R1+0x2ba0], R15 ;  /* 0x002ba00f01007387 */ /* 0x0003e80000100800 */
[----:B------:R-:W4:Y:S01]  /*6a780*/  LDL.LU R19, [R1+0x2a8c] ;  /* 0x002a8c0001137983 */ /* 0x000f220000300800 */
[----:B------:R-:W-:Y:S01]  /*6a790*/  IADD3 R21, P1, R21, R2, RZ ;  /* 0x0000000215157210 */ /* 0x000fe20007f3e0ff */
[----:B-1----:R-:W-:-:S02]  /*6a7a0*/  IMAD.MOV.U32 R8, RZ, RZ, R16 ;  /* 0x000000ffff087224 */ /* 0x002fc400078e0010 */
[----:B------:R-:W-:Y:S02]  /*6a7b0*/  IMAD.MOV.U32 R9, RZ, RZ, R18 ;  /* 0x000000ffff097224 */ /* 0x000fe400078e0012 */
[----:B------:R-:W4:Y:S04]  /*6a7c0*/  LDL.LU R18, [R1+0x2a94] ;  /* 0x002a940001127983 */ /* 0x000f280000300800 */
[----:B------:R1:W-:Y:S01]  /*6a7d0*/  LDGSTS.E [R6+0xb00], desc[UR58][R8.64], P0 ;  /* 0x00b0000008067fae */ /* 0x0003e2000812187a */
[----:B------:R-:W-:Y:S01]  /*6a7e0*/  IMAD.X R22, R22, 0x1, R3, P1 ;  /* 0x0000000116167824 */ /* 0x000fe200008e0603 */
[----:B------:R-:W-:Y:S01]  /*6a7f0*/  IADD3 R12, P2, R12, R2, RZ ;  /* 0x000000020c0c7210 */ /* 0x000fe20007f5e0ff */
[----:B-1----:R-:W-:Y:S02]  /*6a800*/  IMAD.MOV.U32 R9, RZ, RZ, R15 ;  /* 0x000000ffff097224 */ /* 0x002fe400078e000f */
[----:B------:R-:W4:Y:S01]  /*6a810*/  LDL.LU R15, [R1+0x2a98] ;  /* 0x002a9800010f7983 */ /* 0x000f220000300800 */
[----:B------:R-:W-:-:S03]  /*6a820*/  IMAD.MOV.U32 R8, RZ, RZ, R11 ;  /* 0x000000ffff087224 */ /* 0x000fc600078e000b */
[----:B------:R-:W4:Y:S04]  /*6a830*/  LDL.LU R16, [R1+0x2a9c] ;  /* 0x002a9c0001107983 */ /* 0x000f280000300800 */
[----:B------:R-:W4:Y:S01]  /*6a840*/  LDL.LU R11, [R1+0x2aa0] ;  /* 0x002aa000010b7983 */ /* 0x000f220000300800 */
[----:B------:R-:W-:-:S03]  /*6a850*/  IADD3.X R7, R7, R3, RZ, P2, !PT ;  /* 0x0000000307077210 */ /* 0x000fc600017fe4ff */
[----:B------:R1:W-:Y:S04]  /*6a860*/  LDGSTS.E [R6+0xc00], desc[UR58][R8.64], P0 ;  /* 0x00c0000008067fae */ /* 0x0003e8000812187a */
[----:B------:R-:W-:Y:S04]  /*6a870*/  STL [R1+0x2bac], R21 ;  /* 0x002bac1501007387 */ /* 0x000fe80000100800 */
[----:B------:R-:W-:Y:S04]  /*6a880*/  STL [R1+0x2ba8], R22 ;  /* 0x002ba81601007387 */ /* 0x000fe80000100800 */
[----:B------:R1:W-:Y:S04]  /*6a890*/  STL [R1+0x2bb4], R12 ;  /* 0x002bb40c01007387 */ /* 0x0003e80000100800 */
[----:B------:R1:W-:Y:S02]  /*6a8a0*/  STL [R1+0x2bb0], R7 ;  /* 0x002bb00701007387 */ /* 0x0003e40000100800 */
[----:B-1----:R-:W-:-:S02]  /*6a8b0*/  IMAD.MOV.U32 R8, RZ, RZ, R21 ;  /* 0x000000ffff087224 */ /* 0x002fc400078e0015 */
[----:B------:R-:W-:Y:S01]  /*6a8c0*/  IMAD.MOV.U32 R9, RZ, RZ, R22 ;  /* 0x000000ffff097224 */ /* 0x000fe200078e0016 */
[----:B------:R-:W-:-:S04]  /*6a8d0*/  UISETP.GT.AND UP1, UPT, UR14, 0x5, UPT ;  /* 0x000000050e00788c */ /* 0x000fc8000bf24270 */
[----:B------:R1:W-:Y:S01]  /*6a8e0*/  LDGSTS.E [R6+0xd00], desc[UR58][R8.64], P0 ;  /* 0x00d0000008067fae */ /* 0x0003e2000812187a */
[----:B------:R-:W-:Y:S01]  /*6a8f0*/  USEL UR10, URZ, 0x4, !UP1 ;  /* 0x000000043f0a7887 */ /* 0x000fe2000c800000 */
[----:B-1----:R-:W-:Y:S02]  /*6a900*/  IMAD.MOV.U32 R8, RZ, RZ, R12 ;  /* 0x000000ffff087224 */ /* 0x002fe400078e000c */
[----:B------:R-:W-:Y:S01]  /*6a910*/  IMAD.MOV.U32 R9, RZ, RZ, R7 ;  /* 0x000000ffff097224 */ /* 0x000fe200078e0007 */
[----:B------:R-:W4:Y:S04]  /*6a920*/  LDL.LU R12, [R1+0x2aa8] ;  /* 0x002aa800010c7983 */ /* 0x000f280000300800 */
[----:B------:R-:W4:Y:S04]  /*6a930*/  LDL.LU R7, [R1+0x2ab0] ;  /* 0x002ab00001077983 */ /* 0x000f280000300800 */
[----:B------:R1:W-:Y:S01]  /*6a940*/  LDGSTS.E [R6+0xe00], desc[UR58][R8.64], P0 ;  /* 0x00e0000008067fae */ /* 0x0003e2000812187a */
[----:B------:R-:W-:Y:S01]  /*6a950*/  USEL UR10, UR10, URZ, !UP0 ;  /* 0x0000003f0a0a7287 */ /* 0x000fe2000c000000 */
[----:B--2---:R-:W-:-:S05]  /*6a960*/  IADD3 R13, P1, R13, R2, RZ ;  /* 0x000000020d0d7210 */ /* 0x004fca0007f3e0ff */
[----:B------:R-:W-:Y:S01]  /*6a970*/  IMAD.X R17, R17, 0x1, R3, P1 ;  /* 0x0000000111117824 */ /* 0x000fe200008e0603 */
[----:B------:R-:W-:Y:S04]  /*6a980*/  STL [R1+0x2bbc], R13 ;  /* 0x002bbc0d01007387 */ /* 0x000fe80000100800 */
[----:B------:R2:W-:Y:S01]  /*6a990*/  STL [R1+0x2bb8], R17 ;  /* 0x002bb81101007387 */ /* 0x0005e20000100800 */
[----:B-1----:R-:W-:Y:S01]  /*6a9a0*/  MOV R9, R17 ;  /* 0x0000001100097202 */ /* 0x002fe20000000f00 */
[----:B------:R-:W-:Y:S01]  /*6a9b0*/  IMAD.MOV.U32 R8, RZ, RZ, R13 ;  /* 0x000000ffff087224 */ /* 0x000fe200078e000d */
[----:B---3--:R-:W-:-:S04]  /*6a9c0*/  IADD3 R10, P1, R10, R2, RZ ;  /* 0x000000020a0a7210 */ /* 0x008fc80007f3e0ff */
[----:B------:R1:W-:Y:S04]  /*6a9d0*/  LDGSTS.E [R6+0xf00], desc[UR58][R8.64], P0 ;  /* 0x00f0000008067fae */ /* 0x0003e8000812187a */
[----:B--2---:R-:W2:Y:S04]  /*6a9e0*/  LDL.LU R17, [R1+0x2aa4] ;  /* 0x002aa40001117983 */ /* 0x004ea80000300800 */
[----:B------:R-:W3:Y:S01]  /*6a9f0*/  LDL.LU R13, [R1+0x2aac] ;  /* 0x002aac00010d7983 */ /* 0x000ee20000300800 */
[----:B------:R-:W-:Y:S01]  /*6aa00*/  ISETP.NE.U32.AND P0, PT, RZ, UR10, PT ;  /* 0x0000000aff007c0c */ /* 0x000fe2000bf05070 */
[--C-:B----4-:R-:W-:Y:S01]  /*6aa10*/  IMAD.X R20, R20, 0x1, R3.reuse, P1 ;  /* 0x0000000114147824 */ /* 0x110fe200008e0603 */
[----:B------:R-:W-:Y:S01]  /*6aa20*/  IADD3 R14, P2, R14, R2, RZ ;  /* 0x000000020e0e7210 */ /* 0x000fe20007f5e0ff */
[----:B------:R4:W-:Y:S04]  /*6aa30*/  STL [R1+0x2a88], R10 ;  /* 0x002a880a01007387 */ /* 0x0009e80000100800 */
[----:B------:R-:W-:Y:S01]  /*6aa40*/  STL [R1+0x2a84], R20 ;  /* 0x002a841401007387 */ /* 0x000fe20000100800 */
[----:B------:R-:W-:-:S03]  /*6aa50*/  IMAD.X R19, R19, 0x1, R3, P2 ;  /* 0x0000000113137824 */ /* 0x000fc600010e0603 */
[----:B------:R4:W-:Y:S01]  /*6aa60*/  STL [R1+0x2a90], R14 ;  /* 0x002a900e01007387 */ /* 0x0009e20000100800 */
[----:B-1----:R-:W-:Y:S02]  /*6aa70*/  IMAD.MOV.U32 R8, RZ, RZ, R10 ;  /* 0x000000ffff087224 */ /* 0x002fe400078e000a */
[----:B------:R-:W-:Y:S01]  /*6aa80*/  IMAD.MOV.U32 R9, RZ, RZ, R20 ;  /* 0x000000ffff097224 */ /* 0x000fe200078e0014 */
[----:B----4-:R-:W4:Y:S04]  /*6aa90*/  LDL.LU R10, [R1+0x2ab8] ;  /* 0x002ab800010a7983 */ /* 0x010f280000300800 */
[----:B------:R1:W-:Y:S04]  /*6aaa0*/  LDGSTS.E [R6+0x2800], desc[UR58][R8.64], P0 ;  /* 0x0280000008067fae */ /* 0x0003e8000812187a */
[----:B------:R-:W-:Y:S01]  /*6aab0*/  STL [R1+0x2a8c], R19 ;  /* 0x002a8c1301007387 */ /* 0x000fe20000100800 */
[----:B-1----:R-:W-:-:S03]  /*6aac0*/  IMAD.MOV.U32 R8, RZ, RZ, R14 ;  /* 0x000000ffff087224 */ /* 0x002fc600078e000e */
[----:B------:R-:W4:Y:S01]  /*6aad0*/  LDL.LU R14, [R1+0x2ab4] ;  /* 0x002ab400010e7983 */ /* 0x000f220000300800 */
[----:B------:R-:W-:Y:S01]  /*6aae0*/  IMAD.MOV.U32 R9, RZ, RZ, R19 ;  /* 0x000000ffff097224 */ /* 0x000fe200078e0013 */
[----:B------:R-:W-:-:S04]  /*6aaf0*/  IADD3 R15, P1, R15, R2, RZ ;  /* 0x000000020f0f7210 */ /* 0x000fc80007f3e0ff */
[----:B------:R1:W-:Y:S01]  /*6ab00*/  LDGSTS.E [R6+0x2900], desc[UR58][R8.64], P0 ;  /* 0x0290000008067fae */ /* 0x0003e2000812187a */
[----:B------:R-:W-:Y:S02]  /*6ab10*/  IADD3 R11, P2, R11, R2, RZ ;  /* 0x000000020b0b7210 */ /* 0x000fe40007f5e0ff */
[----:B------:R-:W-:Y:S01]  /*6ab20*/  IADD3.X R18, R18, R3, RZ, P1, !PT ;  /* 0x0000000312127210 */ /* 0x000fe20000ffe4ff */
[----:B------:R1:W-:Y:S02]  /*6ab30*/  STL [R1+0x2a98], R15 ;  /* 0x002a980f01007387 */ /* 0x0003e40000100800 */
[----:B------:R-:W-:Y:S02]  /*6ab40*/  IMAD.X R16, R16, 0x1, R3, P2 ;  /* 0x0000000110107824 */ /* 0x000fe400010e0603 */
[----:B------:R-:W-:Y:S04]  /*6ab50*/  STL [R1+0x2a94], R18 ;  /* 0x002a941201007387 */ /* 0x000fe80000100800 */
[----:B------:R-:W-:Y:S01]  /*6ab60*/  STL [R1+0x2aa0], R11 ;  /* 0x002aa00b01007387 */ /* 0x000fe20000100800 */
[----:B-1----:R-:W-:-:S03]  /*6ab70*/  IMAD.MOV.U32 R8, RZ, RZ, R15 ;  /* 0x000000ffff087224 */ /* 0x002fc600078e000f */
[----:B------:R-:W4:Y:S04]  /*6ab80*/  LDL.LU R15, [R1+0x2ac0] ;  /* 0x002ac000010f7983 */ /* 0x000f280000300800 */
[----:B------:R1:W-:Y:S04]  /*6ab90*/  STL [R1+0x2a9c], R16 ;  /* 0x002a9c1001007387 */ /* 0x0003e80000100800 */
[----:B------:R-:W4:Y:S04]  /*6aba0*/  LDL.LU R21, [R1+0x203c] ;  /* 0x00203c0001157983 */ /* 0x000f280000300800 */
[----:B------:R-:W4:Y:S01]  /*6abb0*/  LDL.LU R20, [R1+0x2abc] ;  /* 0x002abc0001147983 */ /* 0x000f220000300800 */
[----:B------:R-:W-:-:S03]  /*6abc0*/  IMAD.MOV.U32 R9, RZ, RZ, R18 ;  /* 0x000000ffff097224 */ /* 0x000fc600078e0012 */
[----:B------:R-:W4:Y:S04]  /*6abd0*/  LDL.LU R22, [R1+0x2038] ;  /* 0x0020380001167983 */ /* 0x000f280000300800 */
[----:B------:R1:W-:Y:S01]  /*6abe0*/  LDGSTS.E [R6+0x2a00], desc[UR58][R8.64], P0 ;  /* 0x02a0000008067fae */ /* 0x0003e2000812187a */
[-C--:B------:R-:W-:Y:S01]  /*6abf0*/  IADD3 R12, P1, R12, R2.reuse, RZ ;  /* 0x000000020c0c7210 */ /* 0x080fe20007f3e0ff */
[----:B-1----:R-:W-:Y:S02]  /*6ac00*/  IMAD.MOV.U32 R8, RZ, RZ, R11 ;  /* 0x000000ffff087224 */ /* 0x002fe400078e000b */
[----:B------:R-:W-:Y:S01]  /*6ac10*/  IMAD.MOV.U32 R9, RZ, RZ, R16 ;  /* 0x000000ffff097224 */ /* 0x000fe200078e0010 */
[----:B------:R-:W-:Y:S01]  /*6ac20*/  IADD3 R7, P2, R7, R2, RZ ;  /* 0x0000000207077210 */ /* 0x000fe20007f5e0ff */
[----:B------:R-:W4:Y:S04]  /*6ac30*/  LDL.LU R16, [R1+0x2044] ;  /* 0x0020440001107983 */ /* 0x000f280000300800 */
[----:B------:R-:W4:Y:S04]  /*6ac40*/  LDL.LU R11, [R1+0x204c] ;  /* 0x00204c00010b7983 */ /* 0x000f280000300800 */
[----:B------:R-:W-:Y:S04]  /*6ac50*/  STL [R1+0x2aa8], R12 ;  /* 0x002aa80c01007387 */ /* 0x000fe80000100800 */
[----:B------:R1:W-:Y:S02]  /*6ac60*/  LDGSTS.E [R6+0x2b00], desc[UR58][R8.64], P0 ;  /* 0x02b0000008067fae */ /* 0x0003e4000812187a */
[----:B-1----:R-:W-:-:S02]  /*6ac70*/  IMAD.MOV.U32 R8, RZ, RZ, R12 ;  /* 0x000000ffff087224 */ /* 0x002fc400078e000c */
[----:B--2---:R-:W-:Y:S01]  /*6ac80*/  IMAD.X R17, R17, 0x1, R3, P1 ;  /* 0x0000000111117824 */ /* 0x004fe200008e0603 */
[----:B---3--:R-:W-:-:S03]  /*6ac90*/  IADD3.X R13, R13, R3, RZ, P2, !PT ;  /* 0x000000030d0d7210 */ /* 0x008fc600017fe4ff */
[----:B------:R-:W-:Y:S01]  /*6aca0*/  IMAD.MOV.U32 R9, RZ, RZ, R17 ;  /* 0x000000ffff097224 */ /* 0x000fe200078e0011 */
[----:B------:R1:W-:Y:S04]  /*6acb0*/  STL [R1+0x2aa4], R17 ;  /* 0x002aa41101007387 */ /* 0x0003e80000100800 */
[----:B------:R-:W-:Y:S04]  /*6acc0*/  STL [R1+0x2ab0], R7 ;  /* 0x002ab00701007387 */ /* 0x000fe80000100800 */
[----:B------:R2:W-:Y:S04]  /*6acd0*/  LDGSTS.E [R6+0x2c00], desc[UR58][R8.64], P0 ;  /* 0x02c0000008067fae */ /* 0x0005e8000812187a */
[----:B-1----:R-:W3:Y:S04]  /*6ace0*/  LDL.LU R17, [R1+0x2040] ;  /* 0x0020400001117983 */ /* 0x002ee80000300800 */
[----:B------:R1:W-:Y:S04]  /*6acf0*/  STL [R1+0x2aac], R13 ;  /* 0x002aac0d01007387 */ /* 0x0003e80000100800 */
[----:B------:R-:W3:Y:S01]  /*6ad00*/  LDL.LU R12, [R1+0x2048] ;  /* 0x00204800010c7983 */ /* 0x000ee20000300800 */
[----:B----4-:R-:W-:Y:S01]  /*6ad10*/  IADD3 R10, P1, R10, R2, RZ ;  /* 0x000000020a0a7210 */ /* 0x010fe20007f3e0ff */
[----:B--2---:R-:W-:-:S02]  /*6ad20*/  IMAD.MOV.U32 R9, RZ, RZ, R13 ;  /* 0x000000ffff097224 */ /* 0x004fc400078e000d */
[----:B------:R-:W-:Y:S01]  /*6ad30*/  IMAD.MOV.U32 R8, RZ, RZ, R7 ;  /* 0x000000ffff087224 */ /* 0x000fe200078e0007 */
[----:B-1----:R-:W2:Y:S04]  /*6ad40*/  LDL.LU R13, [R1+0x2054] ;  /* 0x00205400010d7983 */ /* 0x002ea80000300800 */
[----:B------:R-:W4:Y:S01]  /*6ad50*/  LDL.LU R7, [R1+0x205c] ;  /* 0x00205c0001077983 */ /* 0x000f220000300800 */
[----:B------:R-:W-:-:S03]  /*6ad60*/  IMAD.X R14, R14, 0x1, R3, P1 ;  /* 0x000000010e0e7824 */ /* 0x000fc600008e0603 */
[----:B------:R-:W-:Y:S01]  /*6ad70*/  STL [R1+0x2ab8], R10 ;  /* 0x002ab80a01007387 */ /* 0x000fe20000100800 */
[----:B------:R-:W-:-:S03]  /*6ad80*/  UISETP.GT.AND UP1, UPT, UR14, 0x9, UPT ;  /* 0x000000090e00788c */ /* 0x000fc6000bf24270 */
[----:B------:R1:W-:Y:S04]  /*6ad90*/  LDGSTS.E [R6+0x2d00], desc[UR58][R8.64], P0 ;  /* 0x02d0000008067fae */ /* 0x0003e8000812187a */
[----:B------:R1:W-:Y:S04]  /*6ada0*/  STL [R1+0x2ab4], R14 ;  /* 0x002ab40e01007387 */ /* 0x0003e80000100800 */
[----:B------:R-:W4:Y:S04]  /*6adb0*/  LDL.LU R18, [R1+0x2050] ;  /* 0x0020500001127983 */ /* 0x000f280000300800 */
[----:B------:R-:W4:Y:S01]  /*6adc0*/  LDL.LU R19, [R1+0x2058] ;  /* 0x0020580001137983 */ /* 0x000f220000300800 */
[----:B------:R-:W-:-:S04]  /*6add0*/  USEL UR10, URZ, 0x4, !UP1 ;  /* 0x000000043f0a7887 */ /* 0x000fc8000c800000 */
[----:B------:R-:W-:Y:S01]  /*6ade0*/  USEL UR10, UR10, URZ, !UP0 ;  /* 0x0000003f0a0a7287 */ /* 0x000fe2000c000000 */
[----:B-1----:R-:W-:Y:S01]  /*6adf0*/  IMAD.MOV.U32 R8, RZ, RZ, R10 ;  /* 0x000000ffff087224 */ /* 0x002fe200078e000a */
[----:B------:R-:W-:Y:S02]  /*6ae00*/  MOV R9, R14 ;  /* 0x0000000e00097202 */ /* 0x000fe40000000f00 */
[----:B------:R-:W4:Y:S04]  /*6ae10*/  LDL.LU R14, [R1+0x2064] ;  /* 0x00206400010e7983 */ /* 0x000f280000300800 */
[----:B------:R1:W-:Y:S04]  /*6ae20*/  LDGSTS.E [R6+0x2e00], desc[UR58][R8.64], P0 ;  /* 0x02e0000008067fae */ /* 0x0003e8000812187a */
[----:B------:R-:W4:Y:S01]  /*6ae30*/  LDL.LU R10, [R1+0x206c] ;  /* 0x00206c00010a7983 */ /* 0x000f220000300800 */
[----:B------:R-:W-:-:S02]  /*6ae40*/  IADD3 R15, P2, R15, R2, RZ ;  /* 0x000000020f0f7210 */ /* 0x000fc40007f5e0ff */
[----:B------:R-:W-:-:S03]  /*6ae50*/  IADD3 R21, P3, R21, R2, RZ ;  /* 0x0000000215157210 */ /* 0x000fc60007f7e0ff */
[----:B------:R-:W-:Y:S01]  /*6ae60*/  IMAD.X R20, R20, 0x1, R3, P2 ;  /* 0x0000000114147824 */ /* 0x000fe200010e0603 */
[----:B------:R-:W-:Y:S01]  /*6ae70*/  ISETP.NE.U32.AND P1, PT, RZ, UR10, PT ;  /* 0x0000000aff007c0c */ /* 0x000fe2000bf25070 */
[----:B------:R-:W-:Y:S01]  /*6ae80*/  STL [R1+0x2ac0], R15 ;  /* 0x002ac00f01007387 */ /* 0x000fe20000100800 */
[----:B-1----:R-:W-:Y:S02]  /*6ae90*/  IMAD.MOV.U32 R8, RZ, RZ, R15 ;  /* 0x000000ffff087224 */ /* 0x002fe400078e000f */
[----:B------:R-:W-:Y:S01]  /*6aea0*/  IMAD.MOV.U32 R9, RZ, RZ, R20 ;  /* 0x000000ffff097224 */ /* 0x000fe200078e0014 */
[----:B------:R1:W-:Y:S04]  /*6aeb0*/  STL [R1+0x2abc], R20 ;  /* 0x002abc1401007387 */ /* 0x0003e80000100800 */
[----:B------:R-:W-:Y:S01]  /*6aec0*/  STL [R1+0x203c], R21 ;  /* 0x00203c1501007387 */ /* 0x000fe20000100800 */
[----:B------:R-:W-:-:S03]  /*6aed0*/  IMAD.X R22, R22, 0x1, R3, P3 ;  /* 0x0000000116167824 */ /* 0x000fc600018e0603 */
[----:B------:R1:W-:Y:S04]  /*6aee0*/  LDGSTS.E [R6+0x2f00], desc[UR58][R8.64], P0 ;  /* 0x02f0000008067fae */ /* 0x0003e8000812187a */
[----:B-1----:R-:W4:Y:S01]  /*6aef0*/  LDL.LU R20, [R1+0x2060] ;  /* 0x0020600001147983 */ /* 0x002f220000300800 */
[-C--:B------:R-:W-:Y:S01]  /*6af00*/  IADD3 R16, P0, R16, R2.reuse, RZ ;  /* 0x0000000210107210 */ /* 0x080fe20007f1e0ff */
[----:B------:R-:W-:Y:S02]  /*6af10*/  IMAD.MOV.U32 R8, RZ, RZ, R21 ;  /* 0x000000ffff087224 */ /* 0x000fe400078e0015 */
[----:B------:R-:W-:Y:S01]  /*6af20*/  IMAD.MOV.U32 R9, RZ, RZ, R22 ;  /* 0x000000ffff097224 */ /* 0x000fe200078e0016 */
[----:B------:R-:W-:Y:S01]  /*6af30*/  IADD3 R11, P2, R11, R2, RZ ;  /* 0x000000020b0b7210 */ /* 0x000fe20007f5e0ff */
[----:B------:R-:W-:Y:S04]  /*6af40*/  STL [R1+0x2038], R22 ;  /* 0x0020381601007387 */ /* 0x000fe80000100800 */
[----:B------:R-:W4:Y:S04]  /*6af50*/  LDL.LU R15, [R1+0x2068] ;  /* 0x00206800010f7983 */ /* 0x000f280000300800 */
[----:B------:R1:W-:Y:S04]  /*6af60*/  STL [R1+0x2044], R16 ;  /* 0x0020441001007387 */ /* 0x0003e80000100800 */
[----:B------:R1:W-:Y:S02]  /*6af70*/  LDGSTS.E [R6+0x4800], desc[UR58][R8.64], P1 ;  /* 0x0480000008067fae */ /* 0x0003e4000892187a */
[----:B-1----:R-:W-:Y:S01]  /*6af80*/  IMAD.MOV.U32 R8, RZ, RZ, R16 ;  /* 0x000000ffff087224 */ /* 0x002fe200078e0010 */
[----:B---3--:R-:W-:Y:S01]  /*6af90*/  IADD3.X R17, R17, R3, RZ, P0, !PT ;  /* 0x0000000311117210 */ /* 0x008fe200007fe4ff */
[----:B------:R-:W-:-:S04]  /*6afa0*/  IMAD.X R12, R12, 0x1, R3, P2 ;  /* 0x000000010c0c7824 */ /* 0x000fc800010e0603 */
[----:B------:R1:W-:Y:S04]  /*6afb0*/  STL [R1+0x2040], R17 ;  /* 0x0020401101007387 */ /* 0x0003e80000100800 */
[----:B------:R-:W-:Y:S04]  /*6afc0*/  STL [R1+0x204c], R11 ;  /* 0x00204c0b01007387 */ /* 0x000fe80000100800 */
[----:B------:R-:W3:Y:S01]  /*6afd0*/  LDL.LU R16, [R1+0x2074] ;  /* 0x0020740001107983 */ /* 0x000ee20000300800 */
[----:B------:R-:W-:-:S03]  /*6afe0*/  IMAD.MOV.U32 R9, RZ, RZ, R17 ;  /* 0x000000ffff097224 */ /* 0x000fc600078e0011 */
[----:B------:R4:W-:Y:S01]  /*6aff0*/  STL [R1+0x2048], R12 ;  /* 0x0020480c01007387 */ /* 0x0009e20000100800 */
[----:B--2---:R-:W-:-:S03]  /*6b000*/  IADD3 R13, P0, R13, R2, RZ ;  /* 0x000000020d0d7210 */ /* 0x004fc60007f1e0ff */
[----:B------:R2:W-:Y:S04]  /*6b010*/  LDGSTS.E [R6+0x4900], desc[UR58][R8.64], P1 ;  /* 0x0490000008067fae */ /* 0x0005e8000892187a */
[----:B-1----:R-:W3:Y:S01]  /*6b020*/  LDL.LU R17, [R1+0x2070] ;  /* 0x0020700001117983 */ /* 0x002ee20000300800 */
[----:B----4-:R-:W-:Y:S01]  /*6b030*/  IADD3 R7, P2, R7, R2, RZ ;  /* 0x0000000207077210 */ /* 0x010fe20007f5e0ff */
[----:B------:R-:W-:Y:S02]  /*6b040*/  IMAD.X R18, R18, 0x1, R3, P0 ;  /* 0x0000000112127824 */ /* 0x000fe400000e0603 */
[----:B--2---:R-:W-:Y:S02]  /*6b050*/  IMAD.MOV.U32 R8, RZ, RZ, R11 ;  /* 0x000000ffff087224 */ /* 0x004fe400078e000b */
[----:B------:R-:W-:-:S02]  /*6b060*/  IMAD.MOV.U32 R9, RZ, RZ, R12 ;  /* 0x000000ffff097224 */ /* 0x000fc400078e000c */
[----:B------:R-:W2:Y:S04]  /*6b070*/  LDL.LU R12, [R1+0x213c] ;  /* 0x00213c00010c7983 */ /* 0x000ea80000300800 */
[----:B------:R-:W4:Y:S04]  /*6b080*/  LDL.LU R11, [R1+0x2144] ;  /* 0x00214400010b7983 */ /* 0x000f280000300800 */
[----:B------:R-:W-:Y:S04]  /*6b090*/  STL [R1+0x2054], R13 ;  /* 0x0020540d01007387 */ /* 0x000fe80000100800 */
[----:B------:R1:W-:Y:S04]  /*6b0a0*/  LDGSTS.E [R6+0x4a00], desc[UR58][R8.64], P1 ;  /* 0x04a0000008067fae */ /* 0x0003e8000892187a */
[----:B------:R1:W-:Y:S04]  /*6b0b0*/  STL [R1+0x2050], R18 ;  /* 0x0020501201007387 */ /* 0x0003e80000100800 */
[----:B------:R-:W-:Y:S01]  /*6b0c0*/  STL [R1+0x205c], R7 ;  /* 0x00205c0701007387 */ /* 0x000fe20000100800 */
[----:B------:R-:W-:Y:S01]  /*6b0d0*/  IADD3.X R19, R19, R3, RZ, P2, !PT ;  /* 0x0000000313137210 */ /* 0x000fe200017fe4ff */
[----:B-1----:R-:W-:-:S02]  /*6b0e0*/  IMAD.MOV.U32 R9, RZ, RZ, R18 ;  /* 0x000000ffff097224 */ /* 0x002fc400078e0012 */
[----:B------:R-:W4:Y:S01]  /*6b0f0*/  LDL.LU R18, [R1+0x2138] ;  /* 0x0021380001127983 */ /* 0x000f220000300800 */
[----:B------:R-:W-:-:S03]  /*6b100*/  IMAD.MOV.U32 R8, RZ, RZ, R13 ;  /* 0x000000ffff087224 */ /* 0x000fc600078e000d */
[----:B------:R1:W-:Y:S04]  /*6b110*/  STL [R1+0x2058], R19 ;  /* 0x0020581301007387 */ /* 0x0003e80000100800 */
[----:B------:R-:W4:Y:S01]  /*6b120*/  LDL.LU R13, [R1+0x2140] ;  /* 0x00214000010d7983 */ /* 0x000f220000300800 */
[----:B------:R-:W-:-:S03]  /*6b130*/  IADD3 R14, P0, R14, R2, RZ ;  /* 0x000000020e0e7210 */ /* 0x000fc60007f1e0ff */
[----:B------:R1:W-:Y:S01]  /*6b140*/  LDGSTS.E [R6+0x4b00], desc[UR58][R8.64], P1 ;  /* 0x04b0000008067fae */ /* 0x0003e2000892187a */
[----:B------:R-:W-:Y:S01]  /*6b150*/  IADD3 R10, P2, R10, R2, RZ ;  /* 0x000000020a0a7210 */ /* 0x000fe20007f5e0ff */
[----:B------:R-:W-:Y:S02]  /*6b160*/  IMAD.X R20, R20, 0x1, R3, P0 ;  /* 0x0000000114147824 */ /* 0x000fe400000e0603 */
[----:B-1----:R-:W-:Y:S02]  /*6b170*/  IMAD.MOV.U32 R8, RZ, RZ, R7 ;  /* 0x000000ffff087224 */ /* 0x002fe400078e0007 */
[----:B------:R-:W-:Y:S02]  /*6b180*/  IMAD.MOV.U32 R9, RZ, RZ, R19 ;  /* 0x000000ffff097224 */ /* 0x000fe400078e0013 */
[----:B------:R-:W4:Y:S04]  /*6b190*/  LDL.LU R19, [R1+0x214c] ;  /* 0x00214c0001137983 */ /* 0x000f280000300800 */
[----:B------:R-:W4:Y:S04]  /*6b1a0*/  LDL.LU R7, [R1+0x2154] ;  /* 0x0021540001077983 */ /* 0x000f280000300800 */
[----:B------:R-:W-:Y:S04]  /*6b1b0*/  STL [R1+0x2064], R14 ;  /* 0x0020640e01007387 */ /* 0x000fe80000100800 */
[----:B------:R1:W-:Y:S04]  /*6b1c0*/  LDGSTS.E [R6+0x4c00], desc[UR58][R8.64], P1 ;  /* 0x04c0000008067fae */ /* 0x0003e8000892187a */
[----:B------:R1:W-:Y:S04]  /*6b1d0*/  STL [R1+0x2060], R20 ;  /* 0x0020601401007387 */ /* 0x0003e80000100800 */
[----:B------:R-:W-:Y:S01]  /*6b1e0*/  STL [R1+0x206c], R10 ;  /* 0x00206c0a01007387 */ /* 0x000fe20000100800 */
[----:B------:R-:W-:-:S02]  /*6b1f0*/  IMAD.X R15, R15, 0x1, R3, P2 ;  /* 0x000000010f0f7824 */ /* 0x000fc400010e0603 */
[----:B-1----:R-:W-:Y:S02]  /*6b200*/  IMAD.MOV.U32 R9, RZ, RZ, R20 ;  /* 0x000000ffff097224 */ /* 0x002fe400078e0014 */
[----:B------:R-:W4:Y:S01]  /*6b210*/  LDL.LU R20, [R1+0x2148] ;  /* 0x0021480001147983 */ /* 0x000f220000300800 */
[----:B------:R-:W-:-:S03]  /*6b220*/  MOV R8, R14 ;  /* 0x0000000e00087202 */ /* 0x000fc60000000f00 */
[----:B------:R1:W-:Y:S04]  /*6b230*/  STL [R1+0x2068], R15 ;  /* 0x0020680f01007387 */ /* 0x0003e80000100800 */
[----:B------:R-:W4:Y:S04]  /*6b240*/  LDL.LU R14, [R1+0x2150] ;  /* 0x00215000010e7983 */ /* 0x000f280000300800 */
[----:B------:R1:W-:Y:S02]  /*6b250*/  LDGSTS.E [R6+0x4d00], desc[UR58][R8.64], P1 ;  /* 0x04d0000008067fae */ /* 0x0003e4000892187a */
[----:B-1----:R-:W-:-:S02]  /*6b260*/  IMAD.MOV.U32 R8, RZ, RZ, R10 ;  /* 0x000000ffff087224 */ /* 0x002fc400078e000a */
[----:B------:R-:W-:Y:S02]  /*6b270*/  IMAD.MOV.U32 R9, RZ, RZ, R15 ;  /* 0x000000ffff097224 */ /* 0x000fe400078e000f */
[----:B------:R-:W4:Y:S04]  /*6b280*/  LDL.LU R15, [R1+0x215c] ;  /* 0x00215c00010f7983 */ /* 0x000f280000300800 */
[----:B------:R-:W4:Y:S04]  /*6b290*/  LDL.LU R10, [R1+0x2164] ;  /* 0x00216400010a7983 */ /* 0x000f280000300800 */
[----:B------:R1:W-:Y:S01]  /*6b2a0*/  LDGSTS.E [R6+0x4e00], desc[UR58][R8.64], P1 ;  /* 0x04e0000008067fae */ /* 0x0003e2000892187a */
[----:B---3--:R-:W-:-:S05]  /*6b2b0*/  IADD3 R16, P0, R16, R2, RZ ;  /* 0x0000000210107210 */ /* 0x008fca0007f1e0ff */
[----:B------:R-:W-:Y:S01]  /*6b2c0*/  IMAD.X R17, R17, 0x1, R3, P0 ;  /* 0x0000000111117824 */ /* 0x000fe200000e0603 */
[----:B------:R-:W-:Y:S03]  /*6b2d0*/  STL [R1+0x2074], R16 ;  /* 0x0020741001007387 */ /* 0x000fe60000100800 */
[----:B-1----:R-:W-:Y:S01]  /*6b2e0*/  IMAD.MOV.U32 R9, RZ, RZ, R17 ;  /* 0x000000ffff097224 */ /* 0x002fe200078e0011 */
[----:B------:R1:W-:Y:S01]  /*6b2f0*/  STL [R1+0x2070], R17 ;  /* 0x0020701101007387 */ /* 0x0003e20000100800 */
[----:B------:R-:W-:-:S05]  /*6b300*/  IMAD.MOV.U32 R8, RZ, RZ, R16 ;  /* 0x000000ffff087224 */ /* 0x000fca00078e0010 */
[----:B------:R3:W-:Y:S04]  /*6b310*/  LDGSTS.E [R6+0x4f00], desc[UR58][R8.64], P1 ;  /* 0x04f0000008067fae */ /* 0x0007e8000892187a */
[----:B-1----:R-:W3:Y:S04]  /*6b320*/  LDL.LU R17, [R1+0x2158] ;  /* 0x0021580001117983 */ /* 0x002ee80000300800 */
[----:B------:R-:W3:Y:S01]  /*6b330*/  LDL.LU R16, [R1+0x2160] ;  /* 0x0021600001107983 */ /* 0x000ee20000300800 */
[-C--:B--2---:R-:W-:Y:S02]  /*6b340*/  IADD3 R12, P1, R12, R2.reuse, RZ ;  /* 0x000000020c0c7210 */ /* 0x084fe40007f3e0ff */
[----:B----4-:R-:W-:-:S03]  /*6b350*/  IADD3 R11, P2, R11, R2, RZ ;  /* 0x000000020b0b7210 */ /* 0x010fc60007f5e0ff */
[----:B------:R1:W-:Y:S01]  /*6b360*/  STL [R1+0x213c], R12 ;  /* 0x00213c0c01007387 */ /* 0x0003e20000100800 */
[----:B---3--:R-:W-:Y:S01]  /*6b370*/  IMAD.MOV.U32 R8, RZ, RZ, R12 ;  /* 0x000000ffff087224 */ /* 0x008fe200078e000c */
[----:B------:R-:W-:Y:S01]  /*6b380*/  IADD3.X R18, R18, R3, RZ, P1, !PT ;  /* 0x0000000312127210 */ /* 0x000fe20000ffe4ff */
[----:B------:R-:W-:-:S04]  /*6b390*/  IMAD.X R13, R13, 0x1, R3, P2 ;  /* 0x000000010d0d7824 */ /* 0x000fc800010e0603 */
[----:B------:R2:W-:Y:S04]  /*6b3a0*/  STL [R1+0x2138], R18 ;  /* 0x0021381201007387 */ /* 0x0005e80000100800 */
[----:B------:R3:W-:Y:S04]  /*6b3b0*/  STL [R1+0x2144], R11 ;  /* 0x0021440b01007387 */ /* 0x0007e80000100800 */
[----:B-1----:R-:W4:Y:S01]  /*6b3c0*/  LDL.LU R12, [R1+0x216c] ;  /* 0x00216c00010c7983 */ /* 0x002f220000300800 */
[----:B------:R-:W-:-:S03]  /*6b3d0*/  IMAD.MOV.U32 R9, RZ, RZ, R18 ;  /* 0x000000ffff097224 */ /* 0x000fc600078e0012 */
[----:B------:R1:W-:Y:S04]  /*6b3e0*/  STL [R1+0x2140], R13 ;  /* 0x0021400d01007387 */ /* 0x0003e80000100800 */
[----:B--2---:R-:W2:Y:S01]  /*6b3f0*/  LDL.LU R18, [R1+0x2168] ;  /* 0x0021680001127983 */ /* 0x004ea20000300800 */
[----:B------:R-:W-:-:S04]  /*6b400*/  UISETP.GT.AND UP1, UPT, UR14, 0xd, UPT ;  /* 0x0000000d0e00788c */ /* 0x000fc8000bf24270 */
[----:B------:R-:W-:-:S04]  /*6b410*/  USEL UR10, URZ, 0x4, !UP1 ;  /* 0x000000043f0a7887 */ /* 0x000fc8000c800000 */
[----:B------:R-:W-:-:S06]  /*6b420*/  USEL UR10, UR10, URZ, !UP0 ;  /* 0x0000003f0a0a7287 */ /* 0x000fcc000c000000 */
[----:B------:R-:W-:Y:S02]  /*6b430*/  ISETP.NE.U32.AND P0, PT, RZ, UR10, PT ;  /* 0x0000000aff007c0c */ /* 0x000fe4000bf05070 */
[-C--:B------:R-:W-:Y:S02]  /*6b440*/  IADD3 R19, P1, R19, R2.reuse, RZ ;  /* 0x0000000213137210 */ /* 0x080fe40007f3e0ff */
[----:B------:R-:W-:-:S03]  /*6b450*/  IADD3 R7, P2, R7, R2, RZ ;  /* 0x0000000207077210 */ /* 0x000fc60007f5e0ff */
[----:B------:R-:W-:-:S06]  /*6b460*/  IMAD.X R20, R20, 0x1, R3, P1 ;  /* 0x0000000114147824 */ /* 0x000fcc00008e0603 */
[----:B------:R1:W-:Y:S01]  /*6b470*/  LDGSTS.E [R6+0x6800], desc[UR58][R8.64], P0 ;  /* 0x0680000008067fae */ /* 0x0003e2000812187a */
[----:B------:R-:W-:Y:S01]  /*6b480*/  IADD3.X R14, R14, R3, RZ, P2, !PT ;  /* 0x000000030e0e7210 */ /* 0x000fe200017fe4ff */
[----:B-1----:R-:W-:Y:S02]  /*6b490*/  IMAD.MOV.U32 R8, RZ, RZ, R11 ;  /* 0x000000ffff087224 */ /* 0x002fe400078e000b */
[----:B------:R-:W-:Y:S01]  /*6b4a0*/  IMAD.MOV.U32 R9, RZ, RZ, R13 ;  /* 0x000000ffff097224 */ /* 0x000fe200078e000d */
[----:B---3--:R-:W3:Y:S04]  /*6b4b0*/  LDL.LU R11, [R1+0x2174] ;  /* 0x00217400010b7983 */ /* 0x008ee80000300800 */
[----:B------:R-:W3:Y:S04]  /*6b4c0*/  LDL.LU R13, [R1+0x223c] ;  /* 0x00223c00010d7983 */ /* 0x000ee80000300800 */
[----:B------:R-:W-:Y:S04]  /*6b4d0*/  STL [R1+0x214c], R19 ;  /* 0x00214c1301007387 */ /* 0x000fe80000100800 */
[----:B------:R1:W-:Y:S04]  /*6b4e0*/  STL [R1+0x2148], R20 ;  /* 0x0021481401007387 */ /* 0x0003e80000100800 */
[----:B------:R1:W-:Y:S04]  /*6b4f0*/  LDGSTS.E [R6+0x6900], desc[UR58][R8.64], P0 ;  /* 0x0690000008067fae */ /* 0x0003e8000812187a */
[----:B------:R-:W-:Y:S01]  /*6b500*/  STL [R1+0x2154], R7 ;  /* 0x0021540701007387 */ /* 0x000fe20000100800 */
[----:B------:R-:W-:Y:S01]  /*6b510*/  IADD3 R15, P1, R15, R2, RZ ;  /* 0x000000020f0f7210 */ /* 0x000fe20007f3e0ff */
[----:B-1----:R-:W-:-:S02]  /*6b520*/  IMAD.MOV.U32 R9, RZ, RZ, R20 ;  /* 0x000000ffff097224 */ /* 0x002fc400078e0014 */
[----:B------:R-:W3:Y:S01]  /*6b530*/  LDL.LU R20, [R1+0x2170] ;  /* 0x0021700001147983 */ /* 0x000ee20000300800 */
[----:B------:R-:W-:-:S03]  /*6b540*/  IMAD.MOV.U32 R8, RZ, RZ, R19 ;  /* 0x000000ffff087224 */ /* 0x000fc600078e0013 */
[----:B------:R1:W-:Y:S04]  /*6b550*/  STL [R1+0x2150], R14 ;  /* 0x0021500e01007387 */ /* 0x0003e80000100800 */
[----:B------:R-:W3:Y:S01]  /*6b560*/  LDL.LU R19, [R1+0x2238] ;  /* 0x0022380001137983 */ /* 0x000ee20000300800 */
[----:B------:R-:W-:-:S03]  /*6b570*/  IADD3 R10, P2, R10, R2, RZ ;  /* 0x000000020a0a7210 */ /* 0x000fc60007f5e0ff */
[----:B------:R1:W-:Y:S02]  /*6b580*/  LDGSTS.E [R6+0x6a00], desc[UR58][R8.64], P0 ;  /* 0x06a0000008067fae */ /* 0x0003e4000812187a */
[----:B-1----:R-:W-:Y:S02]  /*6b590*/  IMAD.MOV.U32 R8, RZ, RZ, R7 ;  /* 0x000000ffff087224 */ /* 0x002fe400078e0007 */
[----:B------:R-:W-:Y:S02]  /*6b5a0*/  IMAD.MOV.U32 R9, RZ, RZ, R14 ;  /* 0x000000ffff097224 */ /* 0x000fe400078e000e */
[----:B------:R-:W3:Y:S04]  /*6b5b0*/  LDL.LU R14, [R1+0x2244] ;  /* 0x00224400010e7983 */ /* 0x000ee80000300800 */
[----:B------:R-:W3:Y:S04]  /*6b5c0*/  LDL.LU R7, [R1+0x224c] ;  /* 0x00224c0001077983 */ /* 0x000ee80000300800 */
[----:B------:R-:W-:Y:S04]  /*6b5d0*/  STL [R1+0x215c], R15 ;  /* 0x00215c0f01007387 */ /* 0x000fe80000100800 */
[----:B------:R1:W-:Y:S02]  /*6b5e0*/  LDGSTS.E [R6+0x6b00], desc[UR58][R8.64], P0 ;  /* 0x06b0000008067fae */ /* 0x0003e4000812187a */
[----:B-1----:R-:W-:Y:S01]  /*6b5f0*/  MOV R8, R15 ;  /* 0x0000000f00087202 */ /* 0x002fe20000000f00 */
[----:B------:R-:W-:-:S02]  /*6b600*/  IMAD.X R17, R17, 0x1, R3, P1 ;  /* 0x0000000111117824 */ /* 0x000fc400008e0603 */
[----:B------:R-:W-:Y:S02]  /*6b610*/  IMAD.X R16, R16, 0x1, R3, P2 ;  /* 0x0000000110107824 */ /* 0x000fe400010e0603 */
        /* <DEDUP_REMOVED lines=8> */
[----:B------:R-:W-:-:S02]  /*6b6a0*/  IMAD.MOV.U32 R8, RZ, RZ, R10 ;  /* 0x000000ffff087224 */ /* 0x000fc400078e000a */
[----:B------:R-:W-:Y:S02]  /*6b6b0*/  IMAD.MOV.U32 R9, RZ, RZ, R16 ;  /* 0x000000ffff097224 */ /* 0x000fe400078e0010 */
[----:B-1----:R-:W4:Y:S04]  /*6b6c0*/  LDL.LU R16, [R1+0x2254] ;  /* 0x0022540001107983 */ /* 0x002f280000300800 */
[----:B------:R-:W4:Y:S01]  /*6b6d0*/  LDL.LU R10, [R1+0x225c] ;  /* 0x00225c00010a7983 */ /* 0x000f220000300800 */
[----:B--2---:R-:W-:-:S03]  /*6b6e0*/  IMAD.X R18, R18, 0x1, R3, P1 ;  /* 0x0000000112127824 */ /* 0x004fc600008e0603 */
[----:B------:R1:W-:Y:S04]  /*6b6f0*/  LDGSTS.E [R6+0x6d00], desc[UR58][R8.64], P0 ;  /* 0x06d0000008067fae */ /* 0x0003e8000812187a */
[----:B------:R-:W-:Y:S04]  /*6b700*/  STL [R1+0x216c], R12 ;  /* 0x00216c0c01007387 */ /* 0x000fe80000100800 */
[----:B------:R2:W-:Y:S01]  /*6b710*/  STL [R1+0x2168], R18 ;  /* 0x0021681201007387 */ /* 0x0005e20000100800 */
[----:B-1----:R-:W-:-:S03]  /*6b720*/  IMAD.MOV.U32 R9, RZ, RZ, R18 ;  /* 0x000000ffff097224 */ /* 0x002fc600078e0012 */
[----:B--2---:R-:W2:Y:S01]  /*6b730*/  LDL.LU R18, [R1+0x2250] ;  /* 0x0022500001127983 */ /* 0x004ea20000300800 */
[----:B------:R-:W-:-:S03]  /*6b740*/  IMAD.MOV.U32 R8, RZ, RZ, R12 ;  /* 0x000000ffff087224 */ /* 0x000fc600078e000c */
[----:B------:R-:W2:Y:S01]  /*6b750*/  LDL.LU R12, [R1+0x2258] ;  /* 0x00225800010c7983 */ /* 0x000ea20000300800 */
[----:B------:R-:W-:-:S03]  /*6b760*/  UISETP.GT.AND UP1, UPT, UR14, 0x11, UPT ;  /* 0x000000110e00788c */ /* 0x000fc6000bf24270 */
[----:B------:R1:W-:Y:S01]  /*6b770*/  LDGSTS.E [R6+0x6e00], desc[UR58][R8.64], P0 ;  /* 0x06e0000008067fae */ /* 0x0003e2000812187a */
[----:B------:R-:W-:-:S04]  /*6b780*/  USEL UR10, URZ, 0x4, !UP1 ;  /* 0x000000043f0a7887 */ /* 0x000fc8000c800000 */
[----:B------:R-:W-:-:S06]  /*6b790*/  USEL UR10, UR10, URZ, !UP0 ;  /* 0x0000003f0a0a7287 */ /* 0x000fcc000c000000 */
[----:B------:R-:W-:Y:S02]  /*6b7a0*/  ISETP.NE.U32.AND P1, PT, RZ, UR10, PT ;  /* 0x0000000aff007c0c */ /* 0x000fe4000bf25070 */
[-C--:B---3--:R-:W-:Y:S02]  /*6b7b0*/  IADD3 R11, P2, R11, R2.reuse, RZ ;  /* 0x000000020b0b7210 */ /* 0x088fe40007f5e0ff */
[----:B------:R-:W-:-:S03]  /*6b7c0*/  IADD3 R13, P3, R13, R2, RZ ;  /* 0x000000020d0d7210 */ /* 0x000fc60007f7e0ff */
[----:B-1----:R-:W-:Y:S01]  /*6b7d0*/  IMAD.MOV.U32 R8, RZ, RZ, R11 ;  /* 0x000000ffff087224 */ /* 0x002fe200078e000b */
[----:B------:R1:W-:Y:S01]  /*6b7e0*/  STL [R1+0x2174], R11 ;  /* 0x0021740b01007387 */ /* 0x0003e20000100800 */
[----:B------:R-:W-:-:S05]  /*6b7f0*/  IADD3.X R20, R20, R3, RZ, P2, !PT ;  /* 0x0000000314147210 */ /* 0x000fca00017fe4ff */
[----:B------:R-:W-:Y:S02]  /*6b800*/  IMAD.MOV.U32 R9, RZ, RZ, R20 ;  /* 0x000000ffff097224 */ /* 0x000fe400078e0014 */
[----:B------:R-:W-:Y:S01]  /*6b810*/  IMAD.X R19, R19, 0x1, R3, P3 ;  /* 0x0000000113137824 */ /* 0x000fe200018e0603 */
[----:B------:R-:W-:Y:S04]  /*6b820*/  STL [R1+0x2170], R20 ;  /* 0x0021701401007387 */ /* 0x000fe80000100800 */
[----:B------:R3:W-:Y:S04]  /*6b830*/  STL [R1+0x223c], R13 ;  /* 0x00223c0d01007387 */ /* 0x0007e80000100800 */
[----:B------:R1:W-:Y:S04]  /*6b840*/  LDGSTS.E [R6+0x6f00], desc[UR58][R8.64], P0 ;  /* 0x06f0000008067fae */ /* 0x0003e8000812187a */
[----:B------:R-:W2:Y:S04]  /*6b850*/  LDL.LU R21, [R1+0x2264] ;  /* 0x0022640001157983 */ /* 0x000ea80000300800 */
[----:B------:R-:W-:Y:S04]  /*6b860*/  STL [R1+0x2238], R19 ;  /* 0x0022381301007387 */ /* 0x000fe80000100800 */
[----:B-1----:R-:W2:Y:S04]  /*6b870*/  LDL.LU R11, [R1+0x226c] ;  /* 0x00226c00010b7983 */ /* 0x002ea80000300800 */
[----:B------:R-:W2:Y:S01]  /*6b880*/  LDL.LU R22, [R1+0x2260] ;  /* 0x0022600001167983 */ /* 0x000ea20000300800 */
[----:B------:R-:W-:Y:S01]  /*6b890*/  IADD3 R14, P0, R14, R2, RZ ;  /* 0x000000020e0e7210 */ /* 0x000fe20007f1e0ff */
[----:B------:R-:W-:-:S02]  /*6b8a0*/  IMAD.MOV.U32 R8, RZ, RZ, R13 ;  /* 0x000000ffff087224 */ /* 0x000fc400078e000d */
[----:B------:R-:W-:Y:S01]  /*6b8b0*/  IMAD.MOV.U32 R9, RZ, RZ, R19 ;  /* 0x000000ffff097224 */ /* 0x000fe200078e0013 */
[----:B------:R-:W-:Y:S01]  /*6b8c0*/  IADD3 R7, P2, R7, R2, RZ ;  /* 0x0000000207077210 */ /* 0x000fe20007f5e0ff */
[----:B---3--:R-:W3:Y:S04]  /*6b8d0*/  LDL.LU R13, [R1+0x2268] ;  /* 0x00226800010d7983 */ /* 0x008ee80000300800 */
[----:B------:R1:W-:Y:S04]  /*6b8e0*/  STL [R1+0x2244], R14 ;  /* 0x0022440e01007387 */ /* 0x0003e80000100800 */
[----:B------:R1:W-:Y:S02]  /*6b8f0*/  LDGSTS.E [R6+0x8800], desc[UR58][R8.64], P1 ;  /* 0x0880000008067fae */ /* 0x0003e4000892187a */
[----:B-1----:R-:W-:-:S02]  /*6b900*/  IMAD.MOV.U32 R8, RZ, RZ, R14 ;  /* 0x000000ffff087224 */ /* 0x002fc400078e000e */
[----:B------:R-:W-:Y:S01]  /*6b910*/  IMAD.X R17, R17, 0x1, R3, P0 ;  /* 0x0000000111117824 */ /* 0x000fe200000e0603 */
[----:B------:R-:W-:-:S04]  /*6b920*/  IADD3.X R15, R15, R3, RZ, P2, !PT ;  /* 0x000000030f0f7210 */ /* 0x000fc800017fe4ff */
[----:B------:R1:W-:Y:S04]  /*6b930*/  STL [R1+0x2240], R17 ;  /* 0x0022401101007387 */ /* 0x0003e80000100800 */
[----:B------:R1:W-:Y:S04]  /*6b940*/  STL [R1+0x224c], R7 ;  /* 0x00224c0701007387 */ /* 0x0003e80000100800 */
[----:B------:R-:W3:Y:S01]  /*6b950*/  LDL.LU R14, [R1+0x2274] ;  /* 0x00227400010e7983 */ /* 0x000ee20000300800 */
[----:B------:R-:W-:-:S03]  /*6b960*/  IMAD.MOV.U32 R9, RZ, RZ, R17 ;  /* 0x000000ffff097224 */ /* 0x000fc600078e0011 */
[----:B------:R1:W-:Y:S01]  /*6b970*/  STL [R1+0x2248], R15 ;  /* 0x0022480f01007387 */ /* 0x0003e20000100800 */
[----:B----4-:R-:W-:-:S03]  /*6b980*/  IADD3 R16, P0, R16, R2, RZ ;  /* 0x0000000210107210 */ /* 0x010fc60007f1e0ff */
[----:B------:R4:W-:Y:S04]  /*6b990*/  LDGSTS.E [R6+0x8900], desc[UR58][R8.64], P1 ;  /* 0x0890000008067fae */ /* 0x0009e8000892187a */
[----:B-1----:R-:W3:Y:S01]  /*6b9a0*/  LDL.LU R17, [R1+0x2270] ;  /* 0x0022700001117983 */ /* 0x002ee20000300800 */
[----:B------:R-:W-:Y:S01]  /*6b9b0*/  IADD3 R10, P2, R10, R2, RZ ;  /* 0x000000020a0a7210 */ /* 0x000fe20007f5e0ff */
[----:B----4-:R-:W-:Y:S02]  /*6b9c0*/  IMAD.MOV.U32 R8, RZ, RZ, R7 ;  /* 0x000000ffff087224 */ /* 0x010fe400078e0007 */
[----:B------:R-:W-:Y:S01]  /*6b9d0*/  IMAD.MOV.U32 R9, RZ, RZ, R15 ;  /* 0x000000ffff097224 */ /* 0x000fe200078e000f */
[----:B------:R-:W4:Y:S04]  /*6b9e0*/  LDL.LU R7, [R1+0x233c] ;  /* 0x00233c0001077983 */ /* 0x000f280000300800 */
[----:B------:R-:W4:Y:S01]  /*6b9f0*/  LDL.LU R15, [R1+0x2344] ;  /* 0x00234400010f7983 */ /* 0x000f220000300800 */
[----:B--2---:R-:W-:-:S03]  /*6ba00*/  IMAD.X R18, R18, 0x1, R3, P0 ;  /* 0x0000000112127824 */ /* 0x004fc600000e0603 */
[----:B------:R-:W-:Y:S01]  /*6ba10*/  STL [R1+0x2254], R16 ;  /* 0x0022541001007387 */ /* 0x000fe20000100800 */
[----:B------:R-:W-:-:S03]  /*6ba20*/  IMAD.X R12, R12, 0x1, R3, P2 ;  /* 0x000000010c0c7824 */ /* 0x000fc600010e0603 */
[----:B------:R1:W-:Y:S04]  /*6ba30*/  LDGSTS.E [R6+0x8a00], desc[UR58][R8.64], P1 ;  /* 0x08a0000008067fae */ /* 0x0003e8000892187a */
[----:B------:R2:W-:Y:S04]  /*6ba40*/  STL [R1+0x2250], R18 ;  /* 0x0022501201007387 */ /* 0x0005e80000100800 */
[----:B------:R-:W-:Y:S04]  /*6ba50*/  STL [R1+0x225c], R10 ;  /* 0x00225c0a01007387 */ /* 0x000fe80000100800 */
[----:B------:R-:W4:Y:S04]  /*6ba60*/  LDL.LU R20, [R1+0x2338] ;  /* 0x0023380001147983 */ /* 0x000f280000300800 */
[----:B------:R2:W-:Y:S04]  /*6ba70*/  STL [R1+0x2258], R12 ;  /* 0x0022580c01007387 */ /* 0x0005e80000100800 */
[----:B------:R-:W4:Y:S01]  /*6ba80*/  LDL.LU R19, [R1+0x2340] ;  /* 0x0023400001137983 */ /* 0x000f220000300800 */
[----:B-1----:R-:W-:Y:S01]  /*6ba90*/  MOV R8, R16 ;  /* 0x0000001000087202 */ /* 0x002fe20000000f00 */
[----:B------:R-:W-:-:S02]  /*6baa0*/  IMAD.MOV.U32 R9, RZ, RZ, R18 ;  /* 0x000000ffff097224 */ /* 0x000fc400078e0012 */
[----:B--2---:R-:W2:Y:S04]  /*6bab0*/  LDL.LU R18, [R1+0x2348] ;  /* 0x0023480001127983 */ /* 0x004ea80000300800 */
[----:B------:R1:W-:Y:S02]  /*6bac0*/  LDGSTS.E [R6+0x8b00], desc[UR58][R8.64], P1 ;  /* 0x08b0000008067fae */ /* 0x0003e4000892187a */
[----:B-1----:R-:W-:Y:S02]  /*6bad0*/  IMAD.MOV.U32 R9, RZ, RZ, R12 ;  /* 0x000000ffff097224 */ /* 0x002fe400078e000c */
[----:B------:R-:W2:Y:S01]  /*6bae0*/  LDL.LU R12, [R1+0x234c] ;  /* 0x00234c00010c7983 */ /* 0x000ea20000300800 */
[----:B------:R-:W-:-:S03]  /*6baf0*/  IMAD.MOV.U32 R8, RZ, RZ, R10 ;  /* 0x000000ffff087224 */ /* 0x000fc600078e000a */
[----:B------:R-:W2:Y:S04]  /*6bb00*/  LDL.LU R16, [R1+0x2350] ;  /* 0x0023500001107983 */ /* 0x000ea80000300800 */
[----:B------:R-:W2:Y:S04]  /*6bb10*/  LDL.LU R10, [R1+0x2354] ;  /* 0x00235400010a7983 */ /* 0x000ea80000300800 */
[----:B------:R1:W-:Y:S01]  /*6bb20*/  LDGSTS.E [R6+0x8c00], desc[UR58][R8.64], P1 ;  /* 0x08c0000008067fae */ /* 0x0003e2000892187a */
[-C--:B------:R-:W-:Y:S02]  /*6bb30*/  IADD3 R21, P0, R21, R2.reuse, RZ ;  /* 0x0000000215157210 */ /* 0x080fe40007f1e0ff */
[----:B------:R-:W-:-:S03]  /*6bb40*/  IADD3 R11, P2, R11, R2, RZ ;  /* 0x000000020b0b7210 */ /* 0x000fc60007f5e0ff */
[----:B------:R-:W-:Y:S02]  /*6bb50*/  IMAD.X R22, R22, 0x1, R3, P0 ;  /* 0x0000000116167824 */ /* 0x000fe400000e0603 */
[----:B-1----:R-:W-:-:S03]  /*6bb60*/  IMAD.MOV.U32 R8, RZ, RZ, R21 ;  /* 0x000000ffff087224 */ /* 0x002fc600078e0015 */
[----:B------:R-:W-:Y:S01]  /*6bb70*/  MOV R9, R22 ;  /* 0x0000001600097202 */ /* 0x000fe20000000f00 */
[----:B------:R-:W-:Y:S04]  /*6bb80*/  STL [R1+0x2264], R21 ;  /* 0x0022641501007387 */ /* 0x000fe80000100800 */
[----:B------:R-:W-:Y:S01]  /*6bb90*/  STL [R1+0x2260], R22 ;  /* 0x0022601601007387 */ /* 0x000fe20000100800 */
[----:B---3--:R-:W-:-:S03]  /*6bba0*/  IMAD.X R13, R13, 0x1, R3, P2 ;  /* 0x000000010d0d7824 */ /* 0x008fc600010e0603 */
[----:B------:R-:W-:Y:S04]  /*6bbb0*/  STL [R1+0x226c], R11 ;  /* 0x00226c0b01007387 */ /* 0x000fe80000100800 */
[----:B------:R1:W-:Y:S04]  /*6bbc0*/  LDGSTS.E [R6+0x8d00], desc[UR58][R8.64], P1 ;  /* 0x08d0000008067fae */ /* 0x0003e8000892187a */
[----:B------:R3:W-:Y:S01]  /*6bbd0*/  STL [R1+0x2268], R13 ;  /* 0x0022680d01007387 */ /* 0x0007e20000100800 */
[----:B------:R-:W-:-:S04]  /*6bbe0*/  UISETP.GT.AND UP1, UPT, UR14, 0x15, UPT ;  /* 0x000000150e00788c */ /* 0x000fc8000bf24270 */
[----:B------:R-:W-:Y:S01]  /*6bbf0*/  USEL UR10, URZ, 0x4, !UP1 ;  /* 0x000000043f0a7887 */ /* 0x000fe2000c800000 */
[----:B-1----:R-:W-:Y:S02]  /*6bc00*/  IMAD.MOV.U32 R8, RZ, RZ, R11 ;  /* 0x000000ffff087224 */ /* 0x002fe400078e000b */
[----:B------:R-:W-:Y:S02]  /*6bc10*/  IMAD.MOV.U32 R9, RZ, RZ, R13 ;  /* 0x000000ffff097224 */ /* 0x000fe400078e000d */
[----:B---3--:R-:W3:Y:S04]  /*6bc20*/  LDL.LU R13, [R1+0x235c] ;  /* 0x00235c00010d7983 */ /* 0x008ee80000300800 */
[----:B------:R-:W3:Y:S04]  /*6bc30*/  LDL.LU R11, [R1+0x2364] ;  /* 0x00236400010b7983 */ /* 0x000ee80000300800 */
[----:B------:R1:W-:Y:S01]  /*6bc40*/  LDGSTS.E [R6+0x8e00], desc[UR58][R8.64], P1 ;  /* 0x08e0000008067fae */ /* 0x0003e2000892187a */
[----:B------:R-:W-:Y:S01]  /*6bc50*/  USEL UR10, UR10, URZ, !UP0 ;  /* 0x0000003f0a0a7287 */ /* 0x000fe2000c000000 */
[----:B------:R-:W-:-:S05]  /*6bc60*/  IADD3 R14, P0, R14, R2, RZ ;  /* 0x000000020e0e7210 */ /* 0x000fca0007f1e0ff */
[----:B------:R-:W-:Y:S01]  /*6bc70*/  IMAD.X R17, R17, 0x1, R3, P0 ;  /* 0x0000000111117824 */ /* 0x000fe200000e0603 */
[----:B------:R-:W-:Y:S01]  /*6bc80*/  STL [R1+0x2274], R14 ;  /* 0x0022740e01007387 */ /* 0x000fe20000100800 */
[----:B-1----:R-:W-:Y:S02]  /*6bc90*/  IMAD.MOV.U32 R8, RZ, RZ, R14 ;  /* 0x000000ffff087224 */ /* 0x002fe400078e000e */
[----:B------:R-:W-:Y:S01]  /*6bca0*/  IMAD.MOV.U32 R9, RZ, RZ, R17 ;  /* 0x000000ffff097224 */ /* 0x000fe200078e0011 */
[----:B------:R1:W-:Y:S01]  /*6bcb0*/  STL [R1+0x2270], R17 ;  /* 0x0022701101007387 */ /* 0x0003e20000100800 */
[----:B------:R-:W-:-:S03]  /*6bcc0*/  ISETP.NE.U32.AND P0, PT, RZ, UR10, PT ;  /* 0x0000000aff007c0c */ /* 0x000fc6000bf05070 */
[----:B------:R4:W-:Y:S04]  /*6bcd0*/  LDGSTS.E [R6+0x8f00], desc[UR58][R8.64], P1 ;  /* 0x08f0000008067fae */ /* 0x0009e8000892187a */
[----:B-1----:R-:W3:Y:S04]  /*6bce0*/  LDL.LU R17, [R1+0x2358] ;  /* 0x0023580001117983 */ /* 0x002ee80000300800 */
[----:B------:R-:W3:Y:S01]  /*6bcf0*/  LDL.LU R14, [R1+0x2360] ;  /* 0x00236000010e7983 */ /* 0x000ee20000300800 */
[-C--:B----4-:R-:W-:Y:S02]  /*6bd00*/  IADD3 R7, P1, R7, R2.reuse, RZ ;  /* 0x0000000207077210 */ /* 0x090fe40007f3e0ff */
[----:B------:R-:W-:-:S03]  /*6bd10*/  IADD3 R15, P2, R15, R2, RZ ;  /* 0x000000020f0f7210 */ /* 0x000fc60007f5e0ff */
[----:B------:R-:W-:Y:S01]  /*6bd20*/  IMAD.X R20, R20, 0x1, R3, P1 ;  /* 0x0000000114147824 */ /* 0x000fe200008e0603 */
[----:B------:R1:W-:Y:S01]  /*6bd30*/  STL [R1+0x233c], R7 ;  /* 0x00233c0701007387 */ /* 0x0003e20000100800 */
[----:B------:R-:W-:Y:S01]  /*6bd40*/  IMAD.MOV.U32 R8, RZ, RZ, R7 ;  /* 0x000000ffff087224 */ /* 0x000fe200078e0007 */
[----:B------:R-:W-:Y:S01]  /*6bd50*/  IADD3.X R19, R19, R3, RZ, P2, !PT ;  /* 0x0000000313137210 */ /* 0x000fe200017fe4ff */
[----:B------:R-:W-:Y:S01]  /*6bd60*/  IMAD.MOV.U32 R9, RZ, RZ, R20 ;  /* 0x000000ffff097224 */ /* 0x000fe200078e0014 */
[----:B------:R-:W-:Y:S04]  /*6bd70*/  STL [R1+0x2338], R20 ;  /* 0x0023381401007387 */ /* 0x000fe80000100800 */
[----:B------:R4:W-:Y:S04]  /*6bd80*/  STL [R1+0x2344], R15 ;  /* 0x0023440f01007387 */ /* 0x0009e80000100800 */
[----:B------:R4:W-:Y:S04]  /*6bd90*/  LDGSTS.E [R6+0xa800], desc[UR58][R8.64], P0 ;  /* 0x0a80000008067fae */ /* 0x0009e8000812187a */
[----:B-1----:R-:W3:Y:S04]  /*6bda0*/  LDL.LU R7, [R1+0x236c] ;  /* 0x00236c0001077983 */ /* 0x002ee80000300800 */
[----:B------:R-:W-:Y:S01]  /*6bdb0*/  STL [R1+0x2340], R19 ;  /* 0x0023401301007387 */ /* 0x000fe20000100800 */
[----:B----4-:R-:W-:-:S03]  /*6bdc0*/  IMAD.MOV.U32 R8, RZ, RZ, R15 ;  /* 0x000000ffff087224 */ /* 0x010fc600078e000f */
[----:B------:R-:W4:Y:S01]  /*6bdd0*/  LDL.LU R15, [R1+0x2368] ;  /* 0x00236800010f7983 */ /* 0x000f220000300800 */
[-C--:B--2---:R-:W-:Y:S01]  /*6bde0*/  IADD3 R12, P1, R12, R2.reuse, RZ ;  /* 0x000000020c0c7210 */ /* 0x084fe20007f3e0ff */
[----:B------:R-:W-:Y:S01]  /*6bdf0*/  IMAD.MOV.U32 R9, RZ, RZ, R19 ;  /* 0x000000ffff097224 */ /* 0x000fe200078e0013 */
[----:B------:R-:W-:-:S03]  /*6be00*/  IADD3 R10, P2, R10, R2, RZ ;  /* 0x000000020a0a7210 */ /* 0x000fc60007f5e0ff */
[--C-:B------:R-:W-:Y:S01]  /*6be10*/  IMAD.X R18, R18, 0x1, R3.reuse, P1 ;  /* 0x0000000112127824 */ /* 0x100fe200008e0603 */
[----:B------:R1:W-:Y:S04]  /*6be20*/  STL [R1+0x234c], R12 ;  /* 0x00234c0c01007387 */ /* 0x0003e80000100800 */
[----:B------:R2:W-:Y:S01]  /*6be30*/  LDGSTS.E [R6+0xa900], desc[UR58][R8.64], P0 ;  /* 0x0a90000008067fae */ /* 0x0005e2000812187a */
[----:B------:R-:W-:-:S03]  /*6be40*/  IMAD.X R16, R16, 0x1, R3, P2 ;  /* 0x0000000110107824 */ /* 0x000fc600010e0603 */
[----:B------:R-:W-:Y:S04]  /*6be50*/  STL [R1+0x2348], R18 ;  /* 0x0023481201007387 */ /* 0x000fe80000100800 */
[----:B------:R-:W-:Y:S01]  /*6be60*/  STL [R1+0x2354], R10 ;  /* 0x0023540a01007387 */ /* 0x000fe20000100800 */
[----:B--2---:R-:W-:-:S03]  /*6be70*/  MOV R8, R12 ;  /* 0x0000000c00087202 */ /* 0x004fc60000000f00 */
[----:B-1----:R-:W2:Y:S04]  /*6be80*/  LDL.LU R12, [R1+0x2374] ;  /* 0x00237400010c7983 */ /* 0x002ea80000300800 */
[----:B------:R1:W-:Y:S04]  /*6be90*/  STL [R1+0x2350], R16 ;  /* 0x0023501001007387 */ /* 0x0003e80000100800 */
[----:B------:R-:W2:Y:S04]  /*6bea0*/  LDL.LU R21, [R1+0x243c] ;  /* 0x00243c0001157983 */ /* 0x000ea80000300800 */
[----:B------:R-:W2:Y:S01]  /*6beb0*/  LDL.LU R20, [R1+0x2370] ;  /* 0x0023700001147983 */ /* 0x000ea20000300800 */
[----:B------:R-:W-:-:S03]  /*6bec0*/  IMAD.MOV.U32 R9, RZ, RZ, R18 ;  /* 0x000000ffff097224 */ /* 0x000fc600078e0012 */
[----:B------:R-:W2:Y:S04]  /*6bed0*/  LDL.LU R22, [R1+0x2438] ;  /* 0x0024380001167983 */ /* 0x000ea80000300800 */
[----:B------:R1:W-:Y:S02]  /*6bee0*/  LDGSTS.E [R6+0xaa00], desc[UR58][R8.64], P0 ;  /* 0x0aa0000008067fae */ /* 0x0003e4000812187a */
[----:B-1----:R-:W-:Y:S02]  /*6bef0*/  IMAD.MOV.U32 R8, RZ, RZ, R10 ;  /* 0x000000ffff087224 */ /* 0x002fe400078e000a */
[----:B------:R-:W-:Y:S02]  /*6bf00*/  IMAD.MOV.U32 R9, RZ, RZ, R16 ;  /* 0x000000ffff097224 */ /* 0x000fe400078e0010 */
[----:B------:R-:W2:Y:S04]  /*6bf10*/  LDL.LU R16, [R1+0x2444] ;  /* 0x0024440001107983 */ /* 0x000ea80000300800 */
[----:B------:R-:W2:Y:S04]  /*6bf20*/  LDL.LU R10, [R1+0x244c] ;  /* 0x00244c00010a7983 */ /* 0x000ea80000300800 */
[----:B------:R1:W-:Y:S01]  /*6bf30*/  LDGSTS.E [R6+0xab00], desc[UR58][R8.64], P0 ;  /* 0x0ab0000008067fae */ /* 0x0003e2000812187a */
[----:B---3--:R-:W-:-:S02]  /*6bf40*/  IADD3 R13, P1, R13, R2, RZ ;  /* 0x000000020d0d7210 */ /* 0x008fc40007f3e0ff */
[----:B------:R-:W-:-:S03]  /*6bf50*/  IADD3 R11, P2, R11, R2, RZ ;  /* 0x000000020b0b7210 */ /* 0x000fc60007f5e0ff */
[----:B------:R-:W-:Y:S01]  /*6bf60*/  STL [R1+0x235c], R13 ;  /* 0x00235c0d01007387 */ /* 0x000fe20000100800 */
[----:B-1----:R-:W-:Y:S02]  /*6bf70*/  IMAD.MOV.U32 R8, RZ, RZ, R13 ;  /* 0x000000ffff087224 */ /* 0x002fe400078e000d */
[--C-:B------:R-:W-:Y:S02]  /*6bf80*/  IMAD.X R17, R17, 0x1, R3.reuse, P1 ;  /* 0x0000000111117824 */ /* 0x100fe400008e0603 */
[----:B------:R-:W-:-:S03]  /*6bf90*/  IMAD.X R14, R14, 0x1, R3, P2 ;  /* 0x000000010e0e7824 */ /* 0x000fc600010e0603 */
[----:B------:R1:W-:Y:S01]  /*6bfa0*/  STL [R1+0x2358], R17 ;  /* 0x0023581101007387 */ /* 0x0003e20000100800 */
[----:B------:R-:W-:-:S03]  /*6bfb0*/  MOV R9, R17 ;  /* 0x0000001100097202 */ /* 0x000fc60000000f00 */
[----:B------:R-:W-:Y:S04]  /*6bfc0*/  STL [R1+0x2364], R11 ;  /* 0x0023640b01007387 */ /* 0x000fe80000100800 */
[----:B------:R3:W-:Y:S04]  /*6bfd0*/  LDGSTS.E [R6+0xac00], desc[UR58][R8.64], P0 ;  /* 0x0ac0000008067fae */ /* 0x0007e8000812187a */
[----:B-1----:R-:W2:Y:S04]  /*6bfe0*/  LDL.LU R17, [R1+0x2440] ;  /* 0x0024400001117983 */ /* 0x002ea80000300800 */
[----:B------:R1:W-:Y:S04]  /*6bff0*/  STL [R1+0x2360], R14 ;  /* 0x0023600e01007387 */ /* 0x0003e80000100800 */
[----:B------:R-:W2:Y:S01]  /*6c000*/  LDL.LU R13, [R1+0x2448] ;  /* 0x00244800010d7983 */ /* 0x000ea20000300800 */
[----:B------:R-:W-:Y:S01]  /*6c010*/  IADD3 R7, P1, R7, R2, RZ ;  /* 0x0000000207077210 */ /* 0x000fe20007f3e0ff */
[----:B---3--:R-:W-:-:S02]  /*6c020*/  IMAD.MOV.U32 R9, RZ, RZ, R14 ;  /* 0x000000ffff097224 */ /* 0x008fc400078e000e */
[----:B------:R-:W-:Y:S01]  /*6c030*/  IMAD.MOV.U32 R8, RZ, RZ, R11 ;  /* 0x000000ffff087224 */ /* 0x000fe200078e000b */
[----:B-1----:R-:W3:Y:S04]  /*6c040*/  LDL.LU R14, [R1+0x2454] ;  /* 0x00245400010e7983 */ /* 0x002ee80000300800 */
[----:B------:R-:W3:Y:S01]  /*6c050*/  LDL.LU R11, [R1+0x245c] ;  /* 0x00245c00010b7983 */ /* 0x000ee20000300800 */
[----:B----4-:R-:W-:-:S03]  /*6c060*/  IMAD.X R15, R15, 0x1, R3, P1 ;  /* 0x000000010f0f7824 */ /* 0x010fc600008e0603 */
[----:B------:R-:W-:Y:S01]  /*6c070*/  STL [R1+0x236c], R7 ;  /* 0x00236c0701007387 */ /* 0x000fe20000100800 */
[----:B------:R-:W-:-:S03]  /*6c080*/  UISETP.GT.AND UP1, UPT, UR14, 0x19, UPT ;  /* 0x000000190e00788c */ /* 0x000fc6000bf24270 */
[----:B------:R1:W-:Y:S04]  /*6c090*/  LDGSTS.E [R6+0xad00], desc[UR58][R8.64], P0 ;  /* 0x0ad0000008067fae */ /* 0x0003e8000812187a */
[----:B------:R4:W-:Y:S04]  /*6c0a0*/  STL [R1+0x2368], R15 ;  /* 0x0023680f01007387 */ /* 0x0009e80000100800 */
[----:B------:R-:W3:Y:S04]  /*6c0b0*/  LDL.LU R18, [R1+0x2450] ;  /* 0x0024500001127983 */ /* 0x000ee80000300800 */
[----:B------:R-:W3:Y:S01]  /*6c0c0*/  LDL.LU R19, [R1+0x2458] ;  /* 0x0024580001137983 */ /* 0x000ee20000300800 */
[----:B------:R-:W-:-:S04]  /*6c0d0*/  USEL UR10, URZ, 0x4, !UP1 ;  /* 0x000000043f0a7887 */ /* 0x000fc8000c800000 */
[----:B------:R-:W-:Y:S01]  /*6c0e0*/  USEL UR10, UR10, URZ, !UP0 ;  /* 0x0000003f0a0a7287 */ /* 0x000fe2000c000000 */
[----:B-1----:R-:W-:Y:S02]  /*6c0f0*/  IMAD.MOV.U32 R8, RZ, RZ, R7 ;  /* 0x000000ffff087224 */ /* 0x002fe400078e0007 */
[----:B------:R-:W-:Y:S01]  /*6c100*/  IMAD.MOV.U32 R9, RZ, RZ, R15 ;  /* 0x000000ffff097224 */ /* 0x000fe200078e000f */
[----:B--2---:R-:W-:-:S04]  /*6c110*/  IADD3 R12, P2, R12, R2, RZ ;  /* 0x000000020c0c7210 */ /* 0x004fc80007f5e0ff */
[----:B------:R1:W-:Y:S01]  /*6c120*/  LDGSTS.E [R6+0xae00], desc[UR58][R8.64], P0 ;  /* 0x0ae0000008067fae */ /* 0x0003e2000812187a */
[----:B------:R-:W-:-:S03]  /*6c130*/  IADD3 R21, P3, R21, R2, RZ ;  /* 0x0000000215157210 */ /* 0x000fc60007f7e0ff */
[----:B----4-:R-:W2:Y:S04]  /*6c140*/  LDL.LU R15, [R1+0x2464] ;  /* 0x00246400010f7983 */ /* 0x010ea80000300800 */
[----:B------:R-:W4:Y:S01]  /*6c150*/  LDL.LU R7, [R1+0x246c] ;  /* 0x00246c0001077983 */ /* 0x000f220000300800 */
[----:B------:R-:W-:Y:S01]  /*6c160*/  IMAD.X R20, R20, 0x1, R3, P2 ;  /* 0x0000000114147824 */ /* 0x000fe200010e0603 */
[----:B------:R-:W-:Y:S02]  /*6c170*/  ISETP.NE.U32.AND P1, PT, RZ, UR10, PT ;  /* 0x0000000aff007c0c */ /* 0x000fe4000bf25070 */
[----:B------:R-:W-:Y:S04]  /*6c180*/  STL [R1+0x2374], R12 ;  /* 0x0023740c01007387 */ /* 0x000fe80000100800 */
[----:B------:R1:W-:Y:S02]  /*6c190*/  STL [R1+0x2370], R20 ;  /* 0x0023701401007387 */ /* 0x0003e40000100800 */
[----:B-1----:R-:W-:-:S02]  /*6c1a0*/  IMAD.MOV.U32 R8, RZ, RZ, R12 ;  /* 0x000000ffff087224 */ /* 0x002fc400078e000c */
[----:B------:R-:W-:Y:S01]  /*6c1b0*/  IMAD.MOV.U32 R9, RZ, RZ, R20 ;  /* 0x000000ffff097224 */ /* 0x000fe200078e0014 */
[----:B------:R-:W-:Y:S01]  /*6c1c0*/  IADD3.X R22, R22, R3, RZ, P3, !PT ;  /* 0x0000000316167210 */ /* 0x000fe20001ffe4ff */
[----:B------:R-:W-:Y:S04]  /*6c1d0*/  STL [R1+0x243c], R21 ;  /* 0x00243c1501007387 */ /* 0x000fe80000100800 */
[----:B------:R1:W-:Y:S04]  /*6c1e0*/  LDGSTS.E [R6+0xaf00], desc[UR58][R8.64], P0 ;  /* 0x0af0000008067fae */ /* 0x0003e8000812187a */
[----:B------:R-:W4:Y:S01]  /*6c1f0*/  LDL.LU R20, [R1+0x2460] ;  /* 0x0024600001147983 */ /* 0x000f220000300800 */
[----:B------:R-:W-:-:S02]  /*6c200*/  IADD3 R16, P0, R16, R2, RZ ;  /* 0x0000000210107210 */ /* 0x000fc40007f1e0ff */
[----:B------:R-:W-:Y:S01]  /*6c210*/  IADD3 R10, P2, R10, R2, RZ ;  /* 0x000000020a0a7210 */ /* 0x000fe20007f5e0ff */
[----:B------:R-:W-:Y:S04]  /*6c220*/  STL [R1+0x2438], R22 ;  /* 0x0024381601007387 */ /* 0x000fe80000100800 */
[----:B------:R-:W4:Y:S01]  /*6c230*/  LDL.LU R12, [R1+0x2468] ;  /* 0x00246800010c7983 */ /* 0x000f220000300800 */
[----:B-1----:R-:W-:Y:S02]  /*6c240*/  IMAD.MOV.U32 R8, RZ, RZ, R21 ;  /* 0x000000ffff087224 */ /* 0x002fe400078e0015 */
[----:B------:R-:W-:Y:S01]  /*6c250*/  IMAD.MOV.U32 R9, RZ, RZ, R22 ;  /* 0x000000ffff097224 */ /* 0x000fe200078e0016 */
[----:B------:R1:W-:Y:S04]  /*6c260*/  STL [R1+0x2444], R16 ;  /* 0x0024441001007387 */ /* 0x0003e80000100800 */
[----:B------:R1:W-:Y:S02]  /*6c270*/  LDGSTS.E [R6+0xc800], desc[UR58][R8.64], P1 ;  /* 0x0c80000008067fae */ /* 0x0003e4000892187a */
[----:B-1----:R-:W-:Y:S01]  /*6c280*/  MOV R8, R16 ;  /* 0x0000001000087202 */ /* 0x002fe20000000f00 */
[----:B------:R-:W-:-:S02]  /*6c290*/  IMAD.X R17, R17, 0x1, R3, P0 ;  /* 0x0000000111117824 */ /* 0x000fc400000e0603 */
[----:B------:R-:W-:-:S03]  /*6c2a0*/  IMAD.X R13, R13, 0x1, R3, P2 ;  /* 0x000000010d0d7824 */ /* 0x000fc600010e0603 */
[----:B------:R1:W-:Y:S04]  /*6c2b0*/  STL [R1+0x2440], R17 ;  /* 0x0024401101007387 */ /* 0x0003e80000100800 */
[----:B------:R-:W-:Y:S04]  /*6c2c0*/  STL [R1+0x244c], R10 ;  /* 0x00244c0a01007387 */ /* 0x000fe80000100800 */
[----:B------:R-:W4:Y:S01]  /*6c2d0*/  LDL.LU R16, [R1+0x2474] ;  /* 0x0024740001107983 */ /* 0x000f220000300800 */
[----:B------:R-:W-:-:S03]  /*6c2e0*/  IMAD.MOV.U32 R9, RZ, RZ, R17 ;  /* 0x000000ffff097224 */ /* 0x000fc600078e0011 */
[----:B------:R1:W-:Y:S01]  /*6c2f0*/  STL [R1+0x2448], R13 ;  /* 0x0024480d01007387 */ /* 0x0003e20000100800 */
[----:B---3--:R-:W-:-:S03]  /*6c300*/  IADD3 R14, P0, R14, R2, RZ ;  /* 0x000000020e0e7210 */ /* 0x008fc60007f1e0ff */
[----:B------:R3:W-:Y:S04]  /*6c310*/  LDGSTS.E [R6+0xc900], desc[UR58][R8.64], P1 ;  /* 0x0c90000008067fae */ /* 0x0007e8000892187a */
[----:B-1----:R-:W4:Y:S01]  /*6c320*/  LDL.LU R17, [R1+0x2470] ;  /* 0x0024700001117983 */ /* 0x002f220000300800 */
[----:B------:R-:W-:Y:S01]  /*6c330*/  IADD3 R11, P2, R11, R2, RZ ;  /* 0x000000020b0b7210 */ /* 0x000fe20007f5e0ff */
[----:B------:R-:W-:Y:S02]  /*6c340*/  IMAD.X R18, R18, 0x1, R3, P0 ;  /* 0x0000000112127824 */ /* 0x000fe400000e0603 */
[----:B---3--:R-:W-:Y:S02]  /*6c350*/  IMAD.MOV.U32 R8, RZ, RZ, R10 ;  /* 0x000000ffff087224 */ /* 0x008fe400078e000a */
[----:B------:R-:W-:-:S02]  /*6c360*/  IMAD.MOV.U32 R9, RZ, RZ, R13 ;  /* 0x000000ffff097224 */ /* 0x000fc400078e000d */
[----:B------:R-:W3:Y:S04]  /*6c370*/  LDL.LU R13, [R1+0x253c] ;  /* 0x00253c00010d7983 */ /* 0x000ee80000300800 */
[----:B------:R-:W3:Y:S04]  /*6c380*/  LDL.LU R10, [R1+0x2544] ;  /* 0x00254400010a7983 */ /* 0x000ee80000300800 */
[----:B------:R-:W-:Y:S04]  /*6c390*/  STL [R1+0x2454], R14 ;  /* 0x0024540e01007387 */ /* 0x000fe80000100800 */
[----:B------:R1:W-:Y:S04]  /*6c3a0*/  LDGSTS.E [R6+0xca00], desc[UR58][R8.64], P1 ;  /* 0x0ca0000008067fae */ /* 0x0003e8000892187a */
[----:B------:R2:W-:Y:S04]  /*6c3b0*/  STL [R1+0x2450], R18 ;  /* 0x0024501201007387 */ /* 0x0005e80000100800 */
[----:B------:R-:W-:Y:S01]  /*6c3c0*/  STL [R1+0x245c], R11 ;  /* 0x00245c0b01007387 */ /* 0x000fe20000100800 */
[----:B------:R-:W-:Y:S01]  /*6c3d0*/  IMAD.X R19, R19, 0x1, R3, P2 ;  /* 0x0000000113137824 */ /* 0x000fe200010e0603 */
[----:B-1----:R-:W-:-:S02]  /*6c3e0*/  MOV R9, R18 ;  /* 0x0000001200097202 */ /* 0x002fc40000000f00 */
[----:B--2---:R-:W2:Y:S01]  /*6c3f0*/  LDL.LU R18, [R1+0x2538] ;  /* 0x0025380001127983 */ /* 0x004ea20000300800 */
[----:B------:R-:W-:-:S03]  /*6c400*/  IMAD.MOV.U32 R8, RZ, RZ, R14 ;  /* 0x000000ffff087224 */ /* 0x000fc600078e000e */
[----:B------:R1:W-:Y:S04]  /*6c410*/  STL [R1+0x2458], R19 ;  /* 0x0024581301007387 */ /* 0x0003e80000100800 */
[----:B------:R-:W2:Y:S01]  /*6c420*/  LDL.LU R14, [R1+0x2540] ;  /* 0x00254000010e7983 */ /* 0x000ea20000300800 */
[----:B------:R-:W-:-:S03]  /*6c430*/  IADD3 R15, P0, R15, R2, RZ ;  /* 0x000000020f0f7210 */ /* 0x000fc60007f1e0ff */
[----:B------:R1:W-:Y:S01]  /*6c440*/  LDGSTS.E [R6+0xcb00], desc[UR58][R8.64], P1 ;  /* 0x0cb0000008067fae */ /* 0x0003e2000892187a */
[----:B----4-:R-:W-:Y:S01]  /*6c450*/  IADD3 R7, P2, R7, R2, RZ ;  /* 0x0000000207077210 */ /* 0x010fe20007f5e0ff */
        /* <DEDUP_REMOVED lines=12> */
[----:B------:R-:W-:-:S03]  /*6c520*/  IMAD.MOV.U32 R8, RZ, RZ, R15 ;  /* 0x000000ffff087224 */ /* 0x000fc600078e000f */
[----:B------:R1:W-:Y:S04]  /*6c530*/  STL [R1+0x2468], R12 ;  /* 0x0024680c01007387 */ /* 0x0003e80000100800 */
[----:B------:R-:W4:Y:S04]  /*6c540*/  LDL.LU R15, [R1+0x2550] ;  /* 0x00255000010f7983 */ /* 0x000f280000300800 */
[----:B------:R1:W-:Y:S02]  /*6c550*/  LDGSTS.E [R6+0xcd00], desc[UR58][R8.64], P1 ;  /* 0x0cd0000008067fae */ /* 0x0003e4000892187a */
[----:B-1----:R-:W-:Y:S01]  /*6c560*/  MOV R8, R7 ;  /* 0x0000000700087202 */ /* 0x002fe20000000f00 */
[----:B------:R-:W-:-:S02]  /*6c570*/  IMAD.MOV.U32 R9, RZ, RZ, R12 ;  /* 0x000000ffff097224 */ /* 0x000fc400078e000c */
[----:B------:R-:W4:Y:S04]  /*6c580*/  LDL.LU R12, [R1+0x255c] ;  /* 0x00255c00010c7983 */ /* 0x000f280000300800 */
[----:B------:R-:W4:Y:S04]  /*6c590*/  LDL.LU R7, [R1+0x2564] ;  /* 0x0025640001077983 */ /* 0x000f280000300800 */
[----:B------:R1:W-:Y:S01]  /*6c5a0*/  LDGSTS.E [R6+0xce00], desc[UR58][R8.64], P1 ;  /* 0x0ce0000008067fae */ /* 0x0003e2000892187a */
[----:B------:R-:W-:-:S05]  /*6c5b0*/  IADD3 R16, P0, R16, R2, RZ ;  /* 0x0000000210107210 */ /* 0x000fca0007f1e0ff */
[----:B------:R-:W-:Y:S01]  /*6c5c0*/  IMAD.X R17, R17, 0x1, R3, P0 ;  /* 0x0000000111117824 */ /* 0x000fe200000e0603 */
[----:B------:R1:W-:Y:S02]  /*6c5d0*/  STL [R1+0x2474], R16 ;  /* 0x0024741001007387 */ /* 0x0003e40000100800 */
[----:B-1----:R-:W-:Y:S02]  /*6c5e0*/  IMAD.MOV.U32 R8, RZ, RZ, R16 ;  /* 0x000000ffff087224 */ /* 0x002fe400078e0010 */
[----:B------:R1:W-:Y:S01]  /*6c5f0*/  STL [R1+0x2470], R17 ;  /* 0x0024701101007387 */ /* 0x0003e20000100800 */
[----:B------:R-:W-:-:S03]  /*6c600*/  IMAD.MOV.U32 R9, RZ, RZ, R17 ;  /* 0x000000ffff097224 */ /* 0x000fc600078e0011 */
[----:B------:R-:W4:Y:S04]  /*6c610*/  LDL.LU R16, [R1+0x2558] ;  /* 0x0025580001107983 */ /* 0x000f280000300800 */
[----:B------:R3:W-:Y:S04]  /*6c620*/  LDGSTS.E [R6+0xcf00], desc[UR58][R8.64], P1 ;  /* 0x0cf0000008067fae */ /* 0x0007e8000892187a */
[----:B-1----:R-:W4:Y:S01]  /*6c630*/  LDL.LU R17, [R1+0x2560] ;  /* 0x0025600001117983 */ /* 0x002f220000300800 */
[-C--:B---3--:R-:W-:Y:S02]  /*6c640*/  IADD3 R13, P1, R13, R2.reuse, RZ ;  /* 0x000000020d0d7210 */ /* 0x088fe40007f3e0ff */
[----:B------:R-:W-:-:S03]  /*6c650*/  IADD3 R10, P2, R10, R2, RZ ;  /* 0x000000020a0a7210 */ /* 0x000fc60007f5e0ff */
[----:B------:R1:W-:Y:S01]  /*6c660*/  STL [R1+0x253c], R13 ;  /* 0x00253c0d01007387 */ /* 0x0003e20000100800 */
[----:B------:R-:W-:Y:S01]  /*6c670*/  MOV R8, R13 ;  /* 0x0000000d00087202 */ /* 0x000fe20000000f00 */
[--C-:B--2---:R-:W-:Y:S02]  /*6c680*/  IMAD.X R18, R18, 0x1, R3.reuse, P1 ;  /* 0x0000000112127824 */ /* 0x104fe400008e0603 */
[----:B------:R-:W-:-:S03]  /*6c690*/  IMAD.X R14, R14, 0x1, R3, P2 ;  /* 0x000000010e0e7824 */ /* 0x000fc600010e0603 */
[----:B------:R2:W-:Y:S04]  /*6c6a0*/  STL [R1+0x2538], R18 ;  /* 0x0025381201007387 */ /* 0x0005e80000100800 */
[----:B------:R3:W-:Y:S04]  /*6c6b0*/  STL [R1+0x2544], R10 ;  /* 0x0025440a01007387 */ /* 0x0007e80000100800 */
[----:B-1----:R-:W3:Y:S01]  /*6c6c0*/  LDL.LU R13, [R1+0x256c] ;  /* 0x00256c00010d7983 */ /* 0x002ee20000300800 */
[----:B------:R-:W-:-:S03]  /*6c6d0*/  IMAD.MOV.U32 R9, RZ, RZ, R18 ;  /* 0x000000ffff097224 */ /* 0x000fc600078e0012 */
[----:B------:R1:W-:Y:S04]  /*6c6e0*/  STL [R1+0x2540], R14 ;  /* 0x0025400e01007387 */ /* 0x0003e80000100800 */
[----:B--2---:R-:W2:Y:S01]  /*6c6f0*/  LDL.LU R18, [R1+0x2568] ;  /* 0x0025680001127983 */ /* 0x004ea20000300800 */
[----:B------:R-:W-:-:S04]  /*6c700*/  UISETP.GT.AND UP1, UPT, UR14, 0x1d, UPT ;  /* 0x0000001d0e00788c */ /* 0x000fc8000bf24270 */
[----:B------:R-:W-:-:S04]  /*6c710*/  USEL UR10, URZ, 0x4, !UP1 ;  /* 0x000000043f0a7887 */ /* 0x000fc8000c800000 */
[----:B------:R-:W-:-:S06]  /*6c720*/  USEL UR10, UR10, URZ, !UP0 ;  /* 0x0000003f0a0a7287 */ /* 0x000fcc000c000000 */
[----:B------:R-:W-:Y:S02]  /*6c730*/  ISETP.NE.U32.AND P0, PT, RZ, UR10, PT ;  /* 0x0000000aff007c0c */ /* 0x000fe4000bf05070 */
[-C--:B----4-:R-:W-:Y:S02]  /*6c740*/  IADD3 R19, P1, R19, R2.reuse, RZ ;  /* 0x0000000213137210 */ /* 0x090fe40007f3e0ff */
[----:B------:R-:W-:-:S03]  /*6c750*/  IADD3 R11, P2, R11, R2, RZ ;  /* 0x000000020b0b7210 */ /* 0x000fc60007f5e0ff */
[----:B------:R-:W-:-:S06]  /*6c760*/  IMAD.X R20, R20, 0x1, R3, P1 ;  /* 0x0000000114147824 */ /* 0x000fcc00008e0603 */
[----:B------:R4:W-:Y:S01]  /*6c770*/  LDGSTS.E [R6+0xe800], desc[UR58][R8.64], P0 ;  /* 0x0e80000008067fae */ /* 0x0009e2000812187a */
[----:B------:R-:W-:Y:S02]  /*6c780*/  IMAD.X R15, R15, 0x1, R3, P2 ;  /* 0x000000010f0f7824 */ /* 0x000fe400010e0603 */
[----:B----4-:R-:W-:Y:S02]  /*6c790*/  IMAD.MOV.U32 R8, RZ, RZ, R10 ;  /* 0x000000ffff087224 */ /* 0x010fe400078e000a */
[----:B------:R-:W-:Y:S01]  /*6c7a0*/  IMAD.MOV.U32 R9, RZ, RZ, R14 ;  /* 0x000000ffff097224 */ /* 0x000fe200078e000e */
[----:B---3--:R-:W3:Y:S04]  /*6c7b0*/  LDL.LU R10, [R1+0x2574] ;  /* 0x00257400010a7983 */ /* 0x008ee80000300800 */
[----:B-1----:R-:W4:Y:S04]  /*6c7c0*/  LDL.LU R14, [R1+0x263c] ;  /* 0x00263c00010e7983 */ /* 0x002f280000300800 */
[----:B------:R-:W-:Y:S04]  /*6c7d0*/  STL [R1+0x254c], R19 ;  /* 0x00254c1301007387 */ /* 0x000fe80000100800 */
[----:B------:R1:W-:Y:S04]  /*6c7e0*/  STL [R1+0x2548], R20 ;  /* 0x0025481401007387 */ /* 0x0003e80000100800 */
[----:B------:R1:W-:Y:S04]  /*6c7f0*/  LDGSTS.E [R6+0xe900], desc[UR58][R8.64], P0 ;  /* 0x0e90000008067fae */ /* 0x0003e8000812187a */
[----:B------:R-:W-:Y:S01]  /*6c800*/  STL [R1+0x2554], R11 ;  /* 0x0025540b01007387 */ /* 0x000fe20000100800 */
[----:B------:R-:W-:-:S02]  /*6c810*/  IADD3 R12, P1, R12, R2, RZ ;  /* 0x000000020c0c7210 */ /* 0x000fc40007f3e0ff */
[----:B-1----:R-:W-:Y:S02]  /*6c820*/  MOV R9, R20 ;  /* 0x0000001400097202 */ /* 0x002fe40000000f00 */
[----:B------:R-:W4:Y:S01]  /*6c830*/  LDL.LU R20, [R1+0x2570] ;  /* 0x0025700001147983 */ /* 0x000f220000300800 */
[----:B------:R-:W-:-:S03]  /*6c840*/  IMAD.MOV.U32 R8, RZ, RZ, R19 ;  /* 0x000000ffff087224 */ /* 0x000fc600078e0013 */
[----:B------:R1:W-:Y:S04]  /*6c850*/  STL [R1+0x2550], R15 ;  /* 0x0025500f01007387 */ /* 0x0003e80000100800 */
[----:B------:R-:W4:Y:S01]  /*6c860*/  LDL.LU R19, [R1+0x2638] ;  /* 0x0026380001137983 */ /* 0x000f220000300800 */
[----:B------:R-:W-:-:S03]  /*6c870*/  IADD3 R7, P2, R7, R2, RZ ;  /* 0x0000000207077210 */ /* 0x000fc60007f5e0ff */
[----:B------:R1:W-:Y:S02]  /*6c880*/  LDGSTS.E [R6+0xea00], desc[UR58][R8.64], P0 ;  /* 0x0ea0000008067fae */ /* 0x0003e4000812187a */
[----:B-1----:R-:W-:Y:S02]  /*6c890*/  IMAD.MOV.U32 R8, RZ, RZ, R11 ;  /* 0x000000ffff087224 */ /* 0x002fe400078e000b */
[----:B------:R-:W-:Y:S02]  /*6c8a0*/  IMAD.MOV.U32 R9, RZ, RZ, R15 ;  /* 0x000000ffff097224 */ /* 0x000fe400078e000f */
[----:B------:R-:W4:Y:S04]  /*6c8b0*/  LDL.LU R15, [R1+0x2644] ;  /* 0x00264400010f7983 */ /* 0x000f280000300800 */
[----:B------:R-:W4:Y:S04]  /*6c8c0*/  LDL.LU R11, [R1+0x264c] ;  /* 0x00264c00010b7983 */ /* 0x000f280000300800 */
[----:B------:R-:W-:Y:S04]  /*6c8d0*/  STL [R1+0x255c], R12 ;  /* 0x00255c0c01007387 */ /* 0x000fe80000100800 */
[----:B------:R1:W-:Y:S02]  /*6c8e0*/  LDGSTS.E [R6+0xeb00], desc[UR58][R8.64], P0 ;  /* 0x0eb0000008067fae */ /* 0x0003e4000812187a */
[----:B-1----:R-:W-:-:S02]  /*6c8f0*/  IMAD.MOV.U32 R8, RZ, RZ, R12 ;  /* 0x000000ffff087224 */ /* 0x002fc400078e000c */
[--C-:B------:R-:W-:Y:S02]  /*6c900*/  IMAD.X R16, R16, 0x1, R3.reuse, P1 ;  /* 0x0000000110107824 */ /* 0x100fe400008e0603 */
[----:B------:R-:W-:Y:S02]  /*6c910*/  IMAD.X R17, R17, 0x1, R3, P2 ;  /* 0x0000000111117824 */ /* 0x000fe400010e0603 */
[----:B------:R-:W-:Y:S01]  /*6c920*/  IMAD.MOV.U32 R9, RZ, RZ, R16 ;  /* 0x000000ffff097224 */ /* 0x000fe200078e0010 */
[----:B------:R1:W-:Y:S04]  /*6c930*/  STL [R1+0x2558], R16 ;  /* 0x0025581001007387 */ /* 0x0003e80000100800 */
[----:B------:R-:W-:Y:S04]  /*6c940*/  STL [R1+0x2564], R7 ;  /* 0x0025640701007387 */ /* 0x000fe80000100800 */
[----:B------:R1:W-:Y:S04]  /*6c950*/  LDGSTS.E [R6+0xec00], desc[UR58][R8.64], P0 ;  /* 0x0ec0000008067fae */ /* 0x0003e8000812187a */
[----:B-1----:R-:W4:Y:S04]  /*6c960*/  LDL.LU R16, [R1+0x2640] ;  /* 0x0026400001107983 */ /* 0x002f280000300800 */
[----:B------:R1:W-:Y:S04]  /*6c970*/  STL [R1+0x2560], R17 ;  /* 0x0025601101007387 */ /* 0x0003e80000100800 */
[----:B------:R-:W4:Y:S01]  /*6c980*/  LDL.LU R12, [R1+0x2648] ;  /* 0x00264800010c7983 */ /* 0x000f220000300800 */
[----:B------:R-:W-:Y:S01]  /*6c990*/  MOV R8, R7 ;  /* 0x0000000700087202 */ /* 0x000fe20000000f00 */
[----:B------:R-:W-:-:S02]  /*6c9a0*/  IMAD.MOV.U32 R9, RZ, RZ, R17 ;  /* 0x000000ffff097224 */ /* 0x000fc400078e0011 */
[----:B-1----:R-:W4:Y:S01]  /*6c9b0*/  LDL.LU R17, [R1+0x2654] ;  /* 0x0026540001117983 */ /* 0x002f220000300800 */
[----:B------:R-:W-:-:S03]  /*6c9c0*/  IADD3 R13, P1, R13, R2, RZ ;  /* 0x000000020d0d7210 */ /* 0x000fc60007f3e0ff */
[----:B------:R-:W4:Y:S04]  /*6c9d0*/  LDL.LU R7, [R1+0x265c] ;  /* 0x00265c0001077983 */ /* 0x000f280000300800 */
[----:B------:R1:W-:Y:S04]  /*6c9e0*/  LDGSTS.E [R6+0xed00], desc[UR58][R8.64], P0 ;  /* 0x0ed0000008067fae */ /* 0x0003e8000812187a */
[----:B------:R-:W-:Y:S01]  /*6c9f0*/  STL [R1+0x256c], R13 ;  /* 0x00256c0d01007387 */ /* 0x000fe20000100800 */
[----:B--2---:R-:W-:-:S05]  /*6ca00*/  IMAD.X R18, R18, 0x1, R3, P1 ;  /* 0x0000000112127824 */ /* 0x004fca00008e0603 */
[----:B------:R2:W-:Y:S01]  /*6ca10*/  STL [R1+0x2568], R18 ;  /* 0x0025681201007387 */ /* 0x0005e20000100800 */
[----:B-1----:R-:W-:Y:S02]  /*6ca20*/  IMAD.MOV.U32 R9, RZ, RZ, R18 ;  /* 0x000000ffff097224 */ /* 0x002fe400078e0012 */
[----:B------:R-:W-:Y:S01]  /*6ca30*/  IMAD.MOV.U32 R8, RZ, RZ, R13 ;  /* 0x000000ffff087224 */ /* 0x000fe200078e000d */
[----:B------:R-:W-:Y:S01]  /*6ca40*/  UISETP.GT.AND UP1, UPT, UR14, 0x21, UPT ;  /* 0x000000210e00788c */ /* 0x000fe2000bf24270 */
[----:B--2---:R-:W2:Y:S04]  /*6ca50*/  LDL.LU R18, [R1+0x2650] ;  /* 0x0026500001127983 */ /* 0x004ea80000300800 */
[----:B------:R-:W2:Y:S01]  /*6ca60*/  LDL.LU R13, [R1+0x2658] ;  /* 0x00265800010d7983 */ /* 0x000ea20000300800 */
[----:B------:R-:W-:-:S03]  /*6ca70*/  USEL UR10, URZ, 0x4, !UP1 ;  /* 0x000000043f0a7887 */ /* 0x000fc6000c800000 */
[----:B------:R1:W-:Y:S01]  /*6ca80*/  LDGSTS.E [R6+0xee00], desc[UR58][R8.64], P0 ;  /* 0x0ee0000008067fae */ /* 0x0003e2000812187a */
[----:B------:R-:W-:-:S06]  /*6ca90*/  USEL UR10, UR10, URZ, !UP0 ;  /* 0x0000003f0a0a7287 */ /* 0x000fcc000c000000 */
[----:B------:R-:W-:Y:S02]  /*6caa0*/  ISETP.NE.U32.AND P1, PT, RZ, UR10, PT ;  /* 0x0000000aff007c0c */ /* 0x000fe4000bf25070 */
[-C--:B---3--:R-:W-:Y:S02]  /*6cab0*/  IADD3 R10, P2, R10, R2.reuse, RZ ;  /* 0x000000020a0a7210 */ /* 0x088fe40007f5e0ff */
[----:B----4-:R-:W-:Y:S02]  /*6cac0*/  IADD3 R14, P3, R14, R2, RZ ;  /* 0x000000020e0e7210 */ /* 0x010fe40007f7e0ff */
[----:B-1----:R-:W-:Y:S01]  /*6cad0*/  MOV R8, R10 ;  /* 0x0000000a00087202 */ /* 0x002fe20000000f00 */
[----:B------:R1:W-:Y:S01]  /*6cae0*/  STL [R1+0x2574], R10 ;  /* 0x0025740a01007387 */ /* 0x0003e20000100800 */
[----:B------:R-:W-:-:S04]  /*6caf0*/  IMAD.X R20, R20, 0x1, R3, P2 ;  /* 0x0000000114147824 */ /* 0x000fc800010e0603 */
[----:B------:R-:W-:Y:S02]  /*6cb00*/  IMAD.MOV.U32 R9, RZ, RZ, R20 ;  /* 0x000000ffff097224 */ /* 0x000fe400078e0014 */
[----:B------:R-:W-:Y:S01]  /*6cb10*/  IMAD.X R19, R19, 0x1, R3, P3 ;  /* 0x0000000113137824 */ /* 0x000fe200018e0603 */
[----:B------:R-:W-:Y:S04]  /*6cb20*/  STL [R1+0x2570], R20 ;  /* 0x0025701401007387 */ /* 0x000fe80000100800 */
[----:B------:R3:W-:Y:S04]  /*6cb30*/  LDGSTS.E [R6+0xef00], desc[UR58][R8.64], P0 ;  /* 0x0ef0000008067fae */ /* 0x0007e8000812187a */
[----:B------:R4:W-:Y:S04]  /*6cb40*/  STL [R1+0x263c], R14 ;  /* 0x00263c0e01007387 */ /* 0x0009e80000100800 */
[----:B------:R-:W2:Y:S04]  /*6cb50*/  LDL.LU R21, [R1+0x2664] ;  /* 0x0026640001157983 */ /* 0x000ea80000300800 */
[----:B------:R-:W-:Y:S04]  /*6cb60*/  STL [R1+0x2638], R19 ;  /* 0x0026381301007387 */ /* 0x000fe80000100800 */
[----:B-1----:R-:W2:Y:S04]  /*6cb70*/  LDL.LU R10, [R1+0x266c] ;  /* 0x00266c00010a7983 */ /* 0x002ea80000300800 */
[----:B------:R-:W2:Y:S01]  /*6cb80*/  LDL.LU R22, [R1+0x2660] ;  /* 0x0026600001167983 */ /* 0x000ea20000300800 */
[----:B------:R-:W-:Y:S01]  /*6cb90*/  IADD3 R15, P0, R15, R2, RZ ;  /* 0x000000020f0f7210 */ /* 0x000fe20007f1e0ff */
[----:B---3--:R-:W-:-:S02]  /*6cba0*/  IMAD.MOV.U32 R8, RZ, RZ, R14 ;  /* 0x000000ffff087224 */ /* 0x008fc400078e000e */
[----:B------:R-:W-:Y:S01]  /*6cbb0*/  IMAD.MOV.U32 R9, RZ, RZ, R19 ;  /* 0x000000ffff097224 */ /* 0x000fe200078e0013 */
[----:B------:R-:W-:Y:S01]  /*6cbc0*/  IADD3 R11, P2, R11, R2, RZ ;  /* 0x000000020b0b7210 */ /* 0x000fe20007f5e0ff */
[----:B----4-:R-:W3:Y:S04]  /*6cbd0*/  LDL.LU R14, [R1+0x2668] ;  /* 0x00266800010e7983 */ /* 0x010ee80000300800 */
[----:B------:R1:W-:Y:S04]  /*6cbe0*/  STL [R1+0x2644], R15 ;  /* 0x0026440f01007387 */ /* 0x0003e80000100800 */
[----:B------:R4:W-:Y:S02]  /*6cbf0*/  LDGSTS.E [R6+0x10800], desc[UR58][R8.64], P1 ;  /* 0x1080000008067fae */ /* 0x0009e4000892187a */
[----:B----4-:R-:W-:-:S02]  /*6cc00*/  IMAD.MOV.U32 R8, RZ, RZ, R15 ;  /* 0x000000ffff087224 */ /* 0x010fc400078e000f */
[--C-:B------:R-:W-:Y:S02]  /*6cc10*/  IMAD.X R16, R16, 0x1, R3.reuse, P0 ;  /* 0x0000000110107824 */ /* 0x100fe400000e0603 */
[----:B------:R-:W-:-:S03]  /*6cc20*/  IMAD.X R12, R12, 0x1, R3, P2 ;  /* 0x000000010c0c7824 */ /* 0x000fc600010e0603 */
[----:B------:R4:W-:Y:S04]  /*6cc30*/  STL [R1+0x2640], R16 ;  /* 0x0026401001007387 */ /* 0x0009e80000100800 */
[----:B------:R4:W-:Y:S04]  /*6cc40*/  STL [R1+0x264c], R11 ;  /* 0x00264c0b01007387 */ /* 0x0009e80000100800 */
[----:B-1----:R-:W3:Y:S01]  /*6cc50*/  LDL.LU R15, [R1+0x2674] ;  /* 0x00267400010f7983 */ /* 0x002ee20000300800 */
[----:B------:R-:W-:-:S03]  /*6cc60*/  MOV R9, R16 ;  /* 0x0000001000097202 */ /* 0x000fc60000000f00 */
[----:B------:R1:W-:Y:S01]  /*6cc70*/  STL [R1+0x2648], R12 ;  /* 0x0026480c01007387 */ /* 0x0003e20000100800 */
[----:B------:R-:W-:-:S03]  /*6cc80*/  IADD3 R17, P0, R17, R2, RZ ;  /* 0x0000000211117210 */ /* 0x000fc60007f1e0ff */
[----:B------:R1:W-:Y:S04]  /*6cc90*/  LDGSTS.E [R6+0x10900], desc[UR58][R8.64], P1 ;  /* 0x1090000008067fae */ /* 0x0003e8000892187a */
[----:B----4-:R-:W4:Y:S01]  /*6cca0*/  LDL.LU R16, [R1+0x2670] ;  /* 0x0026700001107983 */ /* 0x010f220000300800 */
[----:B------:R-:W-:Y:S01]  /*6ccb0*/  IADD3 R7, P2, R7, R2, RZ ;  /* 0x0000000207077210 */ /* 0x000fe20007f5e0ff */
[----:B-1----:R-:W-:Y:S02]  /*6ccc0*/  IMAD.MOV.U32 R8, RZ, RZ, R11 ;  /* 0x000000ffff087224 */ /* 0x002fe400078e000b */
[----:B------:R-:W-:Y:S01]  /*6ccd0*/  IMAD.MOV.U32 R9, RZ, RZ, R12 ;  /* 0x000000ffff097224 */ /* 0x000fe200078e000c */
[----:B------:R-:W4:Y:S04]  /*6cce0*/  LDL.LU R11, [R1+0x273c] ;  /* 0x00273c00010b7983 */ /* 0x000f280000300800 */
[----:B------:R-:W4:Y:S04]  /*6ccf0*/  LDL.LU R12, [R1+0x2744] ;  /* 0x00274400010c7983 */ /* 0x000f280000300800 */
[----:B------:R-:W-:Y:S04]  /*6cd00*/  STL [R1+0x2654], R17 ;  /* 0x0026541101007387 */ /* 0x000fe80000100800 */
[----:B------:R1:W-:Y:S01]  /*6cd10*/  LDGSTS.E [R6+0x10a00], desc[UR58][R8.64], P1 ;  /* 0x10a0000008067fae */ /* 0x0003e2000892187a */
[----:B--2---:R-:W-:-:S02]  /*6cd20*/  IMAD.X R18, R18, 0x1, R3, P0 ;  /* 0x0000000112127824 */ /* 0x004fc400000e0603 */
[----:B------:R-:W-:-:S03]  /*6cd30*/  IMAD.X R13, R13, 0x1, R3, P2 ;  /* 0x000000010d0d7824 */ /* 0x000fc600010e0603 */
[----:B------:R2:W-:Y:S04]  /*6cd40*/  STL [R1+0x2650], R18 ;  /* 0x0026501201007387 */ /* 0x0005e80000100800 */
        /* <DEDUP_REMOVED lines=14> */
[----:B------:R-:W-:Y:S01]  /*6ce30*/  UISETP.GT.AND UP1, UPT, UR14, 0x25, UPT ;  /* 0x000000250e00788c */ /* 0x000fe2000bf24270 */
[----:B------:R-:W-:-:S02]  /*6ce40*/  IADD3 R21, P0, R21, R2, RZ ;  /* 0x0000000215157210 */ /* 0x000fc40007f1e0ff */
[----:B------:R-:W-:-:S03]  /*6ce50*/  IADD3 R10, P2, R10, R2, RZ ;  /* 0x000000020a0a7210 */ /* 0x000fc60007f5e0ff */
[----:B------:R-:W-:Y:S02]  /*6ce60*/  IMAD.X R22, R22, 0x1, R3, P0 ;  /* 0x0000000116167824 */ /* 0x000fe400000e0603 */
[----:B-1----:R-:W-:Y:S02]  /*6ce70*/  IMAD.MOV.U32 R8, RZ, RZ, R21 ;  /* 0x000000ffff087224 */ /* 0x002fe400078e0015 */
[----:B------:R-:W-:Y:S01]  /*6ce80*/  IMAD.MOV.U32 R9, RZ, RZ, R22 ;  /* 0x000000ffff097224 */ /* 0x000fe200078e0016 */
[----:B------:R-:W-:Y:S04]  /*6ce90*/  STL [R1+0x2664], R21 ;  /* 0x0026641501007387 */ /* 0x000fe80000100800 */
[----:B------:R-:W-:Y:S01]  /*6cea0*/  STL [R1+0x2660], R22 ;  /* 0x0026601601007387 */ /* 0x000fe20000100800 */
[----:B---3--:R-:W-:-:S03]  /*6ceb0*/  IMAD.X R14, R14, 0x1, R3, P2 ;  /* 0x000000010e0e7824 */ /* 0x008fc600010e0603 */
[----:B------:R1:W-:Y:S04]  /*6cec0*/  LDGSTS.E [R6+0x10d00], desc[UR58][R8.64], P1 ;  /* 0x10d0000008067fae */ /* 0x0003e8000892187a */
[----:B------:R-:W-:Y:S04]  /*6ced0*/  STL [R1+0x266c], R10 ;  /* 0x00266c0a01007387 */ /* 0x000fe80000100800 */
[----:B------:R3:W-:Y:S01]  /*6cee0*/  STL [R1+0x2668], R14 ;  /* 0x0026680e01007387 */ /* 0x0007e20000100800 */
[----:B------:R-:W-:Y:S01]  /*6cef0*/  USEL UR10, URZ, 0x4, !UP1 ;  /* 0x000000043f0a7887 */ /* 0x000fe2000c800000 */
[----:B-1----:R-:W-:Y:S01]  /*6cf00*/  IMAD.MOV.U32 R8, RZ, RZ, R10 ;  /* 0x000000ffff087224 */ /* 0x002fe200078e000a */
[----:B------:R-:W-:-:S02]  /*6cf10*/  MOV R9, R14 ;  /* 0x0000000e00097202 */ /* 0x000fc40000000f00 */
[----:B---3--:R-:W3:Y:S04]  /*6cf20*/  LDL.LU R14, [R1+0x275c] ;  /* 0x00275c00010e7983 */ /* 0x008ee80000300800 */
[----:B------:R-:W3:Y:S04]  /*6cf30*/  LDL.LU R10, [R1+0x2764] ;  /* 0x00276400010a7983 */ /* 0x000ee80000300800 */
[----:B------:R1:W-:Y:S01]  /*6cf40*/  LDGSTS.E [R6+0x10e00], desc[UR58][R8.64], P1 ;  /* 0x10e0000008067fae */ /* 0x0003e2000892187a */
[----:B------:R-:W-:Y:S01]  /*6cf50*/  USEL UR10, UR10, URZ, !UP0 ;  /* 0x0000003f0a0a7287 */ /* 0x000fe2000c000000 */
[----:B------:R-:W-:-:S05]  /*6cf60*/  IADD3 R15, P0, R15, R2, RZ ;  /* 0x000000020f0f7210 */ /* 0x000fca0007f1e0ff */
[----:B----4-:R-:W-:Y:S01]  /*6cf70*/  IMAD.X R16, R16, 0x1, R3, P0 ;  /* 0x0000000110107824 */ /* 0x010fe200000e0603 */
        /* <DEDUP_REMOVED lines=8> */
[-C--:B------:R-:W-:Y:S02]  /*6d000*/  IADD3 R11, P1, R11, R2.reuse, RZ ;  /* 0x000000020b0b7210 */ /* 0x080fe40007f3e0ff */
[----:B------:R-:W-:-:S03]  /*6d010*/  IADD3 R12, P2, R12, R2, RZ ;  /* 0x000000020c0c7210 */ /* 0x000fc60007f5e0ff */
[----:B------:R1:W-:Y:S01]  /*6d020*/  STL [R1+0x273c], R11 ;  /* 0x00273c0b01007387 */ /* 0x0003e20000100800 */
[----:B----4-:R-:W-:Y:S02]  /*6d030*/  IMAD.MOV.U32 R8, RZ, RZ, R11 ;  /* 0x000000ffff087224 */ /* 0x010fe400078e000b */
[--C-:B------:R-:W-:Y:S02]  /*6d040*/  IMAD.X R20, R20, 0x1, R3.reuse, P1 ;  /* 0x0000000114147824 */ /* 0x100fe400008e0603 */
[----:B------:R-:W-:-:S03]  /*6d050*/  IMAD.X R19, R19, 0x1, R3, P2 ;  /* 0x0000000113137824 */ /* 0x000fc600010e0603 */
[----:B------:R-:W-:Y:S01]  /*6d060*/  STL [R1+0x2738], R20 ;  /* 0x0027381401007387 */ /* 0x000fe20000100800 */
[----:B------:R-:W-:-:S03]  /*6d070*/  MOV R9, R20 ;  /* 0x0000001400097202 */ /* 0x000fc60000000f00 */
[----:B------:R4:W-:Y:S04]  /*6d080*/  STL [R1+0x2744], R12 ;  /* 0x0027440c01007387 */ /* 0x0009e80000100800 */
[----:B-1----:R-:W3:Y:S04]  /*6d090*/  LDL.LU R11, [R1+0x276c] ;  /* 0x00276c00010b7983 */ /* 0x002ee80000300800 */
[----:B------:R-:W-:Y:S04]  /*6d0a0*/  STL [R1+0x2740], R19 ;  /* 0x0027401301007387 */ /* 0x000fe80000100800 */
[----:B------:R1:W-:Y:S02]  /*6d0b0*/  LDGSTS.E [R6+0x12800], desc[UR58][R8.64], P0 ;  /* 0x1280000008067fae */ /* 0x0003e4000812187a */
[----:B-1----:R-:W-:-:S02]  /*6d0c0*/  IMAD.MOV.U32 R8, RZ, RZ, R12 ;  /* 0x000000ffff087224 */ /* 0x002fc400078e000c */
[----:B----4-:R-:W4:Y:S01]  /*6d0d0*/  LDL.LU R12, [R1+0x2768] ;  /* 0x00276800010c7983 */ /* 0x010f220000300800 */
        /* <DEDUP_REMOVED lines=12> */
[----:B------:R-:W2:Y:S04]  /*6d1a0*/  LDL.LU R21, [R1+0x283c] ;  /* 0x00283c0001157983 */ /* 0x000ea80000300800 */
[----:B------:R-:W2:Y:S04]  /*6d1b0*/  LDL.LU R20, [R1+0x2770] ;  /* 0x0027700001147983 */ /* 0x000ea80000300800 */
[----:B------:R-:W2:Y:S01]  /*6d1c0*/  LDL.LU R22, [R1+0x2838] ;  /* 0x0028380001167983 */ /* 0x000ea20000300800 */
[----:B------:R-:W-:-:S05]  /*6d1d0*/  IMAD.MOV.U32 R9, RZ, RZ, R18 ;  /* 0x000000ffff097224 */ /* 0x000fca00078e0012 */
[----:B------:R1:W-:Y:S02]  /*6d1e0*/  LDGSTS.E [R6+0x12a00], desc[UR58][R8.64], P0 ;  /* 0x12a0000008067fae */ /* 0x0003e4000812187a */
[----:B-1----:R-:W-:Y:S01]  /*6d1f0*/  IMAD.MOV.U32 R9, RZ, RZ, R17 ;  /* 0x000000ffff097224 */ /* 0x002fe200078e0011 */
[----:B------:R-:W-:Y:S01]  /*6d200*/  MOV R8, R7 ;  /* 0x0000000700087202 */ /* 0x000fe20000000f00 */
[----:B------:R-:W2:Y:S04]  /*6d210*/  LDL.LU R17, [R1+0x2844] ;  /* 0x0028440001117983 */ /* 0x000ea80000300800 */
[----:B------:R-:W2:Y:S04]  /*6d220*/  LDL.LU R7, [R1+0x284c] ;  /* 0x00284c0001077983 */ /* 0x000ea80000300800 */
[----:B------:R1:W-:Y:S01]  /*6d230*/  LDGSTS.E [R6+0x12b00], desc[UR58][R8.64], P0 ;  /* 0x12b0000008067fae */ /* 0x0003e2000812187a */
[----:B---3--:R-:W-:-:S02]  /*6d240*/  IADD3 R14, P1, R14, R2, RZ ;  /* 0x000000020e0e7210 */ /* 0x008fc40007f3e0ff */
[----:B------:R-:W-:-:S03]  /*6d250*/  IADD3 R10, P2, R10, R2, RZ ;  /* 0x000000020a0a7210 */ /* 0x000fc60007f5e0ff */
[----:B------:R3:W-:Y:S01]  /*6d260*/  STL [R1+0x275c], R14 ;  /* 0x00275c0e01007387 */ /* 0x0007e20000100800 */
[----:B-1----:R-:W-:Y:S02]  /*6d270*/  IMAD.MOV.U32 R8, RZ, RZ, R14 ;  /* 0x000000ffff087224 */ /* 0x002fe400078e000e */
[--C-:B------:R-:W-:Y:S02]  /*6d280*/  IMAD.X R16, R16, 0x1, R3.reuse, P1 ;  /* 0x0000000110107824 */ /* 0x100fe400008e0603 */
[----:B------:R-:W-:-:S03]  /*6d290*/  IMAD.X R15, R15, 0x1, R3, P2 ;  /* 0x000000010f0f7824 */ /* 0x000fc600010e0603 */
[----:B------:R-:W-:Y:S04]  /*6d2a0*/  STL [R1+0x2758], R16 ;  /* 0x0027581001007387 */ /* 0x000fe80000100800 */
[----:B------:R-:W-:Y:S04]  /*6d2b0*/  STL [R1+0x2764], R10 ;  /* 0x0027640a01007387 */ /* 0x000fe80000100800 */
[----:B------:R-:W2:Y:S04]  /*6d2c0*/  LDL.LU R19, [R1+0x2840] ;  /* 0x0028400001137983 */ /* 0x000ea80000300800 */
[----:B------:R1:W-:Y:S04]  /*6d2d0*/  STL [R1+0x2760], R15 ;  /* 0x0027600f01007387 */ /* 0x0003e80000100800 */
[----:B---3--:R-:W3:Y:S01]  /*6d2e0*/  LDL.LU R14, [R1+0x2848] ;  /* 0x00284800010e7983 */ /* 0x008ee20000300800 */
[----:B------:R-:W-:-:S05]  /*6d2f0*/  IMAD.MOV.U32 R9, RZ, RZ, R16 ;  /* 0x000000ffff097224 */ /* 0x000fca00078e0010 */
[----:B------:R1:W-:Y:S01]  /*6d300*/  LDGSTS.E [R6+0x12c00], desc[UR58][R8.64], P0 ;  /* 0x12c0000008067fae */ /* 0x0003e2000812187a */
[----:B------:R-:W-:Y:S02]  /*6d310*/  IADD3 R11, P1, R11, R2, RZ ;  /* 0x000000020b0b7210 */ /* 0x000fe40007f3e0ff */
[----:B-1----:R-:W-:Y:S01]  /*6d320*/  MOV R9, R15 ;  /* 0x0000000f00097202 */ /* 0x002fe20000000f00 */
[----:B------:R-:W-:Y:S01]  /*6d330*/  IMAD.MOV.U32 R8, RZ, RZ, R10 ;  /* 0x000000ffff087224 */ /* 0x000fe200078e000a */
[----:B------:R-:W3:Y:S04]  /*6d340*/  LDL.LU R15, [R1+0x2854] ;  /* 0x00285400010f7983 */ /* 0x000ee80000300800 */
[----:B------:R-:W3:Y:S04]  /*6d350*/  LDL.LU R10, [R1+0x285c] ;  /* 0x00285c00010a7983 */ /* 0x000ee80000300800 */
[----:B------:R-:W-:Y:S04]  /*6d360*/  STL [R1+0x276c], R11 ;  /* 0x00276c0b01007387 */ /* 0x000fe80000100800 */
[----:B------:R1:W-:Y:S01]  /*6d370*/  LDGSTS.E [R6+0x12d00], desc[UR58][R8.64], P0 ;  /* 0x12d0000008067fae */ /* 0x0003e2000812187a */
[----:B----4-:R-:W-:-:S05]  /*6d380*/  IMAD.X R12, R12, 0x1, R3, P1 ;  /* 0x000000010c0c7824 */ /* 0x010fca00008e0603 */
[----:B------:R4:W-:Y:S04]  /*6d390*/  STL [R1+0x2768], R12 ;  /* 0x0027680c01007387 */ /* 0x0009e80000100800 */
[----:B------:R-:W3:Y:S01]  /*6d3a0*/  LDL.LU R16, [R1+0x2850] ;  /* 0x0028500001107983 */ /* 0x000ee20000300800 */
[----:B-1----:R-:W-:-:S03]  /*6d3b0*/  IMAD.MOV.U32 R9, RZ, RZ, R12 ;  /* 0x000000ffff097224 */ /* 0x002fc600078e000c */
[----:B----4-:R-:W4:Y:S01]  /*6d3c0*/  LDL.LU R12, [R1+0x2858] ;  /* 0x00285800010c7983 */ /* 0x010f220000300800 */
[----:B------:R-:W-:Y:S01]  /*6d3d0*/  IMAD.MOV.U32 R8, RZ, RZ, R11 ;  /* 0x000000ffff087224 */ /* 0x000fe200078e000b */
[----:B------:R-:W-:Y:S02]  /*6d3e0*/  UISETP.GT.AND UP1, UPT, UR14, 0x29, UPT ;  /* 0x000000290e00788c */ /* 0x000fe4000bf24270 */
[----:B------:R-:W4:Y:S04]  /*6d3f0*/  LDL.LU R11, [R1+0x2864] ;  /* 0x00286400010b7983 */ /* 0x000f280000300800 */
[----:B------:R-:W4:Y:S04]  /*6d400*/  LDL.LU R18, [R1+0x286c] ;  /* 0x00286c0001127983 */ /* 0x000f280000300800 */
[----:B------:R1:W-:Y:S01]  /*6d410*/  LDGSTS.E [R6+0x12e00], desc[UR58][R8.64], P0 ;  /* 0x12e0000008067fae */ /* 0x0003e2000812187a */
[----:B--2---:R-:W-:-:S02]  /*6d420*/  IADD3 R13, P2, R13, R2, RZ ;  /* 0x000000020d0d7210 */ /* 0x004fc40007f5e0ff */
[----:B------:R-:W-:-:S03]  /*6d430*/  IADD3 R21, P3, R21, R2, RZ ;  /* 0x0000000215157210 */ /* 0x000fc60007f7e0ff */
[--C-:B------:R-:W-:Y:S01]  /*6d440*/  IMAD.X R20, R20, 0x1, R3.reuse, P2 ;  /* 0x0000000114147824 */ /* 0x100fe200010e0603 */
[----:B------:R2:W-:Y:S01]  /*6d450*/  STL [R1+0x2774], R13 ;  /* 0x0027740d01007387 */ /* 0x0005e20000100800 */
[----:B------:R-:W-:Y:S01]  /*6d460*/  USEL UR10, URZ, 0x4, !UP1 ;  /* 0x000000043f0a7887 */ /* 0x000fe2000c800000 */
[----:B------:R-:W-:Y:S02]  /*6d470*/  IMAD.X R22, R22, 0x1, R3, P3 ;  /* 0x0000000116167824 */ /* 0x000fe400018e0603 */
[----:B------:R2:W-:Y:S01]  /*6d480*/  STL [R1+0x2770], R20 ;  /* 0x0027701401007387 */ /* 0x0005e20000100800 */
[----:B-1----:R-:W-:-:S03]  /*6d490*/  IMAD.MOV.U32 R8, RZ, RZ, R13 ;  /* 0x000000ffff087224 */ /* 0x002fc600078e000d */
[----:B------:R-:W-:Y:S01]  /*6d4a0*/  STL [R1+0x283c], R21 ;  /* 0x00283c1501007387 */ /* 0x000fe20000100800 */
[----:B------:R-:W-:-:S03]  /*6d4b0*/  USEL UR10, UR10, URZ, !UP0 ;  /* 0x0000003f0a0a7287 */ /* 0x000fc6000c000000 */
[----:B--2---:R-:W2:Y:S01]  /*6d4c0*/  LDL.LU R13, [R1+0x2860] ;  /* 0x00286000010d7983 */ /* 0x004ea20000300800 */
[----:B------:R-:W-:-:S03]  /*6d4d0*/  MOV R9, R20 ;  /* 0x0000001400097202 */ /* 0x000fc60000000f00 */
[----:B------:R-:W-:Y:S04]  /*6d4e0*/  STL [R1+0x2838], R22 ;  /* 0x0028381601007387 */ /* 0x000fe80000100800 */
[----:B------:R-:W2:Y:S01]  /*6d4f0*/  LDL.LU R20, [R1+0x2868] ;  /* 0x0028680001147983 */ /* 0x000ea20000300800 */
[----:B------:R-:W-:-:S03]  /*6d500*/  ISETP.NE.U32.AND P1, PT, RZ, UR10, PT ;  /* 0x0000000aff007c0c */ /* 0x000fc6000bf25070 */
[----:B------:R1:W-:Y:S01]  /*6d510*/  LDGSTS.E [R6+0x12f00], desc[UR58][R8.64], P0 ;  /* 0x12f0000008067fae */ /* 0x0003e2000812187a */
[-C--:B------:R-:W-:Y:S02]  /*6d520*/  IADD3 R17, P0, R17, R2.reuse, RZ ;  /* 0x0000000211117210 */ /* 0x080fe40007f1e0ff */
[----:B------:R-:W-:-:S03]  /*6d530*/  IADD3 R7, P2, R7, R2, RZ ;  /* 0x0000000207077210 */ /* 0x000fc60007f5e0ff */
[----:B------:R3:W-:Y:S01]  /*6d540*/  STL [R1+0x2844], R17 ;  /* 0x0028441101007387 */ /* 0x0007e20000100800 */
[----:B-1----:R-:W-:Y:S02]  /*6d550*/  IMAD.MOV.U32 R8, RZ, RZ, R21 ;  /* 0x000000ffff087224 */ /* 0x002fe400078e0015 */
[----:B------:R-:W-:-:S05]  /*6d560*/  IMAD.MOV.U32 R9, RZ, RZ, R22 ;  /* 0x000000ffff097224 */ /* 0x000fca00078e0016 */
[----:B------:R1:W-:Y:S02]  /*6d570*/  LDGSTS.E [R6+0x14800], desc[UR58][R8.64], P1 ;  /* 0x1480000008067fae */ /* 0x0003e4000892187a */
[----:B-1----:R-:W-:Y:S02]  /*6d580*/  IMAD.MOV.U32 R8, RZ, RZ, R17 ;  /* 0x000000ffff087224 */ /* 0x002fe400078e0011 */
[--C-:B------:R-:W-:Y:S02]  /*6d590*/  IMAD.X R19, R19, 0x1, R3.reuse, P0 ;  /* 0x0000000113137824 */ /* 0x100fe400000e0603 */
[----:B---3--:R-:W-:-:S03]  /*6d5a0*/  IMAD.X R14, R14, 0x1, R3, P2 ;  /* 0x000000010e0e7824 */ /* 0x008fc600010e0603 */
[----:B------:R1:W-:Y:S04]  /*6d5b0*/  STL [R1+0x2840], R19 ;  /* 0x0028401301007387 */ /* 0x0003e80000100800 */
[----:B------:R3:W-:Y:S04]  /*6d5c0*/  STL [R1+0x284c], R7 ;  /* 0x00284c0701007387 */ /* 0x0007e80000100800 */
[----:B------:R-:W2:Y:S01]  /*6d5d0*/  LDL.LU R17, [R1+0x2874] ;  /* 0x0028740001117983 */ /* 0x000ea20000300800 */
[----:B------:R-:W-:-:S03]  /*6d5e0*/  IMAD.MOV.U32 R9, RZ, RZ, R19 ;  /* 0x000000ffff097224 */ /* 0x000fc600078e0013 */
[----:B------:R3:W-:Y:S04]  /*6d5f0*/  STL [R1+0x2848], R14 ;  /* 0x0028480e01007387 */ /* 0x0007e80000100800 */
[----:B------:R3:W-:Y:S04]  /*6d600*/  LDGSTS.E [R6+0x14900], desc[UR58][R8.64], P1 ;  /* 0x1490000008067fae */ /* 0x0007e8000892187a */
[----:B-1----:R-:W2:Y:S01]  /*6d610*/  LDL.LU R19, [R1+0x2870] ;  /* 0x0028700001137983 */ /* 0x002ea20000300800 */
[-C--:B------:R-:W-:Y:S02]  /*6d620*/  IADD3 R15, P0, R15, R2.reuse, RZ ;  /* 0x000000020f0f7210 */ /* 0x080fe40007f1e0ff */
[----:B------:R-:W-:-:S02]  /*6d630*/  IADD3 R10, P2, R10, R2, RZ ;  /* 0x000000020a0a7210 */ /* 0x000fc40007f5e0ff */
[----:B---3--:R-:W-:Y:S01]  /*6d640*/  MOV R8, R7 ;  /* 0x0000000700087202 */ /* 0x008fe20000000f00 */
[----:B------:R-:W-:Y:S01]  /*6d650*/  IMAD.MOV.U32 R9, RZ, RZ, R14 ;  /* 0x000000ffff097224 */ /* 0x000fe200078e000e */
[----:B------:R-:W3:Y:S04]  /*6d660*/  LDL.LU R7, [R1+0x293c] ;  /* 0x00293c0001077983 */ /* 0x000ee80000300800 */
[----:B------:R-:W3:Y:S04]  /*6d670*/  LDL.LU R14, [R1+0x2944] ;  /* 0x00294400010e7983 */ /* 0x000ee80000300800 */
[----:B------:R-:W-:Y:S04]  /*6d680*/  STL [R1+0x2854], R15 ;  /* 0x0028540f01007387 */ /* 0x000fe80000100800 */
[----:B------:R1:W-:Y:S01]  /*6d690*/  LDGSTS.E [R6+0x14a00], desc[UR58][R8.64], P1 ;  /* 0x14a0000008067fae */ /* 0x0003e2000892187a */
[----:B------:R-:W-:-:S05]  /*6d6a0*/  IMAD.X R16, R16, 0x1, R3, P0 ;  /* 0x0000000110107824 */ /* 0x000fca00000e0603 */
[----:B------:R1:W-:Y:S04]  /*6d6b0*/  STL [R1+0x2850], R16 ;  /* 0x0028501001007387 */ /* 0x0003e80000100800 */
[----:B------:R-:W-:Y:S01]  /*6d6c0*/  STL [R1+0x285c], R10 ;  /* 0x00285c0a01007387 */ /* 0x000fe20000100800 */
[----:B----4-:R-:W-:Y:S02]  /*6d6d0*/  IMAD.X R12, R12, 0x1, R3, P2 ;  /* 0x000000010c0c7824 */ /* 0x010fe400010e0603 */
[----:B-1----:R-:W-:Y:S02]  /*6d6e0*/  IMAD.MOV.U32 R9, RZ, RZ, R16 ;  /* 0x000000ffff097224 */ /* 0x002fe400078e0010 */
[----:B------:R-:W-:Y:S01]  /*6d6f0*/  IMAD.MOV.U32 R8, RZ, RZ, R15 ;  /* 0x000000ffff087224 */ /* 0x000fe200078e000f */
[----:B------:R-:W-:-:S04]  /*6d700*/  IADD3 R11, P0, R11, R2, RZ ;  /* 0x000000020b0b7210 */ /* 0x000fc80007f1e0ff */
[----:B------:R1:W-:Y:S04]  /*6d710*/  LDGSTS.E [R6+0x14b00], desc[UR58][R8.64], P1 ;  /* 0x14b0000008067fae */ /* 0x0003e8000892187a */
[----:B------:R-:W4:Y:S04]  /*6d720*/  LDL.LU R16, [R1+0x2938] ;  /* 0x0029380001107983 */ /* 0x000f280000300800 */
[----:B------:R1:W-:Y:S04]  /*6d730*/  STL [R1+0x2858], R12 ;  /* 0x0028580c01007387 */ /* 0x0003e80000100800 */
[----:B------:R-:W4:Y:S01]  /*6d740*/  LDL.LU R15, [R1+0x2940] ;  /* 0x00294000010f7983 */ /* 0x000f220000300800 */
[----:B------:R-:W-:Y:S01]  /*6d750*/  IADD3 R18, P2, R18, R2, RZ ;  /* 0x0000000212127210 */ /* 0x000fe20007f5e0ff */
[----:B-1----:R-:W-:Y:S01]  /*6d760*/  IMAD.MOV.U32 R8, RZ, RZ, R10 ;  /* 0x000000ffff087224 */ /* 0x002fe200078e000a */
[----:B------:R-:W-:-:S02]  /*6d770*/  MOV R9, R12 ;  /* 0x0000000c00097202 */ /* 0x000fc40000000f00 */
[----:B------:R-:W4:Y:S04]  /*6d780*/  LDL.LU R12, [R1+0x294c] ;  /* 0x00294c00010c7983 */ /* 0x000f280000300800 */
[----:B------:R-:W4:Y:S01]  /*6d790*/  LDL.LU R10, [R1+0x2954] ;  /* 0x00295400010a7983 */ /* 0x000f220000300800 */
[----:B--2---:R-:W-:-:S03]  /*6d7a0*/  IMAD.X R13, R13, 0x1, R3, P0 ;  /* 0x000000010d0d7824 */ /* 0x004fc600000e0603 */
[----:B------:R-:W-:Y:S04]  /*6d7b0*/  STL [R1+0x2864], R11 ;  /* 0x0028640b01007387 */ /* 0x000fe80000100800 */
[----:B------:R1:W-:Y:S04]  /*6d7c0*/  LDGSTS.E [R6+0x14c00], desc[UR58][R8.64], P1 ;  /* 0x14c0000008067fae */ /* 0x0003e8000892187a */
[----:B------:R2:W-:Y:S04]  /*6d7d0*/  STL [R1+0x2860], R13 ;  /* 0x0028600d01007387 */ /* 0x0005e80000100800 */
[----:B------:R2:W-:Y:S01]  /*6d7e0*/  STL [R1+0x286c], R18 ;  /* 0x00286c1201007387 */ /* 0x0005e20000100800 */
[----:B------:R-:W-:-:S02]  /*6d7f0*/  IMAD.X R20, R20, 0x1, R3, P2 ;  /* 0x0000000114147824 */ /* 0x000fc400010e0603 */
[----:B-1----:R-:W-:Y:S02]  /*6d800*/  IMAD.MOV.U32 R9, RZ, RZ, R13 ;  /* 0x000000ffff097224 */ /* 0x002fe400078e000d */
[----:B--2---:R-:W2:Y:S01]  /*6d810*/  LDL.LU R13, [R1+0x2948] ;  /* 0x00294800010d7983 */ /* 0x004ea20000300800 */
[----:B------:R-:W-:-:S03]  /*6d820*/  IMAD.MOV.U32 R8, RZ, RZ, R11 ;  /* 0x000000ffff087224 */ /* 0x000fc600078e000b */
[----:B------:R1:W-:Y:S04]  /*6d830*/  STL [R1+0x2868], R20 ;  /* 0x0028681401007387 */ /* 0x0003e80000100800 */
[----:B------:R-:W2:Y:S04]  /*6d840*/  LDL.LU R11, [R1+0x2950] ;  /* 0x00295000010b7983 */ /* 0x000ea80000300800 */
[----:B------:R1:W-:Y:S02]  /*6d850*/  LDGSTS.E [R6+0x14d00], desc[UR58][R8.64], P1 ;  /* 0x14d0000008067fae */ /* 0x0003e4000892187a */
[----:B-1----:R-:W-:-:S02]  /*6d860*/  IMAD.MOV.U32 R8, RZ, RZ, R18 ;  /* 0x000000ffff087224 */ /* 0x002fc400078e0012 */
[----:B------:R-:W-:Y:S01]  /*6d870*/  IMAD.MOV.U32 R9, RZ, RZ, R20 ;  /* 0x000000ffff097224 */ /* 0x000fe200078e0014 */
[----:B------:R-:W2:Y:S04]  /*6d880*/  LDL.LU R18, [R1+0x295c] ;  /* 0x00295c0001127983 */ /* 0x000ea80000300800 */
[----:B------:R-:W2:Y:S04]  /*6d890*/  LDL.LU R20, [R1+0x2964] ;  /* 0x0029640001147983 */ /* 0x000ea80000300800 */
        /* <DEDUP_REMOVED lines=8> */
[----:B-1----:R-:W2:Y:S04]  /*6d920*/  LDL.LU R19, [R1+0x2958] ;  /* 0x0029580001137983 */ /* 0x002ea80000300800 */
[----:B------:R-:W2:Y:S01]  /*6d930*/  LDL.LU R21, [R1+0x2960] ;  /* 0x0029600001157983 */ /* 0x000ea20000300800 */
[-C--:B---3--:R-:W-:Y:S02]  /*6d940*/  IADD3 R7, P1, R7, R2.reuse, RZ ;  /* 0x0000000207077210 */ /* 0x088fe40007f3e0ff */
[----:B------:R-:W-:-:S03]  /*6d950*/  IADD3 R14, P2, R14, R2, RZ ;  /* 0x000000020e0e7210 */ /* 0x000fc60007f5e0ff */
[----:B------:R1:W-:Y:S01]  /*6d960*/  STL [R1+0x293c], R7 ;  /* 0x00293c0701007387 */ /* 0x0003e20000100800 */
[----:B------:R-:W-:Y:S02]  /*6d970*/  IMAD.MOV.U32 R8, RZ, RZ, R7 ;  /* 0x000000ffff087224 */ /* 0x000fe400078e0007 */
[--C-:B----4-:R-:W-:Y:S02]  /*6d980*/  IMAD.X R16, R16, 0x1, R3.reuse, P1 ;  /* 0x0000000110107824 */ /* 0x110fe400008e0603 */
[----:B------:R-:W-:-:S03]  /*6d990*/  IMAD.X R15, R15, 0x1, R3, P2 ;  /* 0x000000010f0f7824 */ /* 0x000fc600010e0603 */
[----:B------:R-:W-:Y:S04]  /*6d9a0*/  STL [R1+0x2938], R16 ;  /* 0x0029381001007387 */ /* 0x000fe80000100800 */
[----:B------:R-:W-:Y:S04]  /*6d9b0*/  STL [R1+0x2944], R14 ;  /* 0x0029440e01007387 */ /* 0x000fe80000100800 */
[----:B------:R-:W3:Y:S04]  /*6d9c0*/  LDL.LU R29, [R1+0x296c] ;  /* 0x00296c00011d7983 */ /* 0x000ee80000300800 */
[----:B------:R-:W-:Y:S04]  /*6d9d0*/  STL [R1+0x2940], R15 ;  /* 0x0029400f01007387 */ /* 0x000fe80000100800 */
[----:B-1----:R-:W4:Y:S04]  /*6d9e0*/  LDL.LU R7, [R1+0x2974] ;  /* 0x0029740001077983 */ /* 0x002f280000300800 */
[----:B------:R-:W4:Y:S04]  /*6d9f0*/  LDL.LU R30, [R1+0x2968] ;  /* 0x00296800011e7983 */ /* 0x000f280000300800 */
[----:B------:R-:W4:Y:S01]  /*6da00*/  LDL.LU R28, [R1+0x2970] ;  /* 0x00297000011c7983 */ /* 0x000f220000300800 */
[----:B------:R-:W-:-:S04]  /*6da10*/  UISETP.GT.AND UP1, UPT, UR14, 0x2d, UPT ;  /* 0x0000002d0e00788c */ /* 0x000fc8000bf24270 */
[----:B------:R-:W-:-:S04]  /*6da20*/  USEL UR10, URZ, 0x4, !UP1 ;  /* 0x000000043f0a7887 */ /* 0x000fc8000c800000 */
[----:B------:R-:W-:-:S06]  /*6da30*/  USEL UR10, UR10, URZ, !UP0 ;  /* 0x0000003f0a0a7287 */ /* 0x000fcc000c000000 */
[----:B------:R-:W-:Y:S01]  /*6da40*/  ISETP.NE.U32.AND P0, PT, RZ, UR10, PT ;  /* 0x0000000aff007c0c */ /* 0x000fe2000bf05070 */
[----:B------:R-:W-:Y:S01]  /*6da50*/  IMAD.MOV.U32 R9, RZ, RZ, R16 ;  /* 0x000000ffff097224 */ /* 0x000fe200078e0010 */
[-C--:B------:R-:W-:Y:S02]  /*6da60*/  IADD3 R12, P1, R12, R2.reuse, RZ ;  /* 0x000000020c0c7210 */ /* 0x080fe40007f3e0ff */
[----:B------:R-:W-:-:S03]  /*6da70*/  IADD3 R10, P2, R10, R2, RZ ;  /* 0x000000020a0a7210 */ /* 0x000fc60007f5e0ff */
[----:B--2---:R-:W-:-:S06]  /*6da80*/  IMAD.X R13, R13, 0x1, R3, P1 ;  /* 0x000000010d0d7824 */ /* 0x004fcc00008e0603 */
[----:B------:R1:W-:Y:S01]  /*6da90*/  LDGSTS.E [R6+0x16800], desc[UR58][R8.64], P0 ;  /* 0x1680000008067fae */ /* 0x0003e2000812187a */
[----:B------:R-:W-:-:S03]  /*6daa0*/  IMAD.X R11, R11, 0x1, R3, P2 ;  /* 0x000000010b0b7824 */ /* 0x000fc600010e0603 */
[----:B------:R-:W-:Y:S01]  /*6dab0*/  STL [R1+0x294c], R12 ;  /* 0x00294c0c01007387 */ /* 0x000fe20000100800 */
[----:B-1----:R-:W-:Y:S01]  /*6dac0*/  MOV R8, R14 ;  /* 0x0000000e00087202 */ /* 0x002fe20000000f00 */
[----:B------:R-:W-:-:S05]  /*6dad0*/  IMAD.MOV.U32 R9, RZ, RZ, R15 ;  /* 0x000000ffff097224 */ /* 0x000fca00078e000f */
[----:B------:R1:W-:Y:S04]  /*6dae0*/  LDGSTS.E [R6+0x16900], desc[UR58][R8.64], P0 ;  /* 0x1690000008067fae */ /* 0x0003e8000812187a */
[----:B------:R-:W-:Y:S04]  /*6daf0*/  STL [R1+0x2948], R13 ;  /* 0x0029480d01007387 */ /* 0x000fe80000100800 */
[----:B------:R-:W-:Y:S04]  /*6db00*/  STL [R1+0x2954], R10 ;  /* 0x0029540a01007387 */ /* 0x000fe80000100800 */
[----:B------:R2:W-:Y:S01]  /*6db10*/  STL [R1+0x2950], R11 ;  /* 0x0029500b01007387 */ /* 0x0005e20000100800 */
[----:B-1----:R-:W-:-:S02]  /*6db20*/  IMAD.MOV.U32 R8, RZ, RZ, R12 ;  /* 0x000000ffff087224 */ /* 0x002fc400078e000c */
[----:B------:R-:W-:-:S05]  /*6db30*/  IMAD.MOV.U32 R9, RZ, RZ, R13 ;  /* 0x000000ffff097224 */ /* 0x000fca00078e000d */
[----:B------:R1:W-:Y:S02]  /*6db40*/  LDGSTS.E [R6+0x16a00], desc[UR58][R8.64], P0 ;  /* 0x16a0000008067fae */ /* 0x0003e4000812187a */
[----:B-1----:R-:W-:Y:S01]  /*6db50*/  IMAD.MOV.U32 R8, RZ, RZ, R10 ;  /* 0x000000ffff087224 */ /* 0x002fe200078e000a */
[----:B------:R-:W-:Y:S02]  /*6db60*/  MOV R9, R11 ;  /* 0x0000000b00097202 */ /* 0x000fe40000000f00 */
[----:B--2---:R-:W2:Y:S04]  /*6db70*/  LDL.LU.64 R10, [R1+0x1fa0] ;  /* 0x001fa000010a7983 */ /* 0x004ea80000300a00 */
[----:B------:R-:W2:Y:S04]  /*6db80*/  LDL.LU.64 R12, [R1+0x1f98] ;  /* 0x001f9800010c7983 */ /* 0x000ea80000300a00 */
[----:B------:R-:W2:Y:S01]  /*6db90*/  LDL.LU.64 R14, [R1+0x1f90] ;  /* 0x001f9000010e7983 */ /* 0x000ea20000300a00 */
[----:B------:R-:W-:-:S03]  /*6dba0*/  IADD3 R18, P1, R18, R2, RZ ;  /* 0x0000000212127210 */ /* 0x000fc60007f3e0ff */
[----:B------:R-:W2:Y:S01]  /*6dbb0*/  LDL.LU.64 R16, [R1+0x1f88] ;  /* 0x001f880001107983 */ /* 0x000ea20000300a00 */
[----:B------:R-:W-:-:S03]  /*6dbc0*/  IADD3 R20, P2, R20, R2, RZ ;  /* 0x0000000214147210 */ /* 0x000fc60007f5e0ff */
[----:B------:R1:W-:Y:S04]  /*6dbd0*/  LDGSTS.E [R6+0x16b00], desc[UR58][R8.64], P0 ;  /* 0x16b0000008067fae */ /* 0x0003e8000812187a */
[----:B------:R-:W-:Y:S01]  /*6dbe0*/  STL [R1+0x295c], R18 ;  /* 0x00295c1201007387 */ /* 0x000fe20000100800 */
[----:B-1----:R-:W-:Y:S02]  /*6dbf0*/  IMAD.MOV.U32 R8, RZ, RZ, R18 ;  /* 0x000000ffff087224 */ /* 0x002fe400078e0012 */
[--C-:B------:R-:W-:Y:S02]  /*6dc00*/  IMAD.X R19, R19, 0x1, R3.reuse, P1 ;  /* 0x0000000113137824 */ /* 0x100fe400008e0603 */
[----:B------:R-:W-:Y:S02]  /*6dc10*/  IMAD.X R21, R21, 0x1, R3, P2 ;  /* 0x0000000115157824 */ /* 0x000fe400010e0603 */
[----:B------:R-:W-:Y:S01]  /*6dc20*/  IMAD.MOV.U32 R9, RZ, RZ, R19 ;  /* 0x000000ffff097224 */ /* 0x000fe200078e0013 */
[----:B------:R1:W-:Y:S04]  /*6dc30*/  STL [R1+0x2958], R19 ;  /* 0x0029581301007387 */ /* 0x0003e80000100800 */
[----:B------:R-:W-:Y:S04]  /*6dc40*/  STL [R1+0x2964], R20 ;  /* 0x0029641401007387 */ /* 0x000fe80000100800 */
[----:B------:R1:W-:Y:S04]  /*6dc50*/  LDGSTS.E [R6+0x16c00], desc[UR58][R8.64], P0 ;  /* 0x16c0000008067fae */ /* 0x0003e8000812187a */
[----:B-1----:R-:W2:Y:S04]  /*6dc60*/  LDL.LU.64 R18, [R1+0x1f80] ;  /* 0x001f800001127983 */ /* 0x002ea80000300a00 */
[----:B------:R1:W-:Y:S01]  /*6dc70*/  STL [R1+0x2960], R21 ;  /* 0x0029601501007387 */ /* 0x0003e20000100800 */
[----:B------:R-:W-:-:S02]  /*6dc80*/  IMAD.MOV.U32 R8, RZ, RZ, R20 ;  /* 0x000000ffff087224 */ /* 0x000fc400078e0014 */
[----:B------:R-:W-:Y:S02]  /*6dc90*/  IMAD.MOV.U32 R9, RZ, RZ, R21 ;  /* 0x000000ffff097224 */ /* 0x000fe400078e0015 */
[----:B-1----:R-:W2:Y:S04]  /*6dca0*/  LDL.LU.64 R20, [R1+0x1f78] ;  /* 0x001f780001147983 */ /* 0x002ea80000300a00 */
[----:B------:R-:W2:Y:S04]  /*6dcb0*/  LDL.LU.64 R22, [R1+0x1f70] ;  /* 0x001f700001167983 */ /* 0x000ea80000300a00 */
[----:B------:R-:W2:Y:S01]  /*6dcc0*/  LDL.LU.64 R24, [R1+0x1f68] ;  /* 0x001f680001187983 */ /* 0x000ea20000300a00 */
[----:B---3--:R-:W-:-:S03]  /*6dcd0*/  IADD3 R29, P1, R29, R2, RZ ;  /* 0x000000021d1d7210 */ /* 0x008fc60007f3e0ff */
[----:B------:R1:W-:Y:S01]  /*6dce0*/  LDGSTS.E [R6+0x16d00], desc[UR58][R8.64], P0 ;  /* 0x16d0000008067fae */ /* 0x0003e2000812187a */
[----:B----4-:R-:W-:-:S03]  /*6dcf0*/  IADD3 R7, P2, R7, R2, RZ ;  /* 0x0000000207077210 */ /* 0x010fc60007f5e0ff */
[----:B------:R-:W3:Y:S01]  /*6dd00*/  LDL.LU.64 R26, [R1+0x1ea0] ;  /* 0x001ea000011a7983 */ /* 0x000ee20000300a00 */
[----:B------:R-:W-:-:S03]  /*6dd10*/  IADD3.X R30, R30, R3, RZ, P1, !PT ;  /* 0x000000031e1e7210 */ /* 0x000fc60000ffe4ff */
[----:B------:R-:W-:Y:S01]  /*6dd20*/  STL [R1+0x296c], R29 ;  /* 0x00296c1d01007387 */ /* 0x000fe20000100800 */
[----:B------:R-:W-:-:S03]  /*6dd30*/  IMAD.X R28, R28, 0x1, R3, P2 ;  /* 0x000000011c1c7824 */ /* 0x000fc600010e0603 */
[----:B------:R-:W-:Y:S01]  /*6dd40*/  STL [R1+0x2968], R30 ;  /* 0x0029681e01007387 */ /* 0x000fe20000100800 */
[----:B-1----:R-:W-:Y:S02]  /*6dd50*/  IMAD.MOV.U32 R8, RZ, RZ, R29 ;  /* 0x000000ffff087224 */ /* 0x002fe400078e001d */
[----:B------:R-:W-:Y:S01]  /*6dd60*/  IMAD.MOV.U32 R9, RZ, RZ, R30 ;  /* 0x000000ffff097224 */ /* 0x000fe200078e001e */
[----:B------:R-:W-:Y:S04]  /*6dd70*/  STL [R1+0x2974], R7 ;  /* 0x0029740701007387 */ /* 0x000fe80000100800 */
[----:B------:R1:W-:Y:S04]  /*6dd80*/  STL [R1+0x2970], R28 ;  /* 0x0029701c01007387 */ /* 0x0003e80000100800 */
[----:B------:R4:W-:Y:S02]  /*6dd90*/  LDGSTS.E [R6+0x16e00], desc[UR58][R8.64], P0 ;  /* 0x16e0000008067fae */ /* 0x0009e4000812187a */
[----:B----4-:R-:W-:-:S02]  /*6dda0*/  IMAD.MOV.U32 R9, RZ, RZ, R28 ;  /* 0x000000ffff097224 */ /* 0x010fc400078e001c */
[----:B-1----:R-:W4:Y:S04]  /*6ddb0*/  LDL.LU.64 R28, [R1+0x1e98] ;  /* 0x001e9800011c7983 */ /* 0x002f280000300a00 */
[----:B------:R-:W4:Y:S04]  /*6ddc0*/  LDL.LU.64 R30, [R1+0x1e90] ;  /* 0x001e9000011e7983 */ /* 0x000f280000300a00 */
[----:B------:R-:W4:Y:S04]  /*6ddd0*/  LDL.LU R74, [R1+0x2bc0] ;  /* 0x002bc000014a7983 */ /* 0x000f280000300800 */
[----:B------:R-:W4:Y:S04]  /*6dde0*/  LDL.LU R71, [R1+0x2bc4] ;  /* 0x002bc40001477983 */ /* 0x000f280000300800 */
        /* <DEDUP_REMOVED lines=21> */
[----:B------:R-:W-:-:S05]  /*6df40*/  IMAD.MOV.U32 R8, RZ, RZ, R7 ;  /* 0x000000ffff087224 */ /* 0x000fca00078e0007 */
[----:B------:R2:W-:Y:S02]  /*6df50*/  LDGSTS.E [R6+0x16f00], desc[UR58][R8.64], P0 ;  /* 0x16f0000008067fae */ /* 0x0005e4000812187a */
[----:B--2---:R-:W-:-:S05]  /*6df60*/  IADD3 R8, P0, R10, R2, RZ ;  /* 0x000000020a087210 */ /* 0x004fca0007f1e0ff */
[----:B------:R-:W-:Y:S01]  /*6df70*/  IMAD.X R7, R11, 0x1, R3, P0 ;  /* 0x000000010b077824 */ /* 0x000fe200000e0603 */
[----:B------:R-:W-:-:S04]  /*6df80*/  IADD3 R10, P0, R12, R2, RZ ;  /* 0x000000020c0a7210 */ /* 0x000fc80007f1e0ff */
[----:B------:R-:W-:Y:S02]  /*6df90*/  IADD3.X R9, R13, R3, RZ, P0, !PT ;  /* 0x000000030d097210 */ /* 0x000fe400007fe4ff */
[----:B------:R-:W-:-:S05]  /*6dfa0*/  IADD3 R12, P0, R14, R2, RZ ;  /* 0x000000020e0c7210 */ /* 0x000fca0007f1e0ff */
[----:B------:R-:W-:Y:S01]  /*6dfb0*/  IMAD.X R11, R15, 0x1, R3, P0 ;  /* 0x000000010f0b7824 */ /* 0x000fe200000e0603 */
[----:B------:R-:W-:-:S05]  /*6dfc0*/  IADD3 R14, P0, R16, R2, RZ ;  /* 0x00000002100e7210 */ /* 0x000fca0007f1e0ff */
[----:B------:R-:W-:Y:S02]  /*6dfd0*/  IMAD.X R13, R17, 0x1, R3, P0 ;  /* 0x00000001110d7824 */ /* 0x000fe400000e0603 */
[----:B------:R-:W-:Y:S02]  /*6dfe0*/  IMAD.MOV.U32 R138, RZ, RZ, R8 ;  /* 0x000000ffff8a7224 */ /* 0x000fe400078e0008 */
[----:B------:R-:W-:Y:S02]  /*6dff0*/  IMAD.MOV.U32 R139, RZ, RZ, R7 ;  /* 0x000000ffff8b7224 */ /* 0x000fe400078e0007 */
[----:B------:R-:W-:Y:S01]  /*6e000*/  IMAD.MOV.U32 R136, RZ, RZ, R10 ;  /* 0x000000ffff887224 */ /* 0x000fe200078e000a */
[----:B------:R-:W-:Y:S01]  /*6e010*/  MOV R137, R9 ;  /* 0x0000000900897202 */ /* 0x000fe20000000f00 */
[----:B------:R-:W-:Y:S02]  /*6e020*/  IMAD.MOV.U32 R134, RZ, RZ, R12 ;  /* 0x000000ffff867224 */ /* 0x000fe400078e000c */
[----:B------:R-:W-:-:S02]  /*6e030*/  IMAD.MOV.U32 R135, RZ, RZ, R11 ;  /* 0x000000ffff877224 */ /* 0x000fc400078e000b */
[----:B------:R-:W-:Y:S02]  /*6e040*/  IMAD.MOV.U32 R132, RZ, RZ, R14 ;  /* 0x000000ffff847224 */ /* 0x000fe400078e000e */
[----:B------:R-:W-:Y:S01]  /*6e050*/  IMAD.MOV.U32 R133, RZ, RZ, R13 ;  /* 0x000000ffff857224 */ /* 0x000fe200078e000d */
        /* <DEDUP_REMOVED lines=8> */
[----:B---3--:R-:W-:-:S04]  /*6e0e0*/  IADD3 R24, P0, R26, R2, RZ ;  /* 0x000000021a187210 */ /* 0x008fc80007f1e0ff */
[----:B------:R-:W-:Y:S02]  /*6e0f0*/  IADD3.X R23, R27, R3, RZ, P0, !PT ;  /* 0x000000031b177210 */ /* 0x000fe400007fe4ff */
[----:B----4-:R-:W-:-:S05]  /*6e100*/  IADD3 R26, P0, R28, R2, RZ ;  /* 0x000000021c1a7210 */ /* 0x010fca0007f1e0ff */
        /* <DEDUP_REMOVED lines=47> */
[----:B------:R-:W-:Y:S01]  /*6e400*/  STL [R1+0x2bc4], R71 ;  /* 0x002bc44701007387 */ /* 0x000fe20000100800 */
[----:B------:R-:W-:Y:S02]  /*6e410*/  IMAD.MOV.U32 R130, RZ, RZ, R16 ;  /* 0x000000ffff827224 */ /* 0x000fe400078e0010 */
[----:B------:R-:W-:Y:S01]  /*6e420*/  IMAD.MOV.U32 R131, RZ, RZ, R15 ;  /* 0x000000ffff837224 */ /* 0x000fe200078e000f */
[----:B------:R-:W-:Y:S01]  /*6e430*/  MOV R128, R18 ;  /* 0x0000001200807202 */ /* 0x000fe20000000f00 */
[----:B------:R-:W-:Y:S04]  /*6e440*/  STL [R1+0x2bc0], R74 ;  /* 0x002bc04a01007387 */ /* 0x000fe80000100800 */
[----:B------:R-:W-:Y:S01]  /*6e450*/  STL.64 [R1+0x1fa0], R138 ;  /* 0x001fa08a01007387 */ /* 0x000fe20000100a00 */
[----:B------:R-:W-:-:S03]  /*6e460*/  IMAD.MOV.U32 R129, RZ, RZ, R17 ;  /* 0x000000ffff817224 */ /* 0x000fc600078e0011 */
[----:B------:R-:W-:Y:S01]  /*6e470*/  STL.64 [R1+0x1f98], R136 ;  /* 0x001f988801007387 */ /* 0x000fe20000100a00 */
[----:B------:R-:W-:Y:S02]  /*6e480*/  IMAD.MOV.U32 R126, RZ, RZ, R20 ;  /* 0x000000ffff7e7224 */ /* 0x000fe400078e0014 */
[----:B------:R-:W-:Y:S01]  /*6e490*/  IMAD.MOV.U32 R127, RZ, RZ, R19 ;  /* 0x000000ffff7f7224 */ /* 0x000fe200078e0013 */
[----:B------:R-:W-:Y:S01]  /*6e4a0*/  STL.64 [R1+0x1f90], R134 ;  /* 0x001f908601007387 */ /* 0x000fe20000100a00 */
[----:B------:R-:W-:Y:S02]  /*6e4b0*/  IMAD.MOV.U32 R124, RZ, RZ, R22 ;  /* 0x000000ffff7c7224 */ /* 0x000fe400078e0016 */
[----:B------:R-:W-:Y:S01]  /*6e4c0*/  IMAD.MOV.U32 R125, RZ, RZ, R21 ;  /* 0x000000ffff7d7224 */ /* 0x000fe200078e0015 */
[----:B------:R-:W-:Y:S01]  /*6e4d0*/  STL.64 [R1+0x1f88], R132 ;  /* 0x001f888401007387 */ /* 0x000fe20000100a00 */
[----:B------:R-:W-:Y:S01]  /*6e4e0*/  IMAD.MOV.U32 R122, RZ, RZ, R24 ;  /* 0x000000ffff7a7224 */ /* 0x000fe200078e0018 */
[----:B------:R-:W-:-:S02]  /*6e4f0*/  MOV R123, R23 ;  /* 0x00000017007b7202 */ /* 0x000fc40000000f00 */
[----:B------:R-:W-:Y:S01]  /*6e500*/  STL.64 [R1+0x1f80], R130 ;  /* 0x001f808201007387 */ /* 0x000fe20000100a00 */
[----:B------:R-:W-:Y:S02]  /*6e510*/  IMAD.MOV.U32 R120, RZ, RZ, R26 ;  /* 0x000000ffff787224 */ /* 0x000fe400078e001a */
[----:B------:R-:W-:Y:S01]  /*6e520*/  IMAD.MOV.U32 R121, RZ, RZ, R25 ;  /* 0x000000ffff797224 */ /* 0x000fe200078e0019 */
[----:B------:R-:W-:Y:S01]  /*6e530*/  STL.64 [R1+0x1f78], R128 ;  /* 0x001f788001007387 */ /* 0x000fe20000100a00 */
[----:B------:R-:W-:Y:S02]  /*6e540*/  IMAD.MOV.U32 R118, RZ, RZ, R28 ;  /* 0x000000ffff767224 */ /* 0x000fe400078e001c */
[----:B------:R-:W-:Y:S01]  /*6e550*/  IMAD.MOV.U32 R119, RZ, RZ, R27 ;  /* 0x000000ffff777224 */ /* 0x000fe200078e001b */
[----:B------:R-:W-:Y:S01]  /*6e560*/  STL.64 [R1+0x1f70], R126 ;  /* 0x001f707e01007387 */ /* 0x000fe20000100a00 */
[----:B------:R-:W-:Y:S02]  /*6e570*/  IMAD.MOV.U32 R116, RZ, RZ, R30 ;  /* 0x000000ffff747224 */ /* 0x000fe400078e001e */
[----:B------:R-:W-:Y:S01]  /*6e580*/  IMAD.MOV.U32 R117, RZ, RZ, R29 ;  /* 0x000000ffff757224 */ /* 0x000fe200078e001d */
[----:B------:R-:W-:Y:S01]  /*6e590*/  STL.64 [R1+0x1f68], R124 ;  /* 0x001f687c01007387 */ /* 0x000fe20000100a00 */
[----:B------:R-:W-:Y:S01]  /*6e5a0*/  MOV R114, R32 ;  /* 0x0000002000727202 */ /* 0x000fe20000000f00 */
[----:B------:R-:W-:-:S02]  /*6e5b0*/  IMAD.MOV.U32 R115, RZ, RZ, R31 ;  /* 0x000000ffff737224 */ /* 0x000fc400078e001f */
        /* <DEDUP_REMOVED lines=70> */
[----:B------:R-:W-:-:S02]  /*6ea20*/  UISETP.GT.AND UP1, UPT, UR14, 0x31, UPT ;  /* 0x000000310e00788c */ /* 0x000fc4000bf24270 */
[----:B------:R-:W-:Y:S02]  /*6ea30*/  UISETP.GT.AND UP2, UPT, UR14, 0x35, UPT ;  /* 0x000000350e00788c */ /* 0x000fe4000bf44270 */
[----:B------:R-:W-:Y:S02]  /*6ea40*/  UISETP.GT.AND UP3, UPT, UR14, 0x39, UPT ;  /* 0x000000390e00788c */ /* 0x000fe4000bf64270 */
[----:B------:R-:W-:Y:S02]  /*6ea50*/  UISETP.GT.AND UP5, UPT, UR14, 0x3d, UPT ;  /* 0x0000003d0e00788c */ /* 0x000fe4000bfa4270 */
[----:B------:R-:W-:Y:S02]  /*6ea60*/  USEL UR10, URZ, 0x4, !UP1 ;  /* 0x000000043f0a7887 */ /* 0x000fe4000c800000 */
[----:B------:R-:W-:Y:S01]  /*6ea70*/  UISETP.GT.AND UP4, UPT, UR14, 0x2, UPT ;  /* 0x000000020e00788c */ /* 0x000fe2000bf84270 */
[----:B------:R-:W-:Y:S01]  /*6ea80*/  LOP3.LUT R7, R72, 0x40, RZ, 0x3c, !PT ;  /* 0x0000004048077812 */ /* 0x000fe200078e3cff */
[----:B------:R-:W4:Y:S01]  /*6ea90*/  LDL.LU R21, [R1+0x2bec] ;  /* 0x002bec0001157983 */ /* 0x000f220000300800 */
[----:B------:R-:W-:-:S02]  /*6eaa0*/  USEL UR10, UR10, URZ, !UP0 ;  /* 0x0000003f0a0a7287 */ /* 0x000fc4000c000000 */
[----:B------:R-:W-:Y:S02]  /*6eab0*/  USEL UR11, URZ, 0x4, !UP2 ;  /* 0x000000043f0b7887 */ /* 0x000fe4000d000000 */
[----:B------:R-:W-:Y:S02]  /*6eac0*/  USEL UR12, URZ, 0x4, !UP3 ;  /* 0x000000043f0c7887 */ /* 0x000fe4000d800000 */
[----:B------:R-:W-:Y:S02]  /*6ead0*/  USEL UR16, URZ, 0x4, !UP5 ;  /* 0x000000043f107887 */ /* 0x000fe4000e800000 */
[----:B------:R-:W-:Y:S01]  /*6eae0*/  USEL UR13, URZ, 0x4, !UP4 ;  /* 0x000000043f0d7887 */ /* 0x000fe2000e000000 */
[----:B------:R-:W-:Y:S01]  /*6eaf0*/  VIADD R7, R7, UR15 ;  /* 0x0000000f07077c36 */ /* 0x000fe20008000000 */
[----:B------:R-:W-:Y:S01]  /*6eb00*/  ISETP.NE.U32.AND P1, PT, RZ, UR10, PT ;  /* 0x0000000aff007c0c */ /* 0x000fe2000bf25070 */
[----:B------:R-:W-:Y:S02]  /*6eb10*/  USEL UR11, UR11, URZ, !UP0 ;  /* 0x0000003f0b0b7287 */ /* 0x000fe4000c000000 */
[----:B------:R-:W-:Y:S01]  /*6eb20*/  USEL UR12, UR12, URZ, !UP0 ;  /* 0x0000003f0c0c7287 */ /* 0x000fe2000c000000 */
[----:B------:R-:W4:Y:S01]  /*6eb30*/  LDL.LU R12, [R1+0x2bf4] ;  /* 0x002bf400010c7983 */ /* 0x000f220000300800 */
[----:B------:R-:W-:-:S02]  /*6eb40*/  USEL UR16, UR16, URZ, !UP0 ;  /* 0x0000003f10107287 */ /* 0x000fc4000c000000 */
[----:B------:R-:W-:Y:S01]  /*6eb50*/  USEL UR13, UR13, URZ, !UP0 ;  /* 0x0000003f0d0d7287 */ /* 0x000fe2000c000000 */
[----:B------:R-:W-:Y:S01]  /*6eb60*/  IMAD.MOV.U32 R8, RZ, RZ, R71 ;  /* 0x000000ffff087224 */ /* 0x000fe200078e0047 */
[----:B------:R-:W-:Y:S02]  /*6eb70*/  ISETP.NE.U32.AND P2, PT, RZ, UR11, PT ;  /* 0x0000000bff007c0c */ /* 0x000fe4000bf45070 */
[----:B------:R-:W-:Y:S02]  /*6eb80*/  ISETP.NE.U32.AND P3, PT, RZ, UR12, PT ;  /* 0x0000000cff007c0c */ /* 0x000fe4000bf65070 */
[----:B------:R-:W-:Y:S01]  /*6eb90*/  MOV R9, R74 ;  /* 0x0000004a00097202 */ /* 0x000fe20000000f00 */
        /* <DEDUP_REMOVED lines=11> */
[----:B------:R-:W-:-:S03]  /*6ec50*/  ISETP.NE.U32.AND P4, PT, RZ, UR16, PT ;  /* 0x00000010ff007c0c */ /* 0x000fc6000bf85070 */
        /* <DEDUP_REMOVED lines=58> */
[----:B------:R-:W-:Y:S01]  /*6f000*/  IADD3 R12, P2, R12, R2, RZ ;  /* 0x000000020c0c7210 */ /* 0x000fe20007f5e0ff */
[----:B-1----:R-:W-:Y:S02]  /*6f010*/  IMAD.MOV.U32 R9, RZ, RZ, R15 ;  /* 0x000000ffff097224 */ /* 0x002fe400078e000f */
[----:B------:R-:W4:Y:S01]  /*6f020*/  LDL.LU R15, [R1+0x2ad8] ;  /* 0x002ad800010f7983 */ /* 0x000f220000300800 */
[----:B------:R-:W-:-:S03]  /*6f030*/  IMAD.MOV.U32 R8, RZ, RZ, R11 ;  /* 0x000000ffff087224 */ /* 0x000fc600078e000b */
[----:B------:R-:W4:Y:S04]  /*6f040*/  LDL.LU R16, [R1+0x2adc] ;  /* 0x002adc0001107983 */ /* 0x000f280000300800 */
[----:B------:R-:W4:Y:S01]  /*6f050*/  LDL.LU R11, [R1+0x2ae0] ;  /* 0x002ae000010b7983 */ /* 0x000f220000300800 */
[----:B------:R-:W-:-:S03]  /*6f060*/  IMAD.X R22, R22, 0x1, R3, P1 ;  /* 0x0000000116167824 */ /* 0x000fc600008e0603 */
[----:B------:R1:W-:Y:S04]  /*6f070*/  LDGSTS.E [R7+0x1400], desc[UR58][R8.64], P0 ;  /* 0x0140000008077fae */ /* 0x0003e8000812187a */
[----:B------:R-:W-:Y:S01]  /*6f080*/  STL [R1+0x2bec], R21 ;  /* 0x002bec1501007387 */ /* 0x000fe20000100800 */
[----:B------:R-:W-:-:S03]  /*6f090*/  IADD3.X R6, R6, R3, RZ, P2, !PT ;  /* 0x0000000306067210 */ /* 0x000fc600017fe4ff */
[----:B------:R-:W-:Y:S01]  /*6f0a0*/  STL [R1+0x2be8], R22 ;  /* 0x002be81601007387 */ /* 0x000fe20000100800 */
[----:B-1----:R-:W-:Y:S02]  /*6f0b0*/  IMAD.MOV.U32 R8, RZ, RZ, R21 ;  /* 0x000000ffff087224 */ /* 0x002fe400078e0015 */
[----:B------:R-:W-:Y:S01]  /*6f0c0*/  IMAD.MOV.U32 R9, RZ, RZ, R22 ;  /* 0x000000ffff097224 */ /* 0x000fe200078e0016 */
[----:B------:R1:W-:Y:S04]  /*6f0d0*/  STL [R1+0x2bf4], R12 ;  /* 0x002bf40c01007387 */ /* 0x0003e80000100800 */
[----:B------:R1:W-:Y:S04]  /*6f0e0*/  STL [R1+0x2bf0], R6 ;  /* 0x002bf00601007387 */ /* 0x0003e80000100800 */
[----:B------:R1:W-:Y:S01]  /*6f0f0*/  LDGSTS.E [R7+0x1500], desc[UR58][R8.64], P0 ;  /* 0x0150000008077fae */ /* 0x0003e2000812187a */
[----:B------:R-:W-:-:S04]  /*6f100*/  UISETP.GT.AND UP1, UPT, UR14, 0x6, UPT ;  /* 0x000000060e00788c */ /* 0x000fc8000bf24270 */
        /* <DEDUP_REMOVED lines=878> */
[----:B------:R-:W-:Y:S01]  /*727f0*/  IMAD.X R14, R17, 0x1, R3, P0 ;  /* 0x00000001110e7824 */ /* 0x000fe200000e0603 */
[----:B------:R-:W-:Y:S02]  /*72800*/  LOP3.LUT R9, R9, R8, RZ, 0x3c, !PT ;  /* 0x0000000809097212 */ /* 0x000fe400078e3cff */
[----:B------:R-:W-:Y:S02]  /*72810*/  LOP3.LUT R11, R11, R10, RZ, 0x3c, !PT ;  /* 0x0000000a0b0b7212 */ /* 0x000fe400078e3cff */
[----:B------:R-:W-:Y:S02]  /*72820*/  LOP3.LUT R13, R13, R12, RZ, 0x3c, !PT ;  /* 0x0000000c0d0d7212 */ /* 0x000fe400078e3cff */
[----:B------:R-:W-:Y:S02]  /*72830*/  LOP3.LUT R15, R15, R14, RZ, 0x3c, !PT ;  /* 0x0000000e0f0f7212 */ /* 0x000fe400078e3cff */
[----:B------:R-:W-:Y:S02]  /*72840*/  LOP3.LUT R8, R9, R8, RZ, 0x3c, !PT ;  /* 0x0000000809087212 */ /* 0x000fe400078e3cff */
[----:B------:R-:W-:-:S02]  /*72850*/  LOP3.LUT R10, R11, R10, RZ, 0x3c, !PT ;  /* 0x0000000a0b0a7212 */ /* 0x000fc400078e3cff */
[----:B------:R-:W-:Y:S02]  /*72860*/  LOP3.LUT R12, R13, R12, RZ, 0x3c, !PT ;  /* 0x0000000c0d0c7212 */ /* 0x000fe400078e3cff */
[----:B------:R-:W-:Y:S02]  /*72870*/  LOP3.LUT R14, R15, R14, RZ, 0x3c, !PT ;  /* 0x0000000e0f0e7212 */ /* 0x000fe400078e3cff */
[----:B------:R-:W-:Y:S02]  /*72880*/  LOP3.LUT R9, R9, R8, RZ, 0x3c, !PT ;  /* 0x0000000809097212 */ /* 0x000fe400078e3cff */
        /* <DEDUP_REMOVED lines=54> */
[----:B------:R-:W-:Y:S02]  /*72bf0*/  IADD3 R71, P0, R76, R2, RZ ;  /* 0x000000024c477210 */ /* 0x000fe40007f1e0ff */
[----:B------:R-:W-:-:S03]  /*72c00*/  LOP3.LUT R17, R17, R16, RZ, 0x3c, !PT ;  /* 0x0000001011117212 */ /* 0x000fc600078e3cff */
[--C-:B------:R-:W-:Y:S01]  /*72c10*/  IMAD.X R70, R77, 0x1, R3.reuse, P0 ;  /* 0x000000014d467824 */ /* 0x100fe200000e0603 */
[----:B------:R-:W-:Y:S02]  /*72c20*/  IADD3 R74, P0, R74, R2, RZ ;  /* 0x000000024a4a7210 */ /* 0x000fe40007f1e0ff */
[----:B------:R-:W-:Y:S02]  /*72c30*/  LOP3.LUT R19, R19, R18, RZ, 0x3c, !PT ;  /* 0x0000001213137212 */ /* 0x000fe400078e3cff */
[----:B------:R-:W-:Y:S02]  /*72c40*/  LOP3.LUT R21, R21, R20, RZ, 0x3c, !PT ;  /* 0x0000001415157212 */ /* 0x000fe400078e3cff */
[----:B------:R-:W-:Y:S02]  /*72c50*/  LOP3.LUT R23, R23, R22, RZ, 0x3c, !PT ;  /* 0x0000001617177212 */ /* 0x000fe400078e3cff */
[----:B------:R-:W-:Y:S01]  /*72c60*/  LOP3.LUT R16, R17, R16, RZ, 0x3c, !PT ;  /* 0x0000001011107212 */ /* 0x000fe200078e3cff */
[----:B------:R-:W-:Y:S01]  /*72c70*/  IMAD.X R75, R75, 0x1, R3, P0 ;  /* 0x000000014b4b7824 */ /* 0x000fe200000e0603 */
[----:B------:R-:W-:-:S02]  /*72c80*/  LOP3.LUT R25, R25, R24, RZ, 0x3c, !PT ;  /* 0x0000001819197212 */ /* 0x000fc400078e3cff */
[----:B------:R-:W-:Y:S02]  /*72c90*/  LOP3.LUT R11, R11, R10, RZ, 0x3c, !PT ;  /* 0x0000000a0b0b7212 */ /* 0x000fe400078e3cff */
[----:B------:R-:W-:Y:S02]  /*72ca0*/  LOP3.LUT R18, R19, R18, RZ, 0x3c, !PT ;  /* 0x0000001213127212 */ /* 0x000fe400078e3cff */
[----:B------:R-:W-:Y:S02]  /*72cb0*/  LOP3.LUT R27, R27, R26, RZ, 0x3c, !PT ;  /* 0x0000001a1b1b7212 */ /* 0x000fe400078e3cff */
[----:B------:R-:W-:Y:S02]  /*72cc0*/  LOP3.LUT R13, R13, R12, RZ, 0x3c, !PT ;  /* 0x0000000c0d0d7212 */ /* 0x000fe400078e3cff */
[----:B------:R-:W-:Y:S02]  /*72cd0*/  LOP3.LUT R20, R21, R20, RZ, 0x3c, !PT ;  /* 0x0000001415147212 */ /* 0x000fe400078e3cff */
[----:B------:R-:W-:Y:S01]  /*72ce0*/  LOP3.LUT R29, R29, R28, RZ, 0x3c, !PT ;  /* 0x0000001c1d1d7212 */ /* 0x000fe200078e3cff */
[----:B------:R-:W-:Y:S01]  /*72cf0*/  STL [R1+0x2c00], R74 ;  /* 0x002c004a01007387 */ /* 0x000fe20000100800 */
[----:B------:R-:W-:-:S02]  /*72d00*/  LOP3.LUT R15, R15, R14, RZ, 0x3c, !PT ;  /* 0x0000000e0f0f7212 */ /* 0x000fc400078e3cff */
[----:B------:R-:W-:Y:S02]  /*72d10*/  LOP3.LUT R22, R23, R22, RZ, 0x3c, !PT ;  /* 0x0000001617167212 */ /* 0x000fe400078e3cff */
[----:B------:R-:W-:Y:S01]  /*72d20*/  LOP3.LUT R31, R31, R30, RZ, 0x3c, !PT ;  /* 0x0000001e1f1f7212 */ /* 0x000fe200078e3cff */
[----:B------:R-:W-:Y:S01]  /*72d30*/  STL [R1+0x2b38], R75 ;  /* 0x002b384b01007387 */ /* 0x000fe20000100800 */
[----:B------:R-:W-:Y:S02]  /*72d40*/  LOP3.LUT R17, R17, R16, RZ, 0x3c, !PT ;  /* 0x0000001011117212 */ /* 0x000fe400078e3cff */
[----:B------:R-:W-:Y:S02]  /*72d50*/  LOP3.LUT R24, R25, R24, RZ, 0x3c, !PT ;  /* 0x0000001819187212 */ /* 0x000fe400078e3cff */
[----:B------:R-:W-:Y:S01]  /*72d60*/  LOP3.LUT R33, R33, R32, RZ, 0x3c, !PT ;  /* 0x0000002021217212 */ /* 0x000fe200078e3cff */
[----:B------:R-:W-:Y:S01]  /*72d70*/  STL.64 [R1+0x1f60], R8 ;  /* 0x001f600801007387 */ /* 0x000fe20000100a00 */
[----:B------:R-:W-:-:S02]  /*72d80*/  LOP3.LUT R19, R19, R18, RZ, 0x3c, !PT ;  /* 0x0000001213137212 */ /* 0x000fc400078e3cff */
[----:B------:R-:W-:Y:S02]  /*72d90*/  LOP3.LUT R26, R27, R26, RZ, 0x3c, !PT ;  /* 0x0000001a1b1a7212 */ /* 0x000fe400078e3cff */
[----:B------:R-:W-:Y:S01]  /*72da0*/  LOP3.LUT R35, R35, R34, RZ, 0x3c, !PT ;  /* 0x0000002223237212 */ /* 0x000fe200078e3cff */
[----:B------:R-:W-:Y:S01]  /*72db0*/  STL.64 [R1+0x1f58], R10 ;  /* 0x001f580a01007387 */ /* 0x000fe20000100a00 */
[----:B------:R-:W-:Y:S02]  /*72dc0*/  LOP3.LUT R21, R21, R20, RZ, 0x3c, !PT ;  /* 0x0000001415157212 */ /* 0x000fe400078e3cff */
[----:B------:R-:W-:Y:S02]  /*72dd0*/  LOP3.LUT R28, R29, R28, RZ, 0x3c, !PT ;  /* 0x0000001c1d1c7212 */ /* 0x000fe400078e3cff */
[----:B------:R-:W-:Y:S01]  /*72de0*/  LOP3.LUT R37, R37, R36, RZ, 0x3c, !PT ;  /* 0x0000002425257212 */ /* 0x000fe200078e3cff */
[----:B------:R-:W-:Y:S01]  /*72df0*/  UISETP.GT.AND UP1, UPT, UR14, 0x32, UPT ;  /* 0x000000320e00788c */ /* 0x000fe2000bf24270 */
[----:B------:R1:W-:Y:S01]  /*72e00*/  STL.64 [R1+0x1f50], R12 ;  /* 0x001f500c01007387 */ /* 0x0003e20000100a00 */
[----:B------:R-:W-:-:S02]  /*72e10*/  LOP3.LUT R23, R23, R22, RZ, 0x3c, !PT ;  /* 0x0000001617177212 */ /* 0x000fc400078e3cff */
[----:B------:R-:W-:Y:S02]  /*72e20*/  LOP3.LUT R30, R31, R30, RZ, 0x3c, !PT ;  /* 0x0000001e1f1e7212 */ /* 0x000fe400078e3cff */
[----:B------:R-:W-:Y:S01]  /*72e30*/  LOP3.LUT R39, R39, R38, RZ, 0x3c, !PT ;  /* 0x0000002627277212 */ /* 0x000fe200078e3cff */
[----:B------:R-:W-:Y:S01]  /*72e40*/  STL.64 [R1+0x1f48], R14 ;  /* 0x001f480e01007387 */ /* 0x000fe20000100a00 */
[----:B------:R-:W-:Y:S02]  /*72e50*/  LOP3.LUT R25, R25, R24, RZ, 0x3c, !PT ;  /* 0x0000001819197212 */ /* 0x000fe400078e3cff */
[----:B------:R-:W-:Y:S02]  /*72e60*/  LOP3.LUT R32, R33, R32, RZ, 0x3c, !PT ;  /* 0x0000002021207212 */ /* 0x000fe400078e3cff */
[----:B------:R-:W-:Y:S01]  /*72e70*/  LOP3.LUT R41, R41, R40, RZ, 0x3c, !PT ;  /* 0x0000002829297212 */ /* 0x000fe200078e3cff */
[----:B------:R2:W-:Y:S01]  /*72e80*/  STL.64 [R1+0x1f40], R16 ;  /* 0x001f401001007387 */ /* 0x0005e20000100a00 */
[----:B------:R-:W-:-:S02]  /*72e90*/  LOP3.LUT R27, R27, R26, RZ, 0x3c, !PT ;  /* 0x0000001a1b1b7212 */ /* 0x000fc400078e3cff */
[----:B------:R-:W-:Y:S02]  /*72ea0*/  LOP3.LUT R34, R35, R34, RZ, 0x3c, !PT ;  /* 0x0000002223227212 */ /* 0x000fe400078e3cff */
[----:B------:R-:W-:Y:S01]  /*72eb0*/  LOP3.LUT R43, R43, R42, RZ, 0x3c, !PT ;  /* 0x0000002a2b2b7212 */ /* 0x000fe200078e3cff */
[----:B------:R3:W-:Y:S01]  /*72ec0*/  STL.64 [R1+0x1f38], R18 ;  /* 0x001f381201007387 */ /* 0x0007e20000100a00 */
[----:B------:R-:W-:Y:S02]  /*72ed0*/  LOP3.LUT R29, R29, R28, RZ, 0x3c, !PT ;  /* 0x0000001c1d1d7212 */ /* 0x000fe400078e3cff */
[----:B------:R-:W-:Y:S02]  /*72ee0*/  LOP3.LUT R36, R37, R36, RZ, 0x3c, !PT ;  /* 0x0000002425247212 */ /* 0x000fe400078e3cff */
[----:B------:R-:W-:Y:S01]  /*72ef0*/  LOP3.LUT R45, R45, R44, RZ, 0x3c, !PT ;  /* 0x0000002c2d2d7212 */ /* 0x000fe200078e3cff */
[----:B------:R4:W-:Y:S01]  /*72f00*/  STL.64 [R1+0x1f30], R20 ;  /* 0x001f301401007387 */ /* 0x0009e20000100a00 */
[----:B------:R-:W-:-:S02]  /*72f10*/  LOP3.LUT R31, R31, R30, RZ, 0x3c, !PT ;  /* 0x0000001e1f1f7212 */ /* 0x000fc400078e3cff */
[----:B------:R-:W-:Y:S02]  /*72f20*/  LOP3.LUT R38, R39, R38, RZ, 0x3c, !PT ;  /* 0x0000002627267212 */ /* 0x000fe400078e3cff */
[----:B------:R-:W-:Y:S01]  /*72f30*/  LOP3.LUT R47, R47, R46, RZ, 0x3c, !PT ;  /* 0x0000002e2f2f7212 */ /* 0x000fe200078e3cff */
[----:B------:R-:W-:Y:S01]  /*72f40*/  USEL UR10, URZ, 0x4, !UP1 ;  /* 0x000000043f0a7887 */ /* 0x000fe2000c800000 */
[----:B------:R4:W-:Y:S01]  /*72f50*/  STL.64 [R1+0x1f28], R22 ;  /* 0x001f281601007387 */ /* 0x0009e20000100a00 */
        /* <DEDUP_REMOVED lines=11> */
[----:B------:R-:W-:Y:S01]  /*73010*/  STL.64 [R1+0x1e50], R28 ;  /* 0x001e501c01007387 */ /* 0x000fe20000100a00 */
[----:B------:R-:W-:-:S02]  /*73020*/  LOP3.LUT R39, R39, R38, RZ, 0x3c, !PT ;  /* 0x0000002627277212 */ /* 0x000fc400078e3cff */
[----:B------:R-:W-:Y:S02]  /*73030*/  LOP3.LUT R46, R47, R46, RZ, 0x3c, !PT ;  /* 0x0000002e2f2e7212 */ /* 0x000fe400078e3cff */
[----:B------:R-:W-:Y:S01]  /*73040*/  LOP3.LUT R55, R55, R54, RZ, 0x3c, !PT ;  /* 0x0000003637377212 */ /* 0x000fe200078e3cff */
[----:B------:R-:W-:Y:S01]  /*73050*/  USEL UR10, UR10, URZ, !UP0 ;  /* 0x0000003f0a0a7287 */ /* 0x000fe2000c000000 */
        /* <DEDUP_REMOVED lines=23> */
[----:B------:R-:W-:Y:S02]  /*731d0*/  ISETP.NE.U32.AND P1, PT, RZ, UR10, PT ;  /* 0x0000000aff007c0c */ /* 0x000fe4000bf25070 */
[----:B------:R-:W-:Y:S01]  /*731e0*/  LOP3.LUT R67, R67, R66, RZ, 0x3c, !PT ;  /* 0x0000004243437212 */ /* 0x000fe200078e3cff */
[----:B------:R-:W-:Y:S01]  /*731f0*/  STL.64 [R1+0x1d58], R42 ;  /* 0x001d582a01007387 */ /* 0x000fe20000100a00 */
[----:B------:R-:W-:Y:S02]  /*73200*/  LOP3.LUT R53, R53, R52, RZ, 0x3c, !PT ;  /* 0x0000003435357212 */ /* 0x000fe400078e3cff */
[----:B------:R-:W-:Y:S02]  /*73210*/  LOP3.LUT R60, R61, R60, RZ, 0x3c, !PT ;  /* 0x0000003c3d3c7212 */ /* 0x000fe400078e3cff */
[----:B------:R-:W-:Y:S01]  /*73220*/  LOP3.LUT R69, R69, R68, RZ, 0x3c, !PT ;  /* 0x0000004445457212 */ /* 0x000fe200078e3cff */
[----:B------:R-:W-:Y:S01]  /*73230*/  STL.64 [R1+0x1d50], R44 ;  /* 0x001d502c01007387 */ /* 0x000fe20000100a00 */
[----:B------:R-:W-:-:S02]  /*73240*/  LOP3.LUT R55, R55, R54, RZ, 0x3c, !PT ;  /* 0x0000003637377212 */ /* 0x000fc400078e3cff */
[----:B------:R-:W-:Y:S01]  /*73250*/  LOP3.LUT R62, R63, R62, RZ, 0x3c, !PT ;  /* 0x0000003e3f3e7212 */ /* 0x000fe200078e3cff */
[----:B------:R-:W-:Y:S01]  /*73260*/  STL.64 [R1+0x1d48], R46 ;  /* 0x001d482e01007387 */ /* 0x000fe20000100a00 */
[----:B------:R-:W-:Y:S02]  /*73270*/  LOP3.LUT R57, R57, R56, RZ, 0x3c, !PT ;  /* 0x0000003839397212 */ /* 0x000fe400078e3cff */
[----:B------:R-:W-:Y:S01]  /*73280*/  LOP3.LUT R64, R65, R64, RZ, 0x3c, !PT ;  /* 0x0000004041407212 */ /* 0x000fe200078e3cff */
[----:B------:R-:W-:Y:S01]  /*73290*/  STL.64 [R1+0x1d40], R48 ;  /* 0x001d403001007387 */ /* 0x000fe20000100a00 */
[----:B------:R-:W-:Y:S02]  /*732a0*/  LOP3.LUT R59, R59, R58, RZ, 0x3c, !PT ;  /* 0x0000003a3b3b7212 */ /* 0x000fe400078e3cff */
[----:B------:R-:W-:Y:S01]  /*732b0*/  LOP3.LUT R66, R67, R66, RZ, 0x3c, !PT ;  /* 0x0000004243427212 */ /* 0x000fe200078e3cff */
[----:B------:R-:W-:Y:S01]  /*732c0*/  STL.64 [R1+0x1d38], R50 ;  /* 0x001d383201007387 */ /* 0x000fe20000100a00 */
[----:B------:R-:W-:-:S02]  /*732d0*/  LOP3.LUT R61, R61, R60, RZ, 0x3c, !PT ;  /* 0x0000003c3d3d7212 */ /* 0x000fc400078e3cff */
[----:B------:R-:W-:Y:S01]  /*732e0*/  LOP3.LUT R68, R69, R68, RZ, 0x3c, !PT ;  /* 0x0000004445447212 */ /* 0x000fe200078e3cff */
[----:B------:R-:W-:Y:S01]  /*732f0*/  STL.64 [R1+0x1d30], R52 ;  /* 0x001d303401007387 */ /* 0x000fe20000100a00 */
[----:B------:R-:W-:-:S03]  /*73300*/  LOP3.LUT R63, R63, R62, RZ, 0x3c, !PT ;  /* 0x0000003e3f3f7212 */ /* 0x000fc600078e3cff */
[----:B------:R-:W-:Y:S01]  /*73310*/  STL.64 [R1+0x1d28], R54 ;  /* 0x001d283601007387 */ /* 0x000fe20000100a00 */
[----:B------:R-:W-:-:S03]  /*73320*/  LOP3.LUT R65, R65, R64, RZ, 0x3c, !PT ;  /* 0x0000004041417212 */ /* 0x000fc600078e3cff */
[----:B------:R-:W-:Y:S01]  /*73330*/  STL.64 [R1+0x1c60], R56 ;  /* 0x001c603801007387 */ /* 0x000fe20000100a00 */
[----:B------:R-:W-:-:S03]  /*73340*/  LOP3.LUT R67, R67, R66, RZ, 0x3c, !PT ;  /* 0x0000004243437212 */ /* 0x000fc600078e3cff */
[----:B------:R-:W-:Y:S01]  /*73350*/  STL.64 [R1+0x1c58], R58 ;  /* 0x001c583a01007387 */ /* 0x000fe20000100a00 */
[----:B------:R-:W-:-:S03]  /*73360*/  LOP3.LUT R69, R69, R68, RZ, 0x3c, !PT ;  /* 0x0000004445457212 */ /* 0x000fc600078e3cff */
[----:B------:R-:W-:Y:S01]  /*73370*/  STL.64 [R1+0x1c50], R60 ;  /* 0x001c503c01007387 */ /* 0x000fe20000100a00 */
[----:B------:R-:W-:Y:S02]  /*73380*/  IMAD.MOV.U32 R76, RZ, RZ, R71 ;  /* 0x000000ffff4c7224 */ /* 0x000fe400078e0047 */
[----:B------:R-:W-:Y:S01]  /*73390*/  IMAD.MOV.U32 R77, RZ, RZ, R70 ;  /* 0x000000ffff4d7224 */ /* 0x000fe200078e0046 */
[----:B------:R-:W-:Y:S04]  /*733a0*/  STL.64 [R1+0x1c48], R62 ;  /* 0x001c483e01007387 */ /* 0x000fe80000100a00 */
[----:B------:R-:W-:Y:S04]  /*733b0*/  STL.64 [R1+0x1c40], R64 ;  /* 0x001c404001007387 */ /* 0x000fe80000100a00 */
[----:B------:R-:W-:Y:S04]  /*733c0*/  STL.64 [R1+0x1c38], R66 ;  /* 0x001c384201007387 */ /* 0x000fe80000100a00 */
[----:B------:R4:W-:Y:S04]  /*733d0*/  LDGSTS.E [R7+0x19000], desc[UR58][R8.64], P1 ;  /* 0x1900000008077fae */ /* 0x0009e8000892187a */
[----:B------:R-:W-:Y:S04]  /*733e0*/  STL.64 [R1+0x1c30], R68 ;  /* 0x001c304401007387 */ /* 0x000fe80000100a00 */
[----:B------:R-:W-:Y:S04]  /*733f0*/  LDGSTS.E [R7+0x19100], desc[UR58][R10.64], P1 ;  /* 0x191000000a077fae */ /* 0x000fe8000892187a */
[----:B------:R-:W-:Y:S04]  /*73400*/  STL.64 [R1+0x1c28], R76 ;  /* 0x001c284c01007387 */ /* 0x000fe80000100a00 */
[----:B------:R4:W-:Y:S04]  /*73410*/  LDGSTS.E [R7+0x19200], desc[UR58][R12.64], P1 ;  /* 0x192000000c077fae */ /* 0x0009e8000892187a */
[----:B------:R-:W-:Y:S04]  /*73420*/  LDGSTS.E [R7+0x19300], desc[UR58][R14.64], P1 ;  /* 0x193000000e077fae */ /* 0x000fe8000892187a */
[----:B------:R4:W-:Y:S01]  /*73430*/  LDGSTS.E [R7+0x19400], desc[UR58][R16.64], P1 ;  /* 0x1940000010077fae */ /* 0x0009e2000892187a */
[----:B------:R-:W-:-:S02]  /*73440*/  UISETP.GT.AND UP2, UPT, UR14, 0x36, UPT ;  /* 0x000000360e00788c */ /* 0x000fc4000bf44270 */
[----:B------:R-:W-:Y:S02]  /*73450*/  UISETP.GT.AND UP3, UPT, UR14, 0x3a, UPT ;  /* 0x0000003a0e00788c */ /* 0x000fe4000bf64270 */
[----:B------:R-:W-:Y:S01]  /*73460*/  UISETP.GT.AND UP4, UPT, UR14, 0x3e, UPT ;  /* 0x0000003e0e00788c */ /* 0x000fe2000bf84270 */
[----:B------:R-:W-:Y:S04]  /*73470*/  LDGSTS.E [R7+0x19500], desc[UR58][R18.64], P1 ;  /* 0x1950000012077fae */ /* 0x000fe8000892187a */
[----:B-1----:R-:W4:Y:S04]  /*73480*/  LDL.LU R13, [R1+0x2b3c] ;  /* 0x002b3c00010d7983 */ /* 0x002f280000300800 */
[----:B------:R-:W4:Y:S04]  /*73490*/  LDL.LU R10, [R1+0x2b34] ;  /* 0x002b3400010a7983 */ /* 0x000f280000300800 */
[----:B--2---:R-:W2:Y:S04]  /*734a0*/  LDL.LU R17, [R1+0x2b30] ;  /* 0x002b300001117983 */ /* 0x004ea80000300800 */
[----:B------:R-:W2:Y:S01]  /*734b0*/  LDL.LU R15, [R1+0x2b28] ;  /* 0x002b2800010f7983 */ /* 0x000ea20000300800 */
[----:B------:R-:W-:-:S02]  /*734c0*/  USEL UR11, URZ, 0x4, !UP2 ;  /* 0x000000043f0b7887 */ /* 0x000fc4000d000000 */
[----:B------:R-:W-:Y:S01]  /*734d0*/  USEL UR12, URZ, 0x4, !UP3 ;  /* 0x000000043f0c7887 */ /* 0x000fe2000d800000 */
[----:B------:R-:W2:Y:S01]  /*734e0*/  LDL.LU R16, [R1+0x2b2c] ;  /* 0x002b2c0001107983 */ /* 0x000ea20000300800 */
[----:B------:R-:W-:Y:S02]  /*734f0*/  USEL UR13, URZ, 0x4, !UP4 ;  /* 0x000000043f0d7887 */ /* 0x000fe4000e000000 */
[----:B------:R-:W-:Y:S02]  /*73500*/  USEL UR11, UR11, URZ, !UP0 ;  /* 0x0000003f0b0b7287 */ /* 0x000fe4000c000000 */
[----:B------:R-:W-:Y:S01]  /*73510*/  USEL UR12, UR12, URZ, !UP0 ;  /* 0x0000003f0c0c7287 */ /* 0x000fe2000c000000 */
[----:B------:R-:W2:Y:S04]  /*73520*/  LDL.LU R11, [R1+0x2b24] ;  /* 0x002b2400010b7983 */ /* 0x000ea80000300800 */
[----:B---3--:R-:W3:Y:S01]  /*73530*/  LDL.LU R18, [R1+0x2b20] ;  /* 0x002b200001127983 */ /* 0x008ee20000300800 */
[----:B------:R-:W-:-:S03]  /*73540*/  USEL UR13, UR13, URZ, !UP0 ;  /* 0x0000003f0d0d7287 */ /* 0x000fc6000c000000 */
[----:B------:R-:W-:Y:S01]  /*73550*/  LDGSTS.E [R7+0x19600], desc[UR58][R20.64], P1 ;  /* 0x1960000014077fae */ /* 0x000fe2000892187a */
[----:B------:R-:W-:Y:S02]  /*73560*/  ISETP.NE.U32.AND P2, PT, RZ, UR11, PT ;  /* 0x0000000bff007c0c */ /* 0x000fe4000bf45070 */
[----:B------:R-:W-:Y:S01]  /*73570*/  ISETP.NE.U32.AND P3, PT, RZ, UR12, PT ;  /* 0x0000000cff007c0c */ /* 0x000fe2000bf65070 */
[----:B------:R-:W-:Y:S01]  /*73580*/  UISETP.GT.AND UP5, UPT, UR14, 0x3, UPT ;  /* 0x000000030e00788c */ /* 0x000fe2000bfa4270 */
[----:B------:R-:W-:Y:S01]  /*73590*/  LDGSTS.E [R7+0x19700], desc[UR58][R22.64], P1 ;  /* 0x1970000016077fae */ /* 0x000fe2000892187a */
[----:B------:R-:W-:-:S03]  /*735a0*/  ISETP.NE.U32.AND P4, PT, RZ, UR13, PT ;  /* 0x0000000dff007c0c */ /* 0x000fc6000bf85070 */
[----:B------:R-:W3:Y:S01]  /*735b0*/  LDL.LU R12, [R1+0x2b18] ;  /* 0x002b1800010c7983 */ /* 0x000ee20000300800 */
[----:B------:R-:W-:-:S04]  /*735c0*/  USEL UR16, URZ, 0x4, !UP5 ;  /* 0x000000043f107887 */ /* 0x000fc8000e800000 */
[----:B------:R-:W-:Y:S04]  /*735d0*/  LDGSTS.E [R7+0x1b000], desc[UR58][R24.64], P2 ;  /* 0x1b00000018077fae */ /* 0x000fe8000912187a */
[----:B------:R-:W-:Y:S04]  /*735e0*/  LDGSTS.E [R7+0x1b100], desc[UR58][R26.64], P2 ;  /* 0x1b1000001a077fae */ /* 0x000fe8000912187a */
[----:B------:R-:W-:Y:S04]  /*735f0*/  LDGSTS.E [R7+0x1b200], desc[UR58][R28.64], P2 ;  /* 0x1b2000001c077fae */ /* 0x000fe8000912187a */
[----:B------:R-:W-:Y:S04]  /*73600*/  LDGSTS.E [R7+0x1b300], desc[UR58][R30.64], P2 ;  /* 0x1b3000001e077fae */ /* 0x000fe8000912187a */
[----:B------:R-:W-:Y:S04]  /*73610*/  LDGSTS.E [R7+0x1b400], desc[UR58][R32.64], P2 ;  /* 0x1b40000020077fae */ /* 0x000fe8000912187a */
[----:B------:R-:W-:Y:S04]  /*73620*/  LDGSTS.E [R7+0x1b500], desc[UR58][R34.64], P2 ;  /* 0x1b50000022077fae */ /* 0x000fe8000912187a */
[----:B------:R-:W-:Y:S01]  /*73630*/  LDGSTS.E [R7+0x1b600], desc[UR58][R36.64], P2 ;  /* 0x1b60000024077fae */ /* 0x000fe2000912187a */
[----:B------:R-:W-:-:S03]  /*73640*/  USEL UR16, UR16, URZ, !UP0 ;  /* 0x0000003f10107287 */ /* 0x000fc6000c000000 */
        /* <DEDUP_REMOVED lines=9> */
[----:B------:R-:W-:Y:S01]  /*736e0*/  LDGSTS.E [R7+0x1d700], desc[UR58][R54.64], P3 ;  /* 0x1d70000036077fae */ /* 0x000fe2000992187a */
[----:B------:R-:W-:-:S03]  /*736f0*/  LOP3.LUT R6, R72, 0x60, RZ, 0x3c, !PT ;  /* 0x0000006048067812 */ /* 0x000fc600078e3cff */
[----:B------:R-:W-:Y:S04]  /*73700*/  LDGSTS.E [R7+0x1f000], desc[UR58][R56.64], P4 ;  /* 0x1f00000038077fae */ /* 0x000fe8000a12187a */
[----:B------:R-:W-:Y:S04]  /*73710*/  LDGSTS.E [R7+0x1f100], desc[UR58][R58.64], P4 ;  /* 0x1f1000003a077fae */ /* 0x000fe8000a12187a */
[----:B----4-:R-:W4:Y:S04]  /*73720*/  LDL.LU R21, [R1+0x2b1c] ;  /* 0x002b1c0001157983 */ /* 0x010f280000300800 */
[----:B------:R-:W-:Y:S04]  /*73730*/  LDGSTS.E [R7+0x1f200], desc[UR58][R60.64], P4 ;  /* 0x1f2000003c077fae */ /* 0x000fe8000a12187a */
[----:B------:R-:W-:Y:S04]  /*73740*/  LDGSTS.E [R7+0x1f300], desc[UR58][R62.64], P4 ;  /* 0x1f3000003e077fae */ /* 0x000fe8000a12187a */
[----:B------:R-:W-:Y:S04]  /*73750*/  LDGSTS.E [R7+0x1f400], desc[UR58][R64.64], P4 ;  /* 0x1f40000040077fae */ /* 0x000fe8000a12187a */
[----:B------:R-:W4:Y:S01]  /*73760*/  LDL.LU R14, [R1+0x2b14] ;  /* 0x002b1400010e7983 */ /* 0x000f220000300800 */
[----:B------:R-:W-:-:S03]  /*73770*/  VIADD R6, R6, UR15 ;  /* 0x0000000f06067c36 */ /* 0x000fc60008000000 */
[----:B------:R-:W-:Y:S01]  /*73780*/  LDGSTS.E [R7+0x1f500], desc[UR58][R66.64], P4 ;  /* 0x1f50000042077fae */ /* 0x000fe2000a12187a */
[----:B------:R-:W-:Y:S01]  /*73790*/  MOV R8, R74 ;  /* 0x0000004a00087202 */ /* 0x000fe20000000f00 */
[----:B------:R-:W-:Y:S02]  /*737a0*/  IMAD.MOV.U32 R9, RZ, RZ, R75 ;  /* 0x000000ffff097224 */ /* 0x000fe400078e004b */
[----:B------:R-:W4:Y:S04]  /*737b0*/  LDL.LU R22, [R1+0x2b10] ;  /* 0x002b100001167983 */ /* 0x000f280000300800 */
[----:B------:R-:W-:Y:S04]  /*737c0*/  LDGSTS.E [R7+0x1f600], desc[UR58][R68.64], P4 ;  /* 0x1f60000044077fae */ /* 0x000fe8000a12187a */
[----:B------:R-:W-:Y:S04]  /*737d0*/  LDGSTS.E [R7+0x1f700], desc[UR58][R76.64], P4 ;  /* 0x1f7000004c077fae */ /* 0x000fe8000a12187a */
[----:B------:R1:W-:Y:S04]  /*737e0*/  LDGSTS.E [R6+0x1800], desc[UR58][R8.64], P0 ;  /* 0x0180000008067fae */ /* 0x0003e8000812187a */
[----:B------:R-:W4:Y:S01]  /*737f0*/  LDL.LU R7, [R1+0x2b08] ;  /* 0x002b080001077983 */ /* 0x000f220000300800 */
[----:B------:R-:W-:-:S02]  /*73800*/  IADD3 R13, P1, R13, R2, RZ ;  /* 0x000000020d0d7210 */ /* 0x000fc40007f3e0ff */
[----:B------:R-:W-:-:S03]  /*73810*/  IADD3 R10, P2, R10, R2, RZ ;  /* 0x000000020a0a7210 */ /* 0x000fc60007f5e0ff */
[--C-:B--2---:R-:W-:Y:S01]  /*73820*/  IMAD.X R17, R17, 0x1, R3.reuse, P1 ;  /* 0x0000000111117824 */ /* 0x104fe200008e0603 */
        /* <DEDUP_REMOVED lines=11> */
[----:B------:R-:W-:Y:S01]  /*738e0*/  IADD3 R11, P2, R11, R2, RZ ;  /* 0x000000020b0b7210 */ /* 0x000fe20007f5e0ff */
[--C-:B---3--:R-:W-:Y:S02]  /*738f0*/  IMAD.X R18, R18, 0x1, R3.reuse, P1 ;  /* 0x0000000112127824 */ /* 0x108fe400008e0603 */
[----:B------:R-:W-:Y:S01]  /*73900*/  IMAD.MOV.U32 R8, RZ, RZ, R10 ;  /* 0x000000ffff087224 */ /* 0x000fe200078e000a */
[----:B------:R-:W-:Y:S01]  /*73910*/  MOV R9, R15 ;  /* 0x0000000f00097202 */ /* 0x000fe20000000f00 */
[----:B------:R-:W3:Y:S04]  /*73920*/  LDL.LU R10, [R1+0x2b04] ;  /* 0x002b0400010a7983 */ /* 0x000ee80000300800 */
[----:B------:R-:W3:Y:S04]  /*73930*/  LDL.LU R15, [R1+0x2a3c] ;  /* 0x002a3c00010f7983 */ /* 0x000ee80000300800 */
[----:B------:R-:W-:Y:S04]  /*73940*/  STL [R1+0x2b2c], R16 ;  /* 0x002b2c1001007387 */ /* 0x000fe80000100800 */
[----:B------:R1:W-:Y:S04]  /*73950*/  STL [R1+0x2b20], R18 ;  /* 0x002b201201007387 */ /* 0x0003e80000100800 */
[----:B------:R-:W-:Y:S01]  /*73960*/  STL [R1+0x2b24], R11 ;  /* 0x002b240b01007387 */ /* 0x000fe20000100800 */
[----:B------:R-:W-:-:S03]  /*73970*/  IMAD.X R12, R12, 0x1, R3, P2 ;  /* 0x000000010c0c7824 */ /* 0x000fc600010e0603 */
[----:B------:R-:W3:Y:S04]  /*73980*/  LDL.LU R20, [R1+0x2a38] ;  /* 0x002a380001147983 */ /* 0x000ee80000300800 */
[----:B------:R1:W-:Y:S04]  /*73990*/  LDGSTS.E [R6+0x1a00], desc[UR58][R8.64], P0 ;  /* 0x01a0000008067fae */ /* 0x0003e8000812187a */
[----:B------:R4:W-:Y:S04]  /*739a0*/  STL [R1+0x2b18], R12 ;  /* 0x002b180c01007387 */ /* 0x0009e80000100800 */
[----:B------:R-:W3:Y:S01]  /*739b0*/  LDL.LU R19, [R1+0x2a30] ;  /* 0x002a300001137983 */ /* 0x000ee20000300800 */
[----:B-1----:R-:W-:-:S02]  /*739c0*/  IMAD.MOV.U32 R8, RZ, RZ, R16 ;  /* 0x000000ffff087224 */ /* 0x002fc400078e0010 */
[----:B------:R-:W-:Y:S02]  /*739d0*/  IMAD.MOV.U32 R9, RZ, RZ, R18 ;  /* 0x000000ffff097224 */ /* 0x000fe400078e0012 */
[----:B------:R-:W3:Y:S04]  /*739e0*/  LDL.LU R18, [R1+0x2a28] ;  /* 0x002a280001127983 */ /* 0x000ee80000300800 */
[----:B------:R1:W-:Y:S01]  /*739f0*/  LDGSTS.E [R6+0x1b00], desc[UR58][R8.64], P0 ;  /* 0x01b0000008067fae */ /* 0x0003e2000812187a */
[-C--:B----4-:R-:W-:Y:S02]  /*73a00*/  IADD3 R21, P1, R21, R2.reuse, RZ ;  /* 0x0000000215157210 */ /* 0x090fe40007f3e0ff */
[----:B------:R-:W-:Y:S01]  /*73a10*/  IADD3 R14, P2, R14, R2, RZ ;  /* 0x000000020e0e7210 */ /* 0x000fe20007f5e0ff */
[----:B-1----:R-:W-:-:S02]  /*73a20*/  IMAD.MOV.U32 R9, RZ, RZ, R12 ;  /* 0x000000ffff097224 */ /* 0x002fc400078e000c */
[----:B------:R-:W4:Y:S01]  /*73a30*/  LDL.LU R12, [R1+0x2a34] ;  /* 0x002a3400010c7983 */ /* 0x000f220000300800 */
[----:B------:R-:W-:-:S03]  /*73a40*/  IMAD.MOV.U32 R8, RZ, RZ, R11 ;  /* 0x000000ffff087224 */ /* 0x000fc600078e000b */
[----:B------:R-:W4:Y:S04]  /*73a50*/  LDL.LU R16, [R1+0x2a20] ;  /* 0x002a200001107983 */ /* 0x000f280000300800 */
[----:B------:R-:W4:Y:S01]  /*73a60*/  LDL.LU R11, [R1+0x2a2c] ;  /* 0x002a2c00010b7983 */ /* 0x000f220000300800 */
[----:B------:R-:W-:-:S03]  /*73a70*/  IADD3.X R22, R22, R3, RZ, P1, !PT ;  /* 0x0000000316167210 */ /* 0x000fc60000ffe4ff */
[----:B------:R1:W-:Y:S01]  /*73a80*/  LDGSTS.E [R6+0x1c00], desc[UR58][R8.64], P0 ;  /* 0x01c0000008067fae */ /* 0x0003e2000812187a */
[----:B------:R-:W-:-:S03]  /*73a90*/  IMAD.X R7, R7, 0x1, R3, P2 ;  /* 0x0000000107077824 */ /* 0x000fc600010e0603 */
[----:B------:R-:W-:Y:S04]  /*73aa0*/  STL [R1+0x2b1c], R21 ;  /* 0x002b1c1501007387 */ /* 0x000fe80000100800 */
[----:B------:R-:W-:Y:S04]  /*73ab0*/  STL [R1+0x2b10], R22 ;  /* 0x002b101601007387 */ /* 0x000fe80000100800 */
[----:B------:R1:W-:Y:S02]  /*73ac0*/  STL [R1+0x2b14], R14 ;  /* 0x002b140e01007387 */ /* 0x0003e40000100800 */
[----:B-1----:R-:W-:-:S02]  /*73ad0*/  IMAD.MOV.U32 R8, RZ, RZ, R21 ;  /* 0x000000ffff087224 */ /* 0x002fc400078e0015 */
[----:B------:R-:W-:Y:S01]  /*73ae0*/  IMAD.MOV.U32 R9, RZ, RZ, R22 ;  /* 0x000000ffff097224 */ /* 0x000fe200078e0016 */
[----:B------:R1:W-:Y:S04]  /*73af0*/  STL [R1+0x2b08], R7 ;  /* 0x002b080701007387 */ /* 0x0003e80000100800 */
[----:B------:R1:W-:Y:S02]  /*73b00*/  LDGSTS.E [R6+0x1d00], desc[UR58][R8.64], P0 ;  /* 0x01d0000008067fae */ /* 0x0003e4000812187a */
[----:B-1----:R-:W-:Y:S02]  /*73b10*/  IMAD.MOV.U32 R8, RZ, RZ, R14 ;  /* 0x000000ffff087224 */ /* 0x002fe400078e000e */
[----:B------:R-:W-:Y:S01]  /*73b20*/  IMAD.MOV.U32 R9, RZ, RZ, R7 ;  /* 0x000000ffff097224 */ /* 0x000fe200078e0007 */
[----:B------:R-:W4:Y:S04]  /*73b30*/  LDL.LU R14, [R1+0x2a24] ;  /* 0x002a2400010e7983 */ /* 0x000f280000300800 */
[----:B------:R-:W4:Y:S04]  /*73b40*/  LDL.LU R7, [R1+0x2a1c] ;  /* 0x002a1c0001077983 */ /* 0x000f280000300800 */
[----:B------:R1:W-:Y:S01]  /*73b50*/  LDGSTS.E [R6+0x1e00], desc[UR58][R8.64], P0 ;  /* 0x01e0000008067fae */ /* 0x0003e2000812187a */
[----:B--2---:R-:W-:-:S05]  /*73b60*/  IADD3 R13, P1, R13, R2, RZ ;  /* 0x000000020d0d7210 */ /* 0x004fca0007f3e0ff */
[----:B------:R-:W-:Y:S01]  /*73b70*/  IMAD.X R17, R17, 0x1, R3, P1 ;  /* 0x0000000111117824 */ /* 0x000fe200008e0603 */
[----:B------:R-:W-:Y:S03]  /*73b80*/  STL [R1+0x2b0c], R13 ;  /* 0x002b0c0d01007387 */ /* 0x000fe60000100800 */
[----:B-1----:R-:W-:Y:S01]  /*73b90*/  IMAD.MOV.U32 R9, RZ, RZ, R17 ;  /* 0x000000ffff097224 */ /* 0x002fe200078e0011 */
[----:B------:R1:W-:Y:S01]  /*73ba0*/  STL [R1+0x2a40], R17 ;  /* 0x002a401101007387 */ /* 0x0003e20000100800 */
[----:B------:R-:W-:Y:S01]  /*73bb0*/  MOV R8, R13 ;  /* 0x0000000d00087202 */ /* 0x000fe20000000f00 */
[----:B------:R-:W-:Y:S02]  /*73bc0*/  UISETP.GT.AND UP1, UPT, UR14, 0x7, UPT ;  /* 0x000000070e00788c */ /* 0x000fe4000bf24270 */
[----:B-1----:R-:W2:Y:S04]  /*73bd0*/  LDL.LU R17, [R1+0x2a18] ;  /* 0x002a180001117983 */ /* 0x002ea80000300800 */
[----:B------:R-:W2:Y:S01]  /*73be0*/  LDL.LU R13, [R1+0x2a10] ;  /* 0x002a1000010d7983 */ /* 0x000ea20000300800 */
[----:B------:R-:W-:Y:S01]  /*73bf0*/  USEL UR10, URZ, 0x4, !UP1 ;  /* 0x000000043f0a7887 */ /* 0x000fe2000c800000 */
[----:B---3--:R-:W-:-:S02]  /*73c00*/  IADD3 R10, P1, R10, R2, RZ ;  /* 0x000000020a0a7210 */ /* 0x008fc40007f3e0ff */
[----:B------:R1:W-:Y:S01]  /*73c10*/  LDGSTS.E [R6+0x1f00], desc[UR58][R8.64], P0 ;  /* 0x01f0000008067fae */ /* 0x0003e2000812187a */
[----:B------:R-:W-:Y:S01]  /*73c20*/  USEL UR10, UR10, URZ, !UP0 ;  /* 0x0000003f0a0a7287 */ /* 0x000fe2000c000000 */
[----:B------:R-:W-:Y:S01]  /*73c30*/  IADD3 R15, P2, R15, R2, RZ ;  /* 0x000000020f0f7210 */ /* 0x000fe20007f5e0ff */
[----:B------:R-:W-:-:S04]  /*73c40*/  IMAD.X R20, R20, 0x1, R3, P1 ;  /* 0x0000000114147824 */ /* 0x000fc800008e0603 */
[----:B------:R-:W-:Y:S01]  /*73c50*/  ISETP.NE.U32.AND P0, PT, RZ, UR10, PT ;  /* 0x0000000aff007c0c */ /* 0x000fe2000bf05070 */
[----:B------:R3:W-:Y:S04]  /*73c60*/  STL [R1+0x2b04], R10 ;  /* 0x002b040a01007387 */ /* 0x0007e80000100800 */
[----:B------:R-:W-:Y:S01]  /*73c70*/  STL [R1+0x2a38], R20 ;  /* 0x002a381401007387 */ /* 0x000fe20000100800 */
[----:B-1----:R-:W-:Y:S02]  /*73c80*/  IMAD.MOV.U32 R8, RZ, RZ, R10 ;  /* 0x000000ffff087224 */ /* 0x002fe400078e000a */
[----:B------:R-:W-:Y:S02]  /*73c90*/  IMAD.MOV.U32 R9, RZ, RZ, R20 ;  /* 0x000000ffff097224 */ /* 0x000fe400078e0014 */
[----:B------:R-:W-:Y:S01]  /*73ca0*/  IMAD.X R19, R19, 0x1, R3, P2 ;  /* 0x0000000113137824 */ /* 0x000fe200010e0603 */
[----:B------:R1:W-:Y:S04]  /*73cb0*/  STL [R1+0x2a3c], R15 ;  /* 0x002a3c0f01007387 */ /* 0x0003e80000100800 */
[----:B---3--:R-:W3:Y:S04]  /*73cc0*/  LDL.LU R10, [R1+0x2a14] ;  /* 0x002a1400010a7983 */ /* 0x008ee80000300800 */
[----:B------:R1:W-:Y:S04]  /*73cd0*/  LDGSTS.E [R6+0x3800], desc[UR58][R8.64], P0 ;  /* 0x0380000008067fae */ /* 0x0003e8000812187a */
[----:B------:R-:W-:Y:S01]  /*73ce0*/  STL [R1+0x2a30], R19 ;  /* 0x002a301301007387 */ /* 0x000fe20000100800 */
[----:B----4-:R-:W-:Y:S01]  /*73cf0*/  IADD3 R12, P1, R12, R2, RZ ;  /* 0x000000020c0c7210 */ /* 0x010fe20007f3e0ff */
[----:B-1----:R-:W-:-:S02]  /*73d00*/  IMAD.MOV.U32 R8, RZ, RZ, R15 ;  /* 0x000000ffff087224 */ /* 0x002fc400078e000f */
[----:B------:R-:W4:Y:S01]  /*73d10*/  LDL.LU R15, [R1+0x2a08] ;  /* 0x002a0800010f7983 */ /* 0x000f220000300800 */
[----:B------:R-:W-:Y:S02]  /*73d20*/  MOV R9, R19 ;  /* 0x0000001300097202 */ /* 0x000fe40000000f00 */
[----:B------:R-:W-:Y:S01]  /*73d30*/  IADD3 R11, P2, R11, R2, RZ ;  /* 0x000000020b0b7210 */ /* 0x000fe20007f5e0ff */
[--C-:B------:R-:W-:Y:S01]  /*73d40*/  IMAD.X R18, R18, 0x1, R3.reuse, P1 ;  /* 0x0000000112127824 */ /* 0x100fe200008e0603 */
[----:B------:R1:W-:Y:S04]  /*73d50*/  STL [R1+0x2a34], R12 ;  /* 0x002a340c01007387 */ /* 0x0003e80000100800 */
[----:B------:R1:W-:Y:S04]  /*73d60*/  LDGSTS.E [R6+0x3900], desc[UR58][R8.64], P0 ;  /* 0x0390000008067fae */ /* 0x0003e8000812187a */
[----:B------:R-:W-:Y:S01]  /*73d70*/  STL [R1+0x2a28], R18 ;  /* 0x002a281201007387 */ /* 0x000fe20000100800 */
[----:B------:R-:W-:-:S03]  /*73d80*/  IMAD.X R16, R16, 0x1, R3, P2 ;  /* 0x0000000110107824 */ /* 0x000fc600010e0603 */
        /* <DEDUP_REMOVED lines=9> */
[-C--:B------:R-:W-:Y:S02]  /*73e20*/  IADD3 R14, P1, R14, R2.reuse, RZ ;  /* 0x000000020e0e7210 */ /* 0x080fe40007f3e0ff */
[----:B------:R-:W-:Y:S01]  /*73e30*/  IADD3 R7, P2, R7, R2, RZ ;  /* 0x0000000207077210 */ /* 0x000fe20007f5e0ff */
[----:B-1----:R-:W-:Y:S02]  /*73e40*/  IMAD.MOV.U32 R8, RZ, RZ, R11 ;  /* 0x000000ffff087224 */ /* 0x002fe400078e000b */
[----:B------:R-:W-:-:S02]  /*73e50*/  IMAD.MOV.U32 R9, RZ, RZ, R16 ;  /* 0x000000ffff097224 */ /* 0x000fc400078e0010 */
[----:B------:R-:W4:Y:S04]  /*73e60*/  LDL.LU R16, [R1+0x20c4] ;  /* 0x0020c40001107983 */ /* 0x000f280000300800 */
[----:B------:R-:W4:Y:S04]  /*73e70*/  LDL.LU R11, [R1+0x20cc] ;  /* 0x0020cc00010b7983 */ /* 0x000f280000300800 */
[----:B------:R-:W-:Y:S04]  /*73e80*/  STL [R1+0x2a24], R14 ;  /* 0x002a240e01007387 */ /* 0x000fe80000100800 */
[----:B------:R1:W-:Y:S02]  /*73e90*/  LDGSTS.E [R6+0x3b00], desc[UR58][R8.64], P0 ;  /* 0x03b0000008067fae */ /* 0x0003e4000812187a */
[----:B-1----:R-:W-:Y:S01]  /*73ea0*/  IMAD.MOV.U32 R8, RZ, RZ, R14 ;  /* 0x000000ffff087224 */ /* 0x002fe200078e000e */
[----:B--2---:R-:W-:Y:S01]  /*73eb0*/  IADD3.X R17, R17, R3, RZ, P1, !PT ;  /* 0x0000000311117210 */ /* 0x004fe20000ffe4ff */
[----:B------:R-:W-:-:S04]  /*73ec0*/  IMAD.X R13, R13, 0x1, R3, P2 ;  /* 0x000000010d0d7824 */ /* 0x000fc800010e0603 */
[----:B------:R1:W-:Y:S01]  /*73ed0*/  STL [R1+0x2a18], R17 ;  /* 0x002a181101007387 */ /* 0x0003e20000100800 */
[----:B------:R-:W-:-:S03]  /*73ee0*/  IMAD.MOV.U32 R9, RZ, RZ, R17 ;  /* 0x000000ffff097224 */ /* 0x000fc600078e0011 */
[----:B------:R-:W-:Y:S04]  /*73ef0*/  STL [R1+0x2a1c], R7 ;  /* 0x002a1c0701007387 */ /* 0x000fe80000100800 */
[----:B------:R2:W-:Y:S04]  /*73f00*/  LDGSTS.E [R6+0x3c00], desc[UR58][R8.64], P0 ;  /* 0x03c0000008067fae */ /* 0x0005e8000812187a */
[----:B-1----:R-:W4:Y:S04]  /*73f10*/  LDL.LU R17, [R1+0x20c0] ;  /* 0x0020c00001117983 */ /* 0x002f280000300800 */
[----:B------:R1:W-:Y:S04]  /*73f20*/  STL [R1+0x2a10], R13 ;  /* 0x002a100d01007387 */ /* 0x0003e80000100800 */
[----:B------:R-:W4:Y:S01]  /*73f30*/  LDL.LU R14, [R1+0x20c8] ;  /* 0x0020c800010e7983 */ /* 0x000f220000300800 */
[----:B---3--:R-:W-:Y:S01]  /*73f40*/  IADD3 R10, P1, R10, R2, RZ ;  /* 0x000000020a0a7210 */ /* 0x008fe20007f3e0ff */
[----:B--2---:R-:W-:-:S02]  /*73f50*/  IMAD.MOV.U32 R9, RZ, RZ, R13 ;  /* 0x000000ffff097224 */ /* 0x004fc400078e000d */
[----:B------:R-:W-:Y:S01]  /*73f60*/  IMAD.MOV.U32 R8, RZ, RZ, R7 ;  /* 0x000000ffff087224 */ /* 0x000fe200078e0007 */
[----:B-1----:R-:W2:Y:S04]  /*73f70*/  LDL.LU R13, [R1+0x20d4] ;  /* 0x0020d400010d7983 */ /* 0x002ea80000300800 */
[----:B------:R-:W3:Y:S04]  /*73f80*/  LDL.LU R7, [R1+0x20dc] ;  /* 0x0020dc0001077983 */ /* 0x000ee80000300800 */
[----:B------:R-:W-:Y:S01]  /*73f90*/  STL [R1+0x2a14], R10 ;  /* 0x002a140a01007387 */ /* 0x000fe20000100800 */
[----:B------:R-:W-:-:S03]  /*73fa0*/  UISETP.GT.AND UP1, UPT, UR14, 0xb, UPT ;  /* 0x0000000b0e00788c */ /* 0x000fc6000bf24270 */
[----:B------:R1:W-:Y:S01]  /*73fb0*/  LDGSTS.E [R6+0x3d00], desc[UR58][R8.64], P0 ;  /* 0x03d0000008067fae */ /* 0x0003e2000812187a */
[----:B----4-:R-:W-:-:S05]  /*73fc0*/  IMAD.X R15, R15, 0x1, R3, P1 ;  /* 0x000000010f0f7824 */ /* 0x010fca00008e0603 */
[----:B------:R4:W-:Y:S04]  /*73fd0*/  STL [R1+0x2a08], R15 ;  /* 0x002a080f01007387 */ /* 0x0009e80000100800 */
[----:B------:R-:W3:Y:S01]  /*73fe0*/  LDL.LU R18, [R1+0x20d0] ;  /* 0x0020d00001127983 */ /* 0x000ee20000300800 */
[----:B------:R-:W-:-:S03]  /*73ff0*/  USEL UR10, URZ, 0x4, !UP1 ;  /* 0x000000043f0a7887 */ /* 0x000fc6000c800000 */
[----:B------:R-:W3:Y:S01]  /*74000*/  LDL.LU R19, [R1+0x20d8] ;  /* 0x0020d80001137983 */ /* 0x000ee20000300800 */
[----:B-1----:R-:W-:Y:S01]  /*74010*/  MOV R8, R10 ;  /* 0x0000000a00087202 */ /* 0x002fe20000000f00 */
[----:B------:R-:W-:Y:S01]  /*74020*/  IMAD.MOV.U32 R9, RZ, RZ, R15 ;  /* 0x000000ffff097224 */ /* 0x000fe200078e000f */
[----:B------:R-:W-:-:S04]  /*74030*/  USEL UR10, UR10, URZ, !UP0 ;  /* 0x0000003f0a0a7287 */ /* 0x000fc8000c000000 */
[----:B------:R1:W-:Y:S04]  /*74040*/  LDGSTS.E [R6+0x3e00], desc[UR58][R8.64], P0 ;  /* 0x03e0000008067fae */ /* 0x0003e8000812187a */
[----:B----4-:R-:W4:Y:S01]  /*74050*/  LDL.LU R15, [R1+0x20e4] ;  /* 0x0020e400010f7983 */ /* 0x010f220000300800 */
[-C--:B------:R-:W-:Y:S02]  /*74060*/  IADD3 R12, P2, R12, R2.reuse, RZ ;  /* 0x000000020c0c7210 */ /* 0x080fe40007f5e0ff */
[----:B------:R-:W-:Y:S02]  /*74070*/  IADD3 R21, P3, R21, R2, RZ ;  /* 0x0000000215157210 */ /* 0x000fe40007f7e0ff */
[----:B------:R-:W-:Y:S01]  /*74080*/  ISETP.NE.U32.AND P1, PT, RZ, UR10, PT ;  /* 0x0000000aff007c0c */ /* 0x000fe2000bf25070 */
[----:B------:R-:W4:Y:S01]  /*74090*/  LDL.LU R10, [R1+0x20ec] ;  /* 0x0020ec00010a7983 */ /* 0x000f220000300800 */
[----:B------:R-:W-:-:S02]  /*740a0*/  IMAD.X R20, R20, 0x1, R3, P2 ;  /* 0x0000000114147824 */ /* 0x000fc400010e0603 */
[----:B-1----:R-:W-:Y:S02]  /*740b0*/  IMAD.MOV.U32 R8, RZ, RZ, R12 ;  /* 0x000000ffff087224 */ /* 0x002fe400078e000c */
[----:B------:R-:W-:Y:S01]  /*740c0*/  IMAD.MOV.U32 R9, RZ, RZ, R20 ;  /* 0x000000ffff097224 */ /* 0x000fe200078e0014 */
[----:B------:R-:W-:Y:S01]  /*740d0*/  STL [R1+0x2a0c], R12 ;  /* 0x002a0c0c01007387 */ /* 0x000fe20000100800 */
[----:B------:R-:W-:-:S03]  /*740e0*/  IMAD.X R22, R22, 0x1, R3, P3 ;  /* 0x0000000116167824 */ /* 0x000fc600018e0603 */
[----:B------:R1:W-:Y:S04]  /*740f0*/  STL [R1+0x1ff4], R20 ;  /* 0x001ff41401007387 */ /* 0x0003e80000100800 */
[----:B------:R1:W-:Y:S04]  /*74100*/  LDGSTS.E [R6+0x3f00], desc[UR58][R8.64], P0 ;  /* 0x03f0000008067fae */ /* 0x0003e8000812187a */
[----:B------:R-:W-:Y:S04]  /*74110*/  STL [R1+0x20bc], R21 ;  /* 0x0020bc1501007387 */ /* 0x000fe80000100800 */
[----:B-1----:R-:W4:Y:S01]  /*74120*/  LDL.LU R20, [R1+0x20e0] ;  /* 0x0020e00001147983 */ /* 0x002f220000300800 */
[----:B------:R-:W-:-:S02]  /*74130*/  IADD3 R16, P0, R16, R2, RZ ;  /* 0x0000000210107210 */ /* 0x000fc40007f1e0ff */
[----:B------:R-:W-:Y:S01]  /*74140*/  IADD3 R11, P2, R11, R2, RZ ;  /* 0x000000020b0b7210 */ /* 0x000fe20007f5e0ff */
[----:B------:R-:W-:Y:S01]  /*74150*/  IMAD.MOV.U32 R8, RZ, RZ, R21 ;  /* 0x000000ffff087224 */ /* 0x000fe200078e0015 */
[----:B------:R-:W-:Y:S01]  /*74160*/  MOV R9, R22 ;  /* 0x0000001600097202 */ /* 0x000fe20000000f00 */
[----:B------:R-:W-:Y:S04]  /*74170*/  STL [R1+0x20b8], R22 ;  /* 0x0020b81601007387 */ /* 0x000fe80000100800 */
[----:B------:R-:W4:Y:S04]  /*74180*/  LDL.LU R12, [R1+0x20e8] ;  /* 0x0020e800010c7983 */ /* 0x000f280000300800 */
[----:B------:R1:W-:Y:S04]  /*74190*/  STL [R1+0x20c4], R16 ;  /* 0x0020c41001007387 */ /* 0x0003e80000100800 */
[----:B------:R1:W-:Y:S02]  /*741a0*/  LDGSTS.E [R6+0x5800], desc[UR58][R8.64], P1 ;  /* 0x0580000008067fae */ /* 0x0003e4000892187a */
[----:B-1----:R-:W-:-:S02]  /*741b0*/  IMAD.MOV.U32 R8, RZ, RZ, R16 ;  /* 0x000000ffff087224 */ /* 0x002fc400078e0010 */
[--C-:B------:R-:W-:Y:S02]  /*741c0*/  IMAD.X R17, R17, 0x1, R3.reuse, P0 ;  /* 0x0000000111117824 */ /* 0x100fe400000e0603 */
[----:B------:R-:W-:-:S03]  /*741d0*/  IMAD.X R14, R14, 0x1, R3, P2 ;  /* 0x000000010e0e7824 */ /* 0x000fc600010e0603 */
[----:B------:R1:W-:Y:S04]  /*741e0*/  STL [R1+0x20c0], R17 ;  /* 0x0020c01101007387 */ /* 0x0003e80000100800 */
[----:B------:R-:W-:Y:S04]  /*741f0*/  STL [R1+0x20cc], R11 ;  /* 0x0020cc0b01007387 */ /* 0x000fe80000100800 */
[----:B------:R-:W4:Y:S01]  /*74200*/  LDL.LU R16, [R1+0x20f4] ;  /* 0x0020f40001107983 */ /* 0x000f220000300800 */
[----:B------:R-:W-:-:S03]  /*74210*/  IMAD.MOV.U32 R9, RZ, RZ, R17 ;  /* 0x000000ffff097224 */ /* 0x000fc600078e0011 */
[----:B------:R3:W-:Y:S01]  /*74220*/  STL [R1+0x20c8], R14 ;  /* 0x0020c80e01007387 */ /* 0x0007e20000100800 */
[----:B--2---:R-:W-:-:S03]  /*74230*/  IADD3 R13, P0, R13, R2, RZ ;  /* 0x000000020d0d7210 */ /* 0x004fc60007f1e0ff */
[----:B------:R2:W-:Y:S04]  /*74240*/  LDGSTS.E [R6+0x5900], desc[UR58][R8.64], P1 ;  /* 0x0590000008067fae */ /* 0x0005e8000892187a */
[----:B-1----:R-:W4:Y:S01]  /*74250*/  LDL.LU R17, [R1+0x20f0] ;  /* 0x0020f00001117983 */ /* 0x002f220000300800 */
[----:B---3--:R-:W-:Y:S01]  /*74260*/  IADD3 R7, P2, R7, R2, RZ ;  /* 0x0000000207077210 */ /* 0x008fe20007f5e0ff */
[----:B--2---:R-:W-:Y:S02]  /*74270*/  IMAD.MOV.U32 R8, RZ, RZ, R11 ;  /* 0x000000ffff087224 */ /* 0x004fe400078e000b */
[----:B------:R-:W-:Y:S02]  /*74280*/  IMAD.MOV.U32 R9, RZ, RZ, R14 ;  /* 0x000000ffff097224 */ /* 0x000fe400078e000e */
[----:B------:R-:W2:Y:S01]  /*74290*/  LDL.LU R14, [R1+0x21bc] ;  /* 0x0021bc00010e7983 */ /* 0x000ea20000300800 */
[----:B------:R-:W-:-:S03]  /*742a0*/  IADD3.X R18, R18, R3, RZ, P0, !PT ;  /* 0x0000000312127210 */ /* 0x000fc600007fe4ff */
[----:B------:R-:W3:Y:S04]  /*742b0*/  LDL.LU R11, [R1+0x21c4] ;  /* 0x0021c400010b7983 */ /* 0x000ee80000300800 */
[----:B------:R-:W-:Y:S04]  /*742c0*/  STL [R1+0x20d4], R13 ;  /* 0x0020d40d01007387 */ /* 0x000fe80000100800 */
[----:B------:R1:W-:Y:S04]  /*742d0*/  LDGSTS.E [R6+0x5a00], desc[UR58][R8.64], P1 ;  /* 0x05a0000008067fae */ /* 0x0003e8000892187a */
[----:B------:R1:W-:Y:S04]  /*742e0*/  STL [R1+0x20d0], R18 ;  /* 0x0020d01201007387 */ /* 0x0003e80000100800 */
[----:B------:R-:W-:Y:S01]  /*742f0*/  STL [R1+0x20dc], R7 ;  /* 0x0020dc0701007387 */ /* 0x000fe20000100800 */
[----:B------:R-:W-:-:S02]  /*74300*/  IMAD.X R19, R19, 0x1, R3, P2 ;  /* 0x0000000113137824 */ /* 0x000fc400010e0603 */
[----:B-1----:R-:W-:Y:S02]  /*74310*/  IMAD.MOV.U32 R9, RZ, RZ, R18 ;  /* 0x000000ffff097224 */ /* 0x002fe400078e0012 */
[----:B------:R-:W3:Y:S01]  /*74320*/  LDL.LU R18, [R1+0x21b8] ;  /* 0x0021b80001127983 */ /* 0x000ee20000300800 */
[----:B------:R-:W-:-:S03]  /*74330*/  IMAD.MOV.U32 R8, RZ, RZ, R13 ;  /* 0x000000ffff087224 */ /* 0x000fc600078e000d */
[----:B------:R1:W-:Y:S04]  /*74340*/  STL [R1+0x20d8], R19 ;  /* 0x0020d81301007387 */ /* 0x0003e80000100800 */
[----:B------:R-:W3:Y:S01]  /*74350*/  LDL.LU R13, [R1+0x21c0] ;  /* 0x0021c000010d7983 */ /* 0x000ee20000300800 */
[----:B----4-:R-:W-:-:S03]  /*74360*/  IADD3 R15, P0, R15, R2, RZ ;  /* 0x000000020f0f7210 */ /* 0x010fc60007f1e0ff */
[----:B------:R4:W-:Y:S01]  /*74370*/  LDGSTS.E [R6+0x5b00], desc[UR58][R8.64], P1 ;  /* 0x05b0000008067fae */ /* 0x0009e2000892187a */
[----:B------:R-:W-:Y:S01]  /*74380*/  IADD3 R10, P2, R10, R2, RZ ;  /* 0x000000020a0a7210 */ /* 0x000fe20007f5e0ff */
[----:B----4-:R-:W-:Y:S02]  /*74390*/  IMAD.MOV.U32 R8, RZ, RZ, R7 ;  /* 0x000000ffff087224 */ /* 0x010fe400078e0007 */
[----:B------:R-:W-:Y:S02]  /*743a0*/  IMAD.MOV.U32 R9, RZ, RZ, R19 ;  /* 0x000000ffff097224 */ /* 0x000fe400078e0013 */
[----:B------:R-:W-:Y:S01]  /*743b0*/  IMAD.X R20, R20, 0x1, R3, P0 ;  /* 0x0000000114147824 */ /* 0x000fe200000e0603 */
[----:B-1----:R-:W4:Y:S04]  /*743c0*/  LDL.LU R19, [R1+0x21cc] ;  /* 0x0021cc0001137983 */ /* 0x002f280000300800 */
[----:B------:R-:W4:Y:S04]  /*743d0*/  LDL.LU R7, [R1+0x21d4] ;  /* 0x0021d40001077983 */ /* 0x000f280000300800 */
[----:B------:R-:W-:Y:S04]  /*743e0*/  STL [R1+0x20e4], R15 ;  /* 0x0020e40f01007387 */ /* 0x000fe80000100800 */
[----:B------:R1:W-:Y:S04]  /*743f0*/  LDGSTS.E [R6+0x5c00], desc[UR58][R8.64], P1 ;  /* 0x05c0000008067fae */ /* 0x0003e8000892187a */
[----:B------:R1:W-:Y:S04]  /*74400*/  STL [R1+0x20e0], R20 ;  /* 0x0020e01401007387 */ /* 0x0003e80000100800 */
[----:B------:R-:W-:Y:S01]  /*74410*/  STL [R1+0x20ec], R10 ;  /* 0x0020ec0a01007387 */ /* 0x000fe20000100800 */
[----:B------:R-:W-:Y:S01]  /*74420*/  IADD3.X R12, R12, R3, RZ, P2, !PT ;  /* 0x000000030c0c7210 */ /* 0x000fe200017fe4ff */
[----:B-1----:R-:W-:-:S02]  /*74430*/  IMAD.MOV.U32 R9, RZ, RZ, R20 ;  /* 0x000000ffff097224 */ /* 0x002fc400078e0014 */
[----:B------:R-:W-:Y:S01]  /*74440*/  IMAD.MOV.U32 R8, RZ, RZ, R15 ;  /* 0x000000ffff087224 */ /* 0x000fe200078e000f */
[----:B------:R-:W4:Y:S04]  /*74450*/  LDL.LU R20, [R1+0x21c8] ;  /* 0x0021c80001147983 */ /* 0x000f280000300800 */
        /* <DEDUP_REMOVED lines=8> */
[----:B------:R-:W-:-:S05]  /*744e0*/  IADD3 R16, P0, R16, R2, RZ ;  /* 0x0000000210107210 */ /* 0x000fca0007f1e0ff */
[----:B------:R-:W-:Y:S01]  /*744f0*/  IMAD.X R17, R17, 0x1, R3, P0 ;  /* 0x0000000111117824 */ /* 0x000fe200000e0603 */
[----:B------:R2:W-:Y:S01]  /*74500*/  STL [R1+0x20f4], R16 ;  /* 0x0020f41001007387 */ /* 0x0005e20000100800 */
[----:B-1----:R-:W-:-:S03]  /*74510*/  IMAD.MOV.U32 R8, RZ, RZ, R16 ;  /* 0x000000ffff087224 */ /* 0x002fc600078e0010 */
[----:B------:R1:W-:Y:S04]  /*74520*/  STL [R1+0x20f0], R17 ;  /* 0x0020f01101007387 */ /* 0x0003e80000100800 */
[----:B--2---:R-:W2:Y:S01]  /*74530*/  LDL.LU R16, [R1+0x21d8] ;  /* 0x0021d80001107983 */ /* 0x004ea20000300800 */
[----:B------:R-:W-:-:S03]  /*74540*/  MOV R9, R17 ;  /* 0x0000001100097202 */ /* 0x000fc60000000f00 */
[----:B-1----:R-:W2:Y:S01]  /*74550*/  LDL.LU R17, [R1+0x21e0] ;  /* 0x0021e00001117983 */ /* 0x002ea20000300800 */
[----:B------:R-:W-:-:S03]  /*74560*/  UISETP.GT.AND UP1, UPT, UR14, 0xf, UPT ;  /* 0x0000000f0e00788c */ /* 0x000fc6000bf24270 */
[----:B------:R1:W-:Y:S01]  /*74570*/  LDGSTS.E [R6+0x5f00], desc[UR58][R8.64], P1 ;  /* 0x05f0000008067fae */ /* 0x0003e2000892187a */
[-C--:B------:R-:W-:Y:S01]  /*74580*/  IADD3 R14, P1, R14, R2.reuse, RZ ;  /* 0x000000020e0e7210 */ /* 0x080fe20007f3e0ff */
[----:B------:R-:W-:Y:S01]  /*74590*/  USEL UR10, URZ, 0x4, !UP1 ;  /* 0x000000043f0a7887 */ /* 0x000fe2000c800000 */
[----:B---3--:R-:W-:-:S03]  /*745a0*/  IADD3 R11, P2, R11, R2, RZ ;  /* 0x000000020b0b7210 */ /* 0x008fc60007f5e0ff */
[----:B------:R-:W-:Y:S01]  /*745b0*/  USEL UR10, UR10, URZ, !UP0 ;  /* 0x0000003f0a0a7287 */ /* 0x000fe2000c000000 */
[----:B------:R3:W-:Y:S01]  /*745c0*/  STL [R1+0x21bc], R14 ;  /* 0x0021bc0e01007387 */ /* 0x0007e20000100800 */
[--C-:B------:R-:W-:Y:S02]  /*745d0*/  IMAD.X R18, R18, 0x1, R3.reuse, P1 ;  /* 0x0000000112127824 */ /* 0x100fe400008e0603 */
[----:B-1----:R-:W-:Y:S02]  /*745e0*/  IMAD.MOV.U32 R8, RZ, RZ, R14 ;  /* 0x000000ffff087224 */ /* 0x002fe400078e000e */
[----:B------:R-:W-:Y:S01]  /*745f0*/  IMAD.X R13, R13, 0x1, R3, P2 ;  /* 0x000000010d0d7824 */ /* 0x000fe200010e0603 */
[----:B------:R1:W-:Y:S04]  /*74600*/  STL [R1+0x21b8], R18 ;  /* 0x0021b81201007387 */ /* 0x0003e80000100800 */
[----:B------:R4:W-:Y:S04]  /*74610*/  STL [R1+0x21c4], R11 ;  /* 0x0021c40b01007387 */ /* 0x0009e80000100800 */
[----:B---3--:R-:W3:Y:S01]  /*74620*/  LDL.LU R14, [R1+0x21ec] ;  /* 0x0021ec00010e7983 */ /* 0x008ee20000300800 */
[----:B------:R-:W-:Y:S01]  /*74630*/  ISETP.NE.U32.AND P0, PT, RZ, UR10, PT ;  /* 0x0000000aff007c0c */ /* 0x000fe2000bf05070 */
[----:B------:R-:W-:-:S02]  /*74640*/  IMAD.MOV.U32 R9, RZ, RZ, R18 ;  /* 0x000000ffff097224 */ /* 0x000fc400078e0012 */
[----:B------:R4:W-:Y:S04]  /*74650*/  STL [R1+0x21c0], R13 ;  /* 0x0021c00d01007387 */ /* 0x0009e80000100800 */
[----:B-1----:R-:W3:Y:S01]  /*74660*/  LDL.LU R18, [R1+0x21e8] ;  /* 0x0021e80001127983 */ /* 0x002ee20000300800 */
[----:B----4-:R-:W-:-:S05]  /*74670*/  IADD3 R19, P1, R19, R2, RZ ;  /* 0x0000000213137210 */ /* 0x010fca0007f3e0ff */
[----:B------:R1:W-:Y:S01]  /*74680*/  LDGSTS.E [R6+0x7800], desc[UR58][R8.64], P0 ;  /* 0x0780000008067fae */ /* 0x0003e2000812187a */
[----:B------:R-:W-:Y:S01]  /*74690*/  IADD3 R7, P2, R7, R2, RZ ;  /* 0x0000000207077210 */ /* 0x000fe20007f5e0ff */
[----:B-1----:R-:W-:Y:S02]  /*746a0*/  IMAD.MOV.U32 R8, RZ, RZ, R11 ;  /* 0x000000ffff087224 */ /* 0x002fe400078e000b */
[----:B------:R-:W-:Y:S01]  /*746b0*/  IMAD.MOV.U32 R9, RZ, RZ, R13 ;  /* 0x000000ffff097224 */ /* 0x000fe200078e000d */
[----:B------:R-:W4:Y:S04]  /*746c0*/  LDL.LU R11, [R1+0x21f4] ;  /* 0x0021f400010b7983 */ /* 0x000f280000300800 */
[----:B------:R-:W4:Y:S01]  /*746d0*/  LDL.LU R13, [R1+0x22bc] ;  /* 0x0022bc00010d7983 */ /* 0x000f220000300800 */
[----:B------:R-:W-:-:S03]  /*746e0*/  IADD3.X R20, R20, R3, RZ, P1, !PT ;  /* 0x0000000314147210 */ /* 0x000fc60000ffe4ff */
[----:B------:R-:W-:Y:S04]  /*746f0*/  STL [R1+0x21cc], R19 ;  /* 0x0021cc1301007387 */ /* 0x000fe80000100800 */
[----:B------:R1:W-:Y:S04]  /*74700*/  LDGSTS.E [R6+0x7900], desc[UR58][R8.64], P0 ;  /* 0x0790000008067fae */ /* 0x0003e8000812187a */
[----:B------:R1:W-:Y:S04]  /*74710*/  STL [R1+0x21c8], R20 ;  /* 0x0021c81401007387 */ /* 0x0003e80000100800 */
[----:B------:R-:W-:Y:S01]  /*74720*/  STL [R1+0x21d4], R7 ;  /* 0x0021d40701007387 */ /* 0x000fe20000100800 */
[----:B------:R-:W-:-:S02]  /*74730*/  IMAD.X R15, R15, 0x1, R3, P2 ;  /* 0x000000010f0f7824 */ /* 0x000fc400010e0603 */
[----:B-1----:R-:W-:Y:S02]  /*74740*/  IMAD.MOV.U32 R9, RZ, RZ, R20 ;  /* 0x000000ffff097224 */ /* 0x002fe400078e0014 */
[----:B------:R-:W-:Y:S01]  /*74750*/  IMAD.MOV.U32 R8, RZ, RZ, R19 ;  /* 0x000000ffff087224 */ /* 0x000fe200078e0013 */
[----:B------:R-:W4:Y:S01]  /*74760*/  LDL.LU R20, [R1+0x21f0] ;  /* 0x0021f00001147983 */ /* 0x000f220000300800 */
[----:B------:R-:W-:-:S03]  /*74770*/  IADD3 R12, P1, R12, R2, RZ ;  /* 0x000000020c0c7210 */ /* 0x000fc60007f3e0ff */
[----:B------:R1:W-:Y:S04]  /*74780*/  LDGSTS.E [R6+0x7a00], desc[UR58][R8.64], P0 ;  /* 0x07a0000008067fae */ /* 0x0003e8000812187a */
[----:B------:R1:W-:Y:S04]  /*74790*/  STL [R1+0x21d0], R15 ;  /* 0x0021d00f01007387 */ /* 0x0003e80000100800 */
[----:B------:R-:W4:Y:S01]  /*747a0*/  LDL.LU R19, [R1+0x22b8] ;  /* 0x0022b80001137983 */ /* 0x000f220000300800 */
[----:B------:R-:W-:Y:S01]  /*747b0*/  IADD3 R10, P2, R10, R2, RZ ;  /* 0x000000020a0a7210 */ /* 0x000fe20007f5e0ff */
[----:B-1----:R-:W-:-:S02]  /*747c0*/  IMAD.MOV.U32 R8, RZ, RZ, R7 ;  /* 0x000000ffff087224 */ /* 0x002fc400078e0007 */
[----:B------:R-:W-:Y:S02]  /*747d0*/  IMAD.MOV.U32 R9, RZ, RZ, R15 ;  /* 0x000000ffff097224 */ /* 0x000fe400078e000f */
[----:B------:R-:W4:Y:S04]  /*747e0*/  LDL.LU R15, [R1+0x22c4] ;  /* 0x0022c400010f7983 */ /* 0x000f280000300800 */
[----:B------:R-:W4:Y:S04]  /*747f0*/  LDL.LU R7, [R1+0x22cc] ;  /* 0x0022cc0001077983 */ /* 0x000f280000300800 */
[----:B------:R-:W-:Y:S04]  /*74800*/  STL [R1+0x21dc], R12 ;  /* 0x0021dc0c01007387 */ /* 0x000fe80000100800 */
[----:B------:R1:W-:Y:S02]  /*74810*/  LDGSTS.E [R6+0x7b00], desc[UR58][R8.64], P0 ;  /* 0x07b0000008067fae */ /* 0x0003e4000812187a */
[----:B-1----:R-:W-:-:S02]  /*74820*/  IMAD.MOV.U32 R8, RZ, RZ, R12 ;  /* 0x000000ffff087224 */ /* 0x002fc400078e000c */
[----:B--2---:R-:W-:-:S04]  /*74830*/  IMAD.X R16, R16, 0x1, R3, P1 ;  /* 0x0000000110107824 */ /* 0x004fc800008e0603 */
[----:B------:R-:W-:Y:S01]  /*74840*/  IMAD.MOV.U32 R9, RZ, RZ, R16 ;  /* 0x000000ffff097224 */ /* 0x000fe200078e0010 */
[----:B------:R1:W-:Y:S04]  /*74850*/  STL [R1+0x21d8], R16 ;  /* 0x0021d81001007387 */ /* 0x0003e80000100800 */
[----:B------:R-:W-:Y:S01]  /*74860*/  STL [R1+0x21e4], R10 ;  /* 0x0021e40a01007387 */ /* 0x000fe20000100800 */
[----:B------:R-:W-:-:S03]  /*74870*/  IADD3.X R17, R17, R3, RZ, P2, !PT ;  /* 0x0000000311117210 */ /* 0x000fc600017fe4ff */
[----:B------:R2:W-:Y:S04]  /*74880*/  LDGSTS.E [R6+0x7c00], desc[UR58][R8.64], P0 ;  /* 0x07c0000008067fae */ /* 0x0005e8000812187a */
[----:B-1----:R-:W4:Y:S04]  /*74890*/  LDL.LU R16, [R1+0x22c0] ;  /* 0x0022c00001107983 */ /* 0x002f280000300800 */
[----:B------:R1:W-:Y:S04]  /*748a0*/  STL [R1+0x21e0], R17 ;  /* 0x0021e01101007387 */ /* 0x0003e80000100800 */
[----:B------:R-:W4:Y:S01]  /*748b0*/  LDL.LU R12, [R1+0x22c8] ;  /* 0x0022c800010c7983 */ /* 0x000f220000300800 */
[----:B--2---:R-:W-:-:S02]  /*748c0*/  IMAD.MOV.U32 R8, RZ, RZ, R10 ;  /* 0x000000ffff087224 */ /* 0x004fc400078e000a */
[----:B------:R-:W-:Y:S02]  /*748d0*/  IMAD.MOV.U32 R9, RZ, RZ, R17 ;  /* 0x000000ffff097224 */ /* 0x000fe400078e0011 */
[----:B-1----:R-:W2:Y:S04]  /*748e0*/  LDL.LU R17, [R1+0x22d4] ;  /* 0x0022d40001117983 */ /* 0x002ea80000300800 */
[----:B------:R-:W2:Y:S01]  /*748f0*/  LDL.LU R10, [R1+0x22dc] ;  /* 0x0022dc00010a7983 */ /* 0x000ea20000300800 */
[----:B---3--:R-:W-:-:S03]  /*74900*/  IADD3 R14, P1, R14, R2, RZ ;  /* 0x000000020e0e7210 */ /* 0x008fc60007f3e0ff */
[----:B------:R1:W-:Y:S02]  /*74910*/  LDGSTS.E [R6+0x7d00], desc[UR58][R8.64], P0 ;  /* 0x07d0000008067fae */ /* 0x0003e4000812187a */
[----:B------:R-:W-:Y:S02]  /*74920*/  IMAD.X R18, R18, 0x1, R3, P1 ;  /* 0x0000000112127824 */ /* 0x000fe400008e0603 */
[----:B------:R-:W-:Y:S04]  /*74930*/  STL [R1+0x21ec], R14 ;  /* 0x0021ec0e01007387 */ /* 0x000fe80000100800 */
[----:B------:R3:W-:Y:S01]  /*74940*/  STL [R1+0x21e8], R18 ;  /* 0x0021e81201007387 */ /* 0x0007e20000100800 */
[----:B-1----:R-:W-:Y:S01]  /*74950*/  MOV R9, R18 ;  /* 0x0000001200097202 */ /* 0x002fe20000000f00 */
[----:B------:R-:W-:Y:S01]  /*74960*/  UISETP.GT.AND UP1, UPT, UR14, 0x13, UPT ;  /* 0x000000130e00788c */ /* 0x000fe2000bf24270 */
[----:B------:R-:W-:Y:S01]  /*74970*/  IMAD.MOV.U32 R8, RZ, RZ, R14 ;  /* 0x000000ffff087224 */ /* 0x000fe200078e000e */
[----:B---3--:R-:W3:Y:S02]  /*74980*/  LDL.LU R18, [R1+0x22d0] ;  /* 0x0022d00001127983 */ /* 0x008ee40000300800 */
[----:B------:R-:W-:-:S02]  /*74990*/  USEL UR10, URZ, 0x4, !UP1 ;  /* 0x000000043f0a7887 */ /* 0x000fc4000c800000 */
[----:B------:R-:W3:Y:S04]  /*749a0*/  LDL.LU R14, [R1+0x22d8] ;  /* 0x0022d800010e7983 */ /* 0x000ee80000300800 */
[----:B------:R1:W-:Y:S01]  /*749b0*/  LDGSTS.E [R6+0x7e00], desc[UR58][R8.64], P0 ;  /* 0x07e0000008067fae */ /* 0x0003e2000812187a */
[-C--:B----4-:R-:W-:Y:S01]  /*749c0*/  IADD3 R11, P2, R11, R2.reuse, RZ ;  /* 0x000000020b0b7210 */ /* 0x090fe20007f5e0ff */
[----:B------:R-:W-:Y:S01]  /*749d0*/  USEL UR10, UR10, URZ, !UP0 ;  /* 0x0000003f0a0a7287 */ /* 0x000fe2000c000000 */
[----:B------:R-:W-:-:S03]  /*749e0*/  IADD3 R13, P3, R13, R2, RZ ;  /* 0x000000020d0d7210 */ /* 0x000fc60007f7e0ff */
[----:B------:R4:W-:Y:S02]  /*749f0*/  STL [R1+0x21f4], R11 ;  /* 0x0021f40b01007387 */ /* 0x0009e40000100800 */
[----:B------:R-:W-:Y:S01]  /*74a00*/  ISETP.NE.U32.AND P1, PT, RZ, UR10, PT ;  /* 0x0000000aff007c0c */ /* 0x000fe2000bf25070 */
[----:B-1----:R-:W-:Y:S02]  /*74a10*/  IMAD.MOV.U32 R8, RZ, RZ, R11 ;  /* 0x000000ffff087224 */ /* 0x002fe400078e000b */
[----:B------:R-:W-:-:S04]  /*74a20*/  IMAD.X R20, R20, 0x1, R3, P2 ;  /* 0x0000000114147824 */ /* 0x000fc800010e0603 */
[----:B------:R-:W-:Y:S01]  /*74a30*/  IMAD.MOV.U32 R9, RZ, RZ, R20 ;  /* 0x000000ffff097224 */ /* 0x000fe200078e0014 */
[----:B------:R-:W-:Y:S01]  /*74a40*/  STL [R1+0x21f0], R20 ;  /* 0x0021f01401007387 */ /* 0x000fe20000100800 */
[----:B------:R-:W-:-:S03]  /*74a50*/  IMAD.X R19, R19, 0x1, R3, P3 ;  /* 0x0000000113137824 */ /* 0x000fc600018e0603 */
[----:B------:R1:W-:Y:S04]  /*74a60*/  STL [R1+0x22bc], R13 ;  /* 0x0022bc0d01007387 */ /* 0x0003e80000100800 */
[----:B------:R-:W3:Y:S04]  /*74a70*/  LDL.LU R21, [R1+0x22e4] ;  /* 0x0022e40001157983 */ /* 0x000ee80000300800 */
[----:B------:R1:W-:Y:S04]  /*74a80*/  LDGSTS.E [R6+0x7f00], desc[UR58][R8.64], P0 ;  /* 0x07f0000008067fae */ /* 0x0003e8000812187a */
[----:B------:R-:W-:Y:S04]  /*74a90*/  STL [R1+0x22b8], R19 ;  /* 0x0022b81301007387 */ /* 0x000fe80000100800 */
[----:B----4-:R-:W4:Y:S04]  /*74aa0*/  LDL.LU R11, [R1+0x22ec] ;  /* 0x0022ec00010b7983 */ /* 0x010f280000300800 */
[----:B------:R-:W4:Y:S01]  /*74ab0*/  LDL.LU R22, [R1+0x22e0] ;  /* 0x0022e00001167983 */ /* 0x000f220000300800 */
[----:B------:R-:W-:-:S02]  /*74ac0*/  IADD3 R15, P0, R15, R2, RZ ;  /* 0x000000020f0f7210 */ /* 0x000fc40007f1e0ff */
[----:B------:R-:W-:Y:S01]  /*74ad0*/  IADD3 R7, P2, R7, R2, RZ ;  /* 0x0000000207077210 */ /* 0x000fe20007f5e0ff */
[----:B-1----:R-:W-:Y:S02]  /*74ae0*/  IMAD.MOV.U32 R8, RZ, RZ, R13 ;  /* 0x000000ffff087224 */ /* 0x002fe400078e000d */
[----:B------:R-:W-:Y:S01]  /*74af0*/  IMAD.MOV.U32 R9, RZ, RZ, R19 ;  /* 0x000000ffff097224 */ /* 0x000fe200078e0013 */
[----:B------:R-:W4:Y:S04]  /*74b00*/  LDL.LU R13, [R1+0x22e8] ;  /* 0x0022e800010d7983 */ /* 0x000f280000300800 */
[----:B------:R1:W-:Y:S04]  /*74b10*/  STL [R1+0x22c4], R15 ;  /* 0x0022c40f01007387 */ /* 0x0003e80000100800 */
[----:B------:R1:W-:Y:S02]  /*74b20*/  LDGSTS.E [R6+0x9800], desc[UR58][R8.64], P1 ;  /* 0x0980000008067fae */ /* 0x0003e4000892187a */
[----:B-1----:R-:W-:Y:S01]  /*74b30*/  IMAD.MOV.U32 R8, RZ, RZ, R15 ;  /* 0x000000ffff087224 */ /* 0x002fe200078e000f */
[----:B------:R-:W-:Y:S01]  /*74b40*/  IADD3.X R16, R16, R3, RZ, P0, !PT ;  /* 0x0000000310107210 */ /* 0x000fe200007fe4ff */
[----:B------:R-:W-:-:S04]  /*74b50*/  IMAD.X R12, R12, 0x1, R3, P2 ;  /* 0x000000010c0c7824 */ /* 0x000fc800010e0603 */
[----:B------:R1:W-:Y:S04]  /*74b60*/  STL [R1+0x22c0], R16 ;  /* 0x0022c01001007387 */ /* 0x0003e80000100800 */
[----:B------:R1:W-:Y:S04]  /*74b70*/  STL [R1+0x22cc], R7 ;  /* 0x0022cc0701007387 */ /* 0x0003e80000100800 */
[----:B------:R-:W4:Y:S01]  /*74b80*/  LDL.LU R15, [R1+0x22f4] ;  /* 0x0022f400010f7983 */ /* 0x000f220000300800 */
[----:B------:R-:W-:-:S03]  /*74b90*/  IMAD.MOV.U32 R9, RZ, RZ, R16 ;  /* 0x000000ffff097224 */ /* 0x000fc600078e0010 */
[----:B------:R1:W-:Y:S01]  /*74ba0*/  STL [R1+0x22c8], R12 ;  /* 0x0022c80c01007387 */ /* 0x0003e20000100800 */
[-C--:B--2---:R-:W-:Y:S02]  /*74bb0*/  IADD3 R17, P0, R17, R2.reuse, RZ ;  /* 0x0000000211117210 */ /* 0x084fe40007f1e0ff */
[----:B------:R-:W-:Y:S01]  /*74bc0*/  IADD3 R10, P2, R10, R2, RZ ;  /* 0x000000020a0a7210 */ /* 0x000fe20007f5e0ff */
[----:B------:R2:W-:Y:S04]  /*74bd0*/  LDGSTS.E [R6+0x9900], desc[UR58][R8.64], P1 ;  /* 0x0990000008067fae */ /* 0x0005e8000892187a */
[----:B-1----:R-:W4:Y:S01]  /*74be0*/  LDL.LU R16, [R1+0x22f0] ;  /* 0x0022f00001107983 */ /* 0x002f220000300800 */
[----:B--2---:R-:W-:Y:S02]  /*74bf0*/  IMAD.MOV.U32 R8, RZ, RZ, R7 ;  /* 0x000000ffff087224 */ /* 0x004fe400078e0007 */
[----:B------:R-:W-:Y:S01]  /*74c00*/  IMAD.MOV.U32 R9, RZ, RZ, R12 ;  /* 0x000000ffff097224 */ /* 0x000fe200078e000c */
[----:B------:R-:W2:Y:S04]  /*74c10*/  LDL.LU R7, [R1+0x23bc] ;  /* 0x0023bc0001077983 */ /* 0x000ea80000300800 */
[----:B------:R-:W2:Y:S04]  /*74c20*/  LDL.LU R12, [R1+0x23c4] ;  /* 0x0023c400010c7983 */ /* 0x000ea80000300800 */
[----:B------:R-:W-:Y:S04]  /*74c30*/  STL [R1+0x22d4], R17 ;  /* 0x0022d41101007387 */ /* 0x000fe80000100800 */
[----:B------:R1:W-:Y:S01]  /*74c40*/  LDGSTS.E [R6+0x9a00], desc[UR58][R8.64], P1 ;  /* 0x09a0000008067fae */ /* 0x0003e2000892187a */
[----:B---3--:R-:W-:Y:S01]  /*74c50*/  IMAD.X R18, R18, 0x1, R3, P0 ;  /* 0x0000000112127824 */ /* 0x008fe200000e0603 */
[----:B------:R-:W-:-:S04]  /*74c60*/  IADD3.X R14, R14, R3, RZ, P2, !PT ;  /* 0x000000030e0e7210 */ /* 0x000fc800017fe4ff */
[----:B------:R3:W-:Y:S04]  /*74c70*/  STL [R1+0x22d0], R18 ;  /* 0x0022d01201007387 */ /* 0x0007e80000100800 */
[----:B------:R-:W-:Y:S04]  /*74c80*/  STL [R1+0x22dc], R10 ;  /* 0x0022dc0a01007387 */ /* 0x000fe80000100800 */
[----:B------:R-:W2:Y:S04]  /*74c90*/  LDL.LU R20, [R1+0x23b8] ;  /* 0x0023b80001147983 */ /* 0x000ea80000300800 */
[----:B------:R3:W-:Y:S04]  /*74ca0*/  STL [R1+0x22d8], R14 ;  /* 0x0022d80e01007387 */ /* 0x0007e80000100800 */
[----:B------:R-:W2:Y:S01]  /*74cb0*/  LDL.LU R19, [R1+0x23c0] ;  /* 0x0023c00001137983 */ /* 0x000ea20000300800 */
[----:B-1----:R-:W-:-:S02]  /*74cc0*/  IMAD.MOV.U32 R8, RZ, RZ, R17 ;  /* 0x000000ffff087224 */ /* 0x002fc400078e0011 */
[----:B------:R-:W-:Y:S02]  /*74cd0*/  IMAD.MOV.U32 R9, RZ, RZ, R18 ;  /* 0x000000ffff097224 */ /* 0x000fe400078e0012 */
[----:B---3--:R-:W3:Y:S04]  /*74ce0*/  LDL.LU R18, [R1+0x23c8] ;  /* 0x0023c80001127983 */ /* 0x008ee80000300800 */
[----:B------:R-:W3:Y:S04]  /*74cf0*/  LDL.LU R17, [R1+0x23cc] ;  /* 0x0023cc0001117983 */ /* 0x000ee80000300800 */
[----:B------:R1:W-:Y:S02]  /*74d00*/  LDGSTS.E [R6+0x9b00], desc[UR58][R8.64], P1 ;  /* 0x09b0000008067fae */ /* 0x0003e4000892187a */
[----:B-1----:R-:W-:-:S02]  /*74d10*/  IMAD.MOV.U32 R9, RZ, RZ, R14 ;  /* 0x000000ffff097224 */ /* 0x002fc400078e000e */
[----:B------:R-:W-:Y:S01]  /*74d20*/  IMAD.MOV.U32 R8, RZ, RZ, R10 ;  /* 0x000000ffff087224 */ /* 0x000fe200078e000a */
[----:B------:R-:W3:Y:S01]  /*74d30*/  LDL.LU R14, [R1+0x23d0] ;  /* 0x0023d000010e7983 */ /* 0x000ee20000300800 */
[----:B------:R-:W-:-:S03]  /*74d40*/  IADD3 R21, P0, R21, R2, RZ ;  /* 0x0000000215157210 */ /* 0x000fc60007f1e0ff */
[----:B------:R-:W3:Y:S01]  /*74d50*/  LDL.LU R10, [R1+0x23d4] ;  /* 0x0023d400010a7983 */ /* 0x000ee20000300800 */
[----:B----4-:R-:W-:-:S03]  /*74d60*/  IADD3 R11, P2, R11, R2, RZ ;  /* 0x000000020b0b7210 */ /* 0x010fc60007f5e0ff */
[----:B------:R1:W-:Y:S01]  /*74d70*/  LDGSTS.E [R6+0x9c00], desc[UR58][R8.64], P1 ;  /* 0x09c0000008067fae */ /* 0x0003e2000892187a */
[----:B------:R-:W-:-:S03]  /*74d80*/  IMAD.X R22, R22, 0x1, R3, P0 ;  /* 0x0000000116167824 */ /* 0x000fc600000e0603 */
[----:B------:R-:W-:Y:S04]  /*74d90*/  STL [R1+0x22e4], R21 ;  /* 0x0022e41501007387 */ /* 0x000fe80000100800 */
[----:B------:R-:W-:Y:S01]  /*74da0*/  STL [R1+0x22e0], R22 ;  /* 0x0022e01601007387 */ /* 0x000fe20000100800 */
[----:B-1----:R-:W-:Y:S01]  /*74db0*/  MOV R8, R21 ;  /* 0x0000001500087202 */ /* 0x002fe20000000f00 */
[----:B------:R-:W-:Y:S02]  /*74dc0*/  IMAD.MOV.U32 R9, RZ, RZ, R22 ;  /* 0x000000ffff097224 */ /* 0x000fe400078e0016 */
[----:B------:R-:W-:Y:S01]  /*74dd0*/  IMAD.X R13, R13, 0x1, R3, P2 ;  /* 0x000000010d0d7824 */ /* 0x000fe200010e0603 */
[----:B------:R-:W-:Y:S04]  /*74de0*/  STL [R1+0x22ec], R11 ;  /* 0x0022ec0b01007387 */ /* 0x000fe80000100800 */
[----:B------:R1:W-:Y:S04]  /*74df0*/  LDGSTS.E [R6+0x9d00], desc[UR58][R8.64], P1 ;  /* 0x09d0000008067fae */ /* 0x0003e8000892187a */
[----:B------:R4:W-:Y:S01]  /*74e00*/  STL [R1+0x22e8], R13 ;  /* 0x0022e80d01007387 */ /* 0x0009e20000100800 */
[----:B-1----:R-:W-:-:S02]  /*74e10*/  IMAD.MOV.U32 R8, RZ, RZ, R11 ;  /* 0x000000ffff087224 */ /* 0x002fc400078e000b */
[----:B------:R-:W-:Y:S02]  /*74e20*/  IMAD.MOV.U32 R9, RZ, RZ, R13 ;  /* 0x000000ffff097224 */ /* 0x000fe400078e000d */
[----:B----4-:R-:W4:Y:S04]  /*74e30*/  LDL.LU R13, [R1+0x23dc] ;  /* 0x0023dc00010d7983 */ /* 0x010f280000300800 */
[----:B------:R-:W4:Y:S04]  /*74e40*/  LDL.LU R11, [R1+0x23e4] ;  /* 0x0023e400010b7983 */ /* 0x000f280000300800 */
[----:B------:R1:W-:Y:S01]  /*74e50*/  LDGSTS.E [R6+0x9e00], desc[UR58][R8.64], P1 ;  /* 0x09e0000008067fae */ /* 0x0003e2000892187a */
[----:B------:R-:W-:-:S05]  /*74e60*/  IADD3 R15, P0, R15, R2, RZ ;  /* 0x000000020f0f7210 */ /* 0x000fca0007f1e0ff */
[----:B------:R-:W-:Y:S01]  /*74e70*/  IMAD.X R16, R16, 0x1, R3, P0 ;  /* 0x0000000110107824 */ /* 0x000fe200000e0603 */
[----:B------:R-:W-:Y:S03]  /*74e80*/  STL [R1+0x22f4], R15 ;  /* 0x0022f40f01007387 */ /* 0x000fe60000100800 */
[----:B-1----:R-:W-:Y:S01]  /*74e90*/  IMAD.MOV.U32 R9, RZ, RZ, R16 ;  /* 0x000000ffff097224 */ /* 0x002fe200078e0010 */
[----:B------:R1:W-:Y:S01]  /*74ea0*/  STL [R1+0x22f0], R16 ;  /* 0x0022f01001007387 */ /* 0x0003e20000100800 */
[----:B------:R-:W-:Y:S01]  /*74eb0*/  IMAD.MOV.U32 R8, RZ, RZ, R15 ;  /* 0x000000ffff087224 */ /* 0x000fe200078e000f */
[----:B------:R-:W-:Y:S02]  /*74ec0*/  UISETP.GT.AND UP1, UPT, UR14, 0x17, UPT ;  /* 0x000000170e00788c */ /* 0x000fe4000bf24270 */
[----:B-1----:R-:W4:Y:S04]  /*74ed0*/  LDL.LU R16, [R1+0x23d8] ;  /* 0x0023d80001107983 */ /* 0x002f280000300800 */
[----:B------:R-:W4:Y:S01]  /*74ee0*/  LDL.LU R15, [R1+0x23e0] ;  /* 0x0023e000010f7983 */ /* 0x000f220000300800 */
[----:B------:R-:W-:-:S03]  /*74ef0*/  USEL UR10, URZ, 0x4, !UP1 ;  /* 0x000000043f0a7887 */ /* 0x000fc6000c800000 */
[----:B------:R1:W-:Y:S01]  /*74f00*/  LDGSTS.E [R6+0x9f00], desc[UR58][R8.64], P1 ;  /* 0x09f0000008067fae */ /* 0x0003e2000892187a */
[----:B------:R-:W-:Y:S01]  /*74f10*/  USEL UR10, UR10, URZ, !UP0 ;  /* 0x0000003f0a0a7287 */ /* 0x000fe2000c000000 */
[-C--:B--2---:R-:W-:Y:S02]  /*74f20*/  IADD3 R7, P1, R7, R2.reuse, RZ ;  /* 0x0000000207077210 */ /* 0x084fe40007f3e0ff */
[----:B------:R-:W-:-:S03]  /*74f30*/  IADD3 R12, P2, R12, R2, RZ ;  /* 0x000000020c0c7210 */ /* 0x000fc60007f5e0ff */
[----:B------:R-:W-:Y:S02]  /*74f40*/  ISETP.NE.U32.AND P0, PT, RZ, UR10, PT ;  /* 0x0000000aff007c0c */ /* 0x000fe4000bf05070 */
[----:B------:R-:W-:Y:S01]  /*74f50*/  IADD3.X R20, R20, R3, RZ, P1, !PT ;  /* 0x0000000314147210 */ /* 0x000fe20000ffe4ff */
[----:B------:R2:W-:Y:S01]  /*74f60*/  STL [R1+0x23bc], R7 ;  /* 0x0023bc0701007387 */ /* 0x0005e20000100800 */
[----:B-1----:R-:W-:Y:S02]  /*74f70*/  IMAD.MOV.U32 R8, RZ, RZ, R7 ;  /* 0x000000ffff087224 */ /* 0x002fe400078e0007 */
[----:B------:R-:W-:Y:S01]  /*74f80*/  IMAD.X R19, R19, 0x1, R3, P2 ;  /* 0x0000000113137824 */ /* 0x000fe200010e0603 */
[----:B------:R-:W-:Y:S01]  /*74f90*/  STL [R1+0x23b8], R20 ;  /* 0x0023b81401007387 */ /* 0x000fe20000100800 */
[----:B------:R-:W-:-:S03]  /*74fa0*/  IMAD.MOV.U32 R9, RZ, RZ, R20 ;  /* 0x000000ffff097224 */ /* 0x000fc600078e0014 */
[----:B------:R1:W-:Y:S04]  /*74fb0*/  STL [R1+0x23c4], R12 ;  /* 0x0023c40c01007387 */ /* 0x0003e80000100800 */
[----:B--2---:R-:W2:Y:S04]  /*74fc0*/  LDL.LU R7, [R1+0x23ec] ;  /* 0x0023ec0001077983 */ /* 0x004ea80000300800 */
[----:B------:R1:W-:Y:S04]  /*74fd0*/  LDGSTS.E [R6+0xb800], desc[UR58][R8.64], P0 ;  /* 0x0b80000008067fae */ /* 0x0003e8000812187a */
[----:B------:R-:W-:Y:S01]  /*74fe0*/  STL [R1+0x23c0], R19 ;  /* 0x0023c01301007387 */ /* 0x000fe20000100800 */
[----:B---3--:R-:W-:-:S05]  /*74ff0*/  IADD3 R17, P1, R17, R2, RZ ;  /* 0x0000000211117210 */ /* 0x008fca0007f3e0ff */
[----:B------:R-:W-:Y:S02]  /*75000*/  IMAD.X R18, R18, 0x1, R3, P1 ;  /* 0x0000000112127824 */ /* 0x000fe400008e0603 */
[----:B-1----:R-:W-:Y:S02]  /*75010*/  IMAD.MOV.U32 R8, RZ, RZ, R12 ;  /* 0x000000ffff087224 */ /* 0x002fe400078e000c */
[----:B------:R-:W3:Y:S01]  /*75020*/  LDL.LU R12, [R1+0x23e8] ;  /* 0x0023e800010c7983 */ /* 0x000ee20000300800 */
[----:B------:R-:W-:Y:S01]  /*75030*/  IMAD.MOV.U32 R9, RZ, RZ, R19 ;  /* 0x000000ffff097224 */ /* 0x000fe200078e0013 */
[----:B------:R-:W-:Y:S02]  /*75040*/  IADD3 R10, P2, R10, R2, RZ ;  /* 0x000000020a0a7210 */ /* 0x000fe40007f5e0ff */
[----:B------:R1:W-:Y:S04]  /*75050*/  STL [R1+0x23cc], R17 ;  /* 0x0023cc1101007387 */ /* 0x0003e80000100800 */
[----:B------:R-:W-:Y:S04]  /*75060*/  STL [R1+0x23c8], R18 ;  /* 0x0023c81201007387 */ /* 0x000fe80000100800 */
[----:B------:R1:W-:Y:S01]  /*75070*/  LDGSTS.E [R6+0xb900], desc[UR58][R8.64], P0 ;  /* 0x0b90000008067fae */ /* 0x0003e2000812187a */
[----:B------:R-:W-:-:S03]  /*75080*/  IADD3.X R14, R14, R3, RZ, P2, !PT ;  /* 0x000000030e0e7210 */ /* 0x000fc600017fe4ff */
[----:B------:R-:W-:Y:S01]  /*75090*/  STL [R1+0x23d4], R10 ;  /* 0x0023d40a01007387 */ /* 0x000fe20000100800 */
[----:B-1----:R-:W-:-:S03]  /*750a0*/  IMAD.MOV.U32 R8, RZ, RZ, R17 ;  /* 0x000000ffff087224 */ /* 0x002fc600078e0011 */
[----:B------:R-:W3:Y:S04]  /*750b0*/  LDL.LU R17, [R1+0x23f4] ;  /* 0x0023f40001117983 */ /* 0x000ee80000300800 */
[----:B------:R1:W-:Y:S04]  /*750c0*/  STL [R1+0x23d0], R14 ;  /* 0x0023d00e01007387 */ /* 0x0003e80000100800 */
[----:B------:R-:W3:Y:S04]  /*750d0*/  LDL.LU R21, [R1+0x24bc] ;  /* 0x0024bc0001157983 */ /* 0x000ee80000300800 */
[----:B------:R-:W3:Y:S01]  /*750e0*/  LDL.LU R20, [R1+0x23f0] ;  /* 0x0023f00001147983 */ /* 0x000ee20000300800 */
[----:B------:R-:W-:-:S03]  /*750f0*/  IMAD.MOV.U32 R9, RZ, RZ, R18 ;  /* 0x000000ffff097224 */ /* 0x000fc600078e0012 */
[----:B------:R-:W3:Y:S04]  /*75100*/  LDL.LU R22, [R1+0x24b8] ;  /* 0x0024b80001167983 */ /* 0x000ee80000300800 */
[----:B------:R1:W-:Y:S01]  /*75110*/  LDGSTS.E [R6+0xba00], desc[UR58][R8.64], P0 ;  /* 0x0ba0000008067fae */ /* 0x0003e2000812187a */
[-C--:B----4-:R-:W-:Y:S02]  /*75120*/  IADD3 R13, P1, R13, R2.reuse, RZ ;  /* 0x000000020d0d7210 */ /* 0x090fe40007f3e0ff */
[----:B------:R-:W-:Y:S01]  /*75130*/  IADD3 R11, P2, R11, R2, RZ ;  /* 0x000000020b0b7210 */ /* 0x000fe20007f5e0ff */
[----:B-1----:R-:W-:Y:S02]  /*75140*/  IMAD.MOV.U32 R9, RZ, RZ, R14 ;  /* 0x000000ffff097224 */ /* 0x002fe400078e000e */
[----:B------:R-:W-:Y:S01]  /*75150*/  IMAD.MOV.U32 R8, RZ, RZ, R10 ;  /* 0x000000ffff087224 */ /* 0x000fe200078e000a */
[----:B------:R-:W4:Y:S04]  /*75160*/  LDL.LU R14, [R1+0x24c4] ;  /* 0x0024c400010e7983 */ /* 0x000f280000300800 */
[----:B------:R-:W4:Y:S04]  /*75170*/  LDL.LU R10, [R1+0x24cc] ;  /* 0x0024cc00010a7983 */ /* 0x000f280000300800 */
[----:B------:R1:W-:Y:S04]  /*75180*/  STL [R1+0x23dc], R13 ;  /* 0x0023dc0d01007387 */ /* 0x0003e80000100800 */
[----:B------:R1:W-:Y:S02]  /*75190*/  LDGSTS.E [R6+0xbb00], desc[UR58][R8.64], P0 ;  /* 0x0bb0000008067fae */ /* 0x0003e4000812187a */
[----:B-1----:R-:W-:Y:S01]  /*751a0*/  MOV R8, R13 ;  /* 0x0000000d00087202 */ /* 0x002fe20000000f00 */
[----:B------:R-:W-:-:S02]  /*751b0*/  IMAD.X R16, R16, 0x1, R3, P1 ;  /* 0x0000000110107824 */ /* 0x000fc400008e0603 */
[----:B------:R-:W-:-:S03]  /*751c0*/  IMAD.X R15, R15, 0x1, R3, P2 ;  /* 0x000000010f0f7824 */ /* 0x000fc600010e0603 */
[----:B------:R-:W-:Y:S04]  /*751d0*/  STL [R1+0x23d8], R16 ;  /* 0x0023d81001007387 */ /* 0x000fe80000100800 */
[----:B------:R-:W-:Y:S04]  /*751e0*/  STL [R1+0x23e4], R11 ;  /* 0x0023e40b01007387 */ /* 0x000fe80000100800 */
[----:B------:R-:W4:Y:S04]  /*751f0*/  LDL.LU R18, [R1+0x24c0] ;  /* 0x0024c00001127983 */ /* 0x000f280000300800 */
[----:B------:R1:W-:Y:S04]  /*75200*/  STL [R1+0x23e0], R15 ;  /* 0x0023e00f01007387 */ /* 0x0003e80000100800 */
[----:B------:R-:W4:Y:S01]  /*75210*/  LDL.LU R13, [R1+0x24c8] ;  /* 0x0024c800010d7983 */ /* 0x000f220000300800 */
[----:B------:R-:W-:-:S05]  /*75220*/  IMAD.MOV.U32 R9, RZ, RZ, R16 ;  /* 0x000000ffff097224 */ /* 0x000fca00078e0010 */
[----:B------:R1:W-:Y:S01]  /*75230*/  LDGSTS.E [R6+0xbc00], desc[UR58][R8.64], P0 ;  /* 0x0bc0000008067fae */ /* 0x0003e2000812187a */
[----:B--2---:R-:W-:Y:S01]  /*75240*/  IADD3 R7, P1, R7, R2, RZ ;  /* 0x0000000207077210 */ /* 0x004fe20007f3e0ff */
[----:B-1----:R-:W-:Y:S02]  /*75250*/  IMAD.MOV.U32 R9, RZ, RZ, R15 ;  /* 0x000000ffff097224 */ /* 0x002fe400078e000f */
[----:B------:R-:W-:Y:S01]  /*75260*/  IMAD.MOV.U32 R8, RZ, RZ, R11 ;  /* 0x000000ffff087224 */ /* 0x000fe200078e000b */
[----:B------:R-:W2:Y:S04]  /*75270*/  LDL.LU R15, [R1+0x24d4] ;  /* 0x0024d400010f7983 */ /* 0x000ea80000300800 */
[----:B------:R-:W2:Y:S04]  /*75280*/  LDL.LU R11, [R1+0x24dc] ;  /* 0x0024dc00010b7983 */ /* 0x000ea80000300800 */
[----:B------:R-:W-:Y:S01]  /*75290*/  STL [R1+0x23ec], R7 ;  /* 0x0023ec0701007387 */ /* 0x000fe20000100800 */
[----:B------:R-:W-:-:S03]  /*752a0*/  UISETP.GT.AND UP1, UPT, UR14, 0x1b, UPT ;  /* 0x0000001b0e00788c */ /* 0x000fc6000bf24270 */
[----:B------:R1:W-:Y:S01]  /*752b0*/  LDGSTS.E [R6+0xbd00], desc[UR58][R8.64], P0 ;  /* 0x0bd0000008067fae */ /* 0x0003e2000812187a */
[----:B---3--:R-:W-:-:S05]  /*752c0*/  IMAD.X R12, R12, 0x1, R3, P1 ;  /* 0x000000010c0c7824 */ /* 0x008fca00008e0603 */
[----:B------:R3:W-:Y:S04]  /*752d0*/  STL [R1+0x23e8], R12 ;  /* 0x0023e80c01007387 */ /* 0x0007e80000100800 */
[----:B------:R-:W2:Y:S01]  /*752e0*/  LDL.LU R16, [R1+0x24d0] ;  /* 0x0024d00001107983 */ /* 0x000ea20000300800 */
[----:B------:R-:W-:-:S03]  /*752f0*/  USEL UR10, URZ, 0x4, !UP1 ;  /* 0x000000043f0a7887 */ /* 0x000fc6000c800000 */
[----:B------:R-:W2:Y:S01]  /*75300*/  LDL.LU R19, [R1+0x24d8] ;  /* 0x0024d80001137983 */ /* 0x000ea20000300800 */
[----:B-1----:R-:W-:Y:S02]  /*75310*/  IMAD.MOV.U32 R8, RZ, RZ, R7 ;  /* 0x000000ffff087224 */ /* 0x002fe400078e0007 */
[----:B------:R-:W-:Y:S01]  /*75320*/  IMAD.MOV.U32 R9, RZ, RZ, R12 ;  /* 0x000000ffff097224 */ /* 0x000fe200078e000c */
[----:B------:R-:W-:-:S04]  /*75330*/  USEL UR10, UR10, URZ, !UP0 ;  /* 0x0000003f0a0a7287 */ /* 0x000fc8000c000000 */
[----:B------:R1:W-:Y:S04]  /*75340*/  LDGSTS.E [R6+0xbe00], desc[UR58][R8.64], P0 ;  /* 0x0be0000008067fae */ /* 0x0003e8000812187a */
[----:B---3--:R-:W3:Y:S04]  /*75350*/  LDL.LU R12, [R1+0x24e4] ;  /* 0x0024e400010c7983 */ /* 0x008ee80000300800 */
[----:B------:R-:W3:Y:S01]  /*75360*/  LDL.LU R7, [R1+0x24ec] ;  /* 0x0024ec0001077983 */ /* 0x000ee20000300800 */
[----:B------:R-:W-:-:S04]  /*75370*/  IADD3 R17, P2, R17, R2, RZ ;  /* 0x0000000211117210 */ /* 0x000fc80007f5e0ff */
[----:B------:R-:W-:Y:S02]  /*75380*/  IADD3.X R20, R20, R3, RZ, P2, !PT ;  /* 0x0000000314147210 */ /* 0x000fe400017fe4ff */
[----:B------:R-:W-:Y:S01]  /*75390*/  IADD3 R21, P3, R21, R2, RZ ;  /* 0x0000000215157210 */ /* 0x000fe20007f7e0ff */
[----:B-1----:R-:W-:Y:S02]  /*753a0*/  IMAD.MOV.U32 R8, RZ, RZ, R17 ;  /* 0x000000ffff087224 */ /* 0x002fe400078e0011 */
[----:B------:R-:W-:Y:S01]  /*753b0*/  IMAD.MOV.U32 R9, RZ, RZ, R20 ;  /* 0x000000ffff097224 */ /* 0x000fe200078e0014 */
[----:B------:R-:W-:Y:S01]  /*753c0*/  ISETP.NE.U32.AND P1, PT, RZ, UR10, PT ;  /* 0x0000000aff007c0c */ /* 0x000fe2000bf25070 */
[----:B------:R-:W-:Y:S04]  /*753d0*/  STL [R1+0x23f4], R17 ;  /* 0x0023f41101007387 */ /* 0x000fe80000100800 */
[----:B------:R1:W-:Y:S04]  /*753e0*/  STL [R1+0x23f0], R20 ;  /* 0x0023f01401007387 */ /* 0x0003e80000100800 */
[----:B------:R4:W-:Y:S04]  /*753f0*/  LDGSTS.E [R6+0xbf00], desc[UR58][R8.64], P0 ;  /* 0x0bf0000008067fae */ /* 0x0009e8000812187a */
[----:B------:R-:W-:Y:S01]  /*75400*/  STL [R1+0x24bc], R21 ;  /* 0x0024bc1501007387 */ /* 0x000fe20000100800 */
[----:B------:R-:W-:-:S03]  /*75410*/  IMAD.X R22, R22, 0x1, R3, P3 ;  /* 0x0000000116167824 */ /* 0x000fc600018e0603 */
[----:B-1----:R-:W3:Y:S01]  /*75420*/  LDL.LU R20, [R1+0x24e0] ;  /* 0x0024e00001147983 */ /* 0x002ee20000300800 */
[-C--:B----4-:R-:W-:Y:S02]  /*75430*/  IADD3 R14, P0, R14, R2.reuse, RZ ;  /* 0x000000020e0e7210 */ /* 0x090fe40007f1e0ff */
[----:B------:R-:W-:Y:S01]  /*75440*/  IADD3 R10, P2, R10, R2, RZ ;  /* 0x000000020a0a7210 */ /* 0x000fe20007f5e0ff */
[----:B------:R-:W-:Y:S02]  /*75450*/  IMAD.MOV.U32 R8, RZ, RZ, R21 ;  /* 0x000000ffff087224 */ /* 0x000fe400078e0015 */
[----:B------:R-:W-:Y:S01]  /*75460*/  IMAD.MOV.U32 R9, RZ, RZ, R22 ;  /* 0x000000ffff097224 */ /* 0x000fe200078e0016 */
[----:B------:R-:W-:Y:S04]  /*75470*/  STL [R1+0x24b8], R22 ;  /* 0x0024b81601007387 */ /* 0x000fe80000100800 */
[----:B------:R-:W4:Y:S04]  /*75480*/  LDL.LU R17, [R1+0x24e8] ;  /* 0x0024e80001117983 */ /* 0x000f280000300800 */
[----:B------:R1:W-:Y:S04]  /*75490*/  STL [R1+0x24c4], R14 ;  /* 0x0024c40e01007387 */ /* 0x0003e80000100800 */
[----:B------:R1:W-:Y:S02]  /*754a0*/  LDGSTS.E [R6+0xd800], desc[UR58][R8.64], P1 ;  /* 0x0d80000008067fae */ /* 0x0003e4000892187a */
[----:B-1----:R-:W-:-:S02]  /*754b0*/  IMAD.MOV.U32 R8, RZ, RZ, R14 ;  /* 0x000000ffff087224 */ /* 0x002fc400078e000e */
[----:B------:R-:W-:Y:S01]  /*754c0*/  IMAD.X R18, R18, 0x1, R3, P0 ;  /* 0x0000000112127824 */ /* 0x000fe200000e0603 */
[----:B------:R-:W-:-:S04]  /*754d0*/  IADD3.X R13, R13, R3, RZ, P2, !PT ;  /* 0x000000030d0d7210 */ /* 0x000fc800017fe4ff */
[----:B------:R1:W-:Y:S04]  /*754e0*/  STL [R1+0x24c0], R18 ;  /* 0x0024c01201007387 */ /* 0x0003e80000100800 */
[----:B------:R-:W-:Y:S04]  /*754f0*/  STL [R1+0x24cc], R10 ;  /* 0x0024cc0a01007387 */ /* 0x000fe80000100800 */
[----:B------:R-:W4:Y:S01]  /*75500*/  LDL.LU R14, [R1+0x24f4] ;  /* 0x0024f400010e7983 */ /* 0x000f220000300800 */
[----:B------:R-:W-:-:S03]  /*75510*/  IMAD.MOV.U32 R9, RZ, RZ, R18 ;  /* 0x000000ffff097224 */ /* 0x000fc600078e0012 */
[----:B------:R2:W-:Y:S04]  /*75520*/  STL [R1+0x24c8], R13 ;  /* 0x0024c80d01007387 */ /* 0x0005e80000100800 */
[----:B------:R2:W-:Y:S04]  /*75530*/  LDGSTS.E [R6+0xd900], desc[UR58][R8.64], P1 ;  /* 0x0d90000008067fae */ /* 0x0005e8000892187a */
[----:B-1----:R-:W4:Y:S01]  /*75540*/  LDL.LU R18, [R1+0x24f0] ;  /* 0x0024f00001127983 */ /* 0x002f220000300800 */
[-C--:B--2---:R-:W-:Y:S02]  /*75550*/  IADD3 R15, P0, R15, R2.reuse, RZ ;  /* 0x000000020f0f7210 */ /* 0x084fe40007f1e0ff */
[----:B------:R-:W-:Y:S01]  /*75560*/  IADD3 R11, P2, R11, R2, RZ ;  /* 0x000000020b0b7210 */ /* 0x000fe20007f5e0ff */
[----:B------:R-:W-:-:S02]  /*75570*/  IMAD.MOV.U32 R8, RZ, RZ, R10 ;  /* 0x000000ffff087224 */ /* 0x000fc400078e000a */
[----:B------:R-:W-:Y:S02]  /*75580*/  IMAD.MOV.U32 R9, RZ, RZ, R13 ;  /* 0x000000ffff097224 */ /* 0x000fe400078e000d */
[----:B------:R-:W2:Y:S04]  /*75590*/  LDL.LU R13, [R1+0x25bc] ;  /* 0x0025bc00010d7983 */ /* 0x000ea80000300800 */
[----:B------:R-:W2:Y:S04]  /*755a0*/  LDL.LU R10, [R1+0x25c4] ;  /* 0x0025c400010a7983 */ /* 0x000ea80000300800 */
[----:B------:R-:W-:Y:S04]  /*755b0*/  STL [R1+0x24d4], R15 ;  /* 0x0024d40f01007387 */ /* 0x000fe80000100800 */
[----:B------:R1:W-:Y:S01]  /*755c0*/  LDGSTS.E [R6+0xda00], desc[UR58][R8.64], P1 ;  /* 0x0da0000008067fae */ /* 0x0003e2000892187a */
[----:B------:R-:W-:-:S02]  /*755d0*/  IMAD.X R16, R16, 0x1, R3, P0 ;  /* 0x0000000110107824 */ /* 0x000fc400000e0603 */
[----:B------:R-:W-:Y:S02]  /*755e0*/  IMAD.X R19, R19, 0x1, R3, P2 ;  /* 0x0000000113137824 */ /* 0x000fe400010e0603 */
[----:B-1----:R-:W-:Y:S01]  /*755f0*/  IMAD.MOV.U32 R9, RZ, RZ, R16 ;  /* 0x000000ffff097224 */ /* 0x002fe200078e0010 */
[----:B------:R1:W-:Y:S04]  /*75600*/  STL [R1+0x24d0], R16 ;  /* 0x0024d01001007387 */ /* 0x0003e80000100800 */
[----:B------:R-:W-:Y:S01]  /*75610*/  STL [R1+0x24dc], R11 ;  /* 0x0024dc0b01007387 */ /* 0x000fe20000100800 */
[----:B------:R-:W-:Y:S02]  /*75620*/  MOV R8, R15 ;  /* 0x0000000f00087202 */ /* 0x000fe40000000f00 */
[----:B---3--:R-:W-:-:S03]  /*75630*/  IADD3 R12, P0, R12, R2, RZ ;  /* 0x000000020c0c7210 */ /* 0x008fc60007f1e0ff */
[----:B------:R3:W-:Y:S04]  /*75640*/  LDGSTS.E [R6+0xdb00], desc[UR58][R8.64], P1 ;  /* 0x0db0000008067fae */ /* 0x0007e8000892187a */
[----:B-1----:R-:W2:Y:S04]  /*75650*/  LDL.LU R16, [R1+0x25b8] ;  /* 0x0025b80001107983 */ /* 0x002ea80000300800 */
[----:B------:R1:W-:Y:S04]  /*75660*/  STL [R1+0x24d8], R19 ;  /* 0x0024d81301007387 */ /* 0x0003e80000100800 */
[----:B------:R-:W2:Y:S01]  /*75670*/  LDL.LU R15, [R1+0x25c0] ;  /* 0x0025c000010f7983 */ /* 0x000ea20000300800 */
[----:B------:R-:W-:Y:S01]  /*75680*/  IADD3 R7, P2, R7, R2, RZ ;  /* 0x0000000207077210 */ /* 0x000fe20007f5e0ff */
[----:B---3--:R-:W-:-:S02]  /*75690*/  IMAD.MOV.U32 R8, RZ, RZ, R11 ;  /* 0x000000ffff087224 */ /* 0x008fc400078e000b */
[----:B------:R-:W-:Y:S02]  /*756a0*/  IMAD.MOV.U32 R9, RZ, RZ, R19 ;  /* 0x000000ffff097224 */ /* 0x000fe400078e0013 */
[----:B-1----:R-:W3:Y:S04]  /*756b0*/  LDL.LU R19, [R1+0x25cc] ;  /* 0x0025cc0001137983 */ /* 0x002ee80000300800 */
[----:B------:R-:W3:Y:S04]  /*756c0*/  LDL.LU R11, [R1+0x25d4] ;  /* 0x0025d400010b7983 */ /* 0x000ee80000300800 */
[----:B------:R-:W-:Y:S04]  /*756d0*/  STL [R1+0x24e4], R12 ;  /* 0x0024e40c01007387 */ /* 0x000fe80000100800 */
[----:B------:R1:W-:Y:S01]  /*756e0*/  LDGSTS.E [R6+0xdc00], desc[UR58][R8.64], P1 ;  /* 0x0dc0000008067fae */ /* 0x0003e2000892187a */
[----:B------:R-:W-:-:S05]  /*756f0*/  IMAD.X R20, R20, 0x1, R3, P0 ;  /* 0x0000000114147824 */ /* 0x000fca00000e0603 */
[----:B------:R4:W-:Y:S04]  /*75700*/  STL [R1+0x24e0], R20 ;  /* 0x0024e01401007387 */ /* 0x0009e80000100800 */
[----:B------:R-:W-:Y:S01]  /*75710*/  STL [R1+0x24ec], R7 ;  /* 0x0024ec0701007387 */ /* 0x000fe20000100800 */
[----:B-1----:R-:W-:Y:S01]  /*75720*/  MOV R9, R20 ;  /* 0x0000001400097202 */ /* 0x002fe20000000f00 */
[----:B------:R-:W-:Y:S02]  /*75730*/  IMAD.MOV.U32 R8, RZ, RZ, R12 ;  /* 0x000000ffff087224 */ /* 0x000fe400078e000c */
[----:B----4-:R-:W-:-:S03]  /*75740*/  IMAD.X R17, R17, 0x1, R3, P2 ;  /* 0x0000000111117824 */ /* 0x010fc600010e0603 */
[----:B------:R1:W-:Y:S04]  /*75750*/  LDGSTS.E [R6+0xdd00], desc[UR58][R8.64], P1 ;  /* 0x0dd0000008067fae */ /* 0x0003e8000892187a */
[----:B------:R-:W4:Y:S04]  /*75760*/  LDL.LU R20, [R1+0x25c8] ;  /* 0x0025c80001147983 */ /* 0x000f280000300800 */
[----:B------:R1:W-:Y:S04]  /*75770*/  STL [R1+0x24e8], R17 ;  /* 0x0024e81101007387 */ /* 0x0003e80000100800 */
[----:B------:R-:W4:Y:S01]  /*75780*/  LDL.LU R12, [R1+0x25d0] ;  /* 0x0025d000010c7983 */ /* 0x000f220000300800 */
[----:B-1----:R-:W-:-:S02]  /*75790*/  IMAD.MOV.U32 R8, RZ, RZ, R7 ;  /* 0x000000ffff087224 */ /* 0x002fc400078e0007 */
[----:B------:R-:W-:Y:S02]  /*757a0*/  IMAD.MOV.U32 R9, RZ, RZ, R17 ;  /* 0x000000ffff097224 */ /* 0x000fe400078e0011 */
[----:B------:R-:W4:Y:S04]  /*757b0*/  LDL.LU R17, [R1+0x25dc] ;  /* 0x0025dc0001117983 */ /* 0x000f280000300800 */
        /* <DEDUP_REMOVED lines=16> */
[----:B------:R-:W-:Y:S01]  /*758c0*/  ISETP.NE.U32.AND P0, PT, RZ, UR10, PT ;  /* 0x0000000aff007c0c */ /* 0x000fe2000bf05070 */
[----:B------:R2:W-:Y:S01]  /*758d0*/  STL [R1+0x25bc], R13 ;  /* 0x0025bc0d01007387 */ /* 0x0005e20000100800 */
[----:B-1----:R-:W-:Y:S02]  /*758e0*/  IMAD.MOV.U32 R8, RZ, RZ, R13 ;  /* 0x000000ffff087224 */ /* 0x002fe400078e000d */
[----:B------:R-:W-:Y:S01]  /*758f0*/  IMAD.X R16, R16, 0x1, R3, P1 ;  /* 0x0000000110107824 */ /* 0x000fe200008e0603 */
[----:B------:R-:W-:-:S03]  /*75900*/  IADD3.X R15, R15, R3, RZ, P2, !PT ;  /* 0x000000030f0f7210 */ /* 0x000fc600017fe4ff */
[----:B------:R-:W-:Y:S01]  /*75910*/  IMAD.MOV.U32 R9, RZ, RZ, R16 ;  /* 0x000000ffff097224 */ /* 0x000fe200078e0010 */
[----:B------:R-:W-:Y:S04]  /*75920*/  STL [R1+0x25b8], R16 ;  /* 0x0025b81001007387 */ /* 0x000fe80000100800 */
[----:B------:R-:W-:Y:S04]  /*75930*/  STL [R1+0x25c4], R10 ;  /* 0x0025c40a01007387 */ /* 0x000fe80000100800 */
[----:B--2---:R-:W2:Y:S04]  /*75940*/  LDL.LU R13, [R1+0x25ec] ;  /* 0x0025ec00010d7983 */ /* 0x004ea80000300800 */
[----:B------:R1:W-:Y:S04]  /*75950*/  STL [R1+0x25c0], R15 ;  /* 0x0025c00f01007387 */ /* 0x0003e80000100800 */
[----:B------:R1:W-:Y:S01]  /*75960*/  LDGSTS.E [R6+0xf800], desc[UR58][R8.64], P0 ;  /* 0x0f80000008067fae */ /* 0x0003e2000812187a */
[----:B---3--:R-:W-:Y:S01]  /*75970*/  IADD3 R19, P1, R19, R2, RZ ;  /* 0x0000000213137210 */ /* 0x008fe20007f3e0ff */
[----:B-1----:R-:W-:-:S02]  /*75980*/  IMAD.MOV.U32 R9, RZ, RZ, R15 ;  /* 0x000000ffff097224 */ /* 0x002fc400078e000f */
[----:B------:R-:W3:Y:S01]  /*75990*/  LDL.LU R15, [R1+0x25e8] ;  /* 0x0025e800010f7983 */ /* 0x000ee20000300800 */
[----:B------:R-:W-:Y:S01]  /*759a0*/  IMAD.MOV.U32 R8, RZ, RZ, R10 ;  /* 0x000000ffff087224 */ /* 0x000fe200078e000a */
[----:B------:R-:W-:Y:S02]  /*759b0*/  IADD3 R11, P2, R11, R2, RZ ;  /* 0x000000020b0b7210 */ /* 0x000fe40007f5e0ff */
[----:B------:R-:W3:Y:S04]  /*759c0*/  LDL.LU R10, [R1+0x25f4] ;  /* 0x0025f400010a7983 */ /* 0x000ee80000300800 */
[----:B------:R-:W3:Y:S04]  /*759d0*/  LDL.LU R16, [R1+0x26bc] ;  /* 0x0026bc0001107983 */ /* 0x000ee80000300800 */
[----:B------:R-:W-:Y:S04]  /*759e0*/  STL [R1+0x25cc], R19 ;  /* 0x0025cc1301007387 */ /* 0x000fe80000100800 */
[----:B------:R1:W-:Y:S01]  /*759f0*/  LDGSTS.E [R6+0xf900], desc[UR58][R8.64], P0 ;  /* 0x0f90000008067fae */ /* 0x0003e2000812187a */
[----:B----4-:R-:W-:-:S05]  /*75a00*/  IMAD.X R20, R20, 0x1, R3, P1 ;  /* 0x0000000114147824 */ /* 0x010fca00008e0603 */
[----:B------:R4:W-:Y:S01]  /*75a10*/  STL [R1+0x25c8], R20 ;  /* 0x0025c81401007387 */ /* 0x0009e20000100800 */
[----:B-1----:R-:W-:-:S03]  /*75a20*/  IMAD.MOV.U32 R9, RZ, RZ, R20 ;  /* 0x000000ffff097224 */ /* 0x002fc600078e0014 */
[----:B------:R-:W-:Y:S01]  /*75a30*/  STL [R1+0x25d4], R11 ;  /* 0x0025d40b01007387 */ /* 0x000fe20000100800 */
[----:B------:R-:W-:Y:S01]  /*75a40*/  MOV R8, R19 ;  /* 0x0000001300087202 */ /* 0x000fe20000000f00 */
[----:B------:R-:W-:-:S04]  /*75a50*/  IMAD.X R12, R12, 0x1, R3, P2 ;  /* 0x000000010c0c7824 */ /* 0x000fc800010e0603 */
[----:B------:R1:W-:Y:S04]  /*75a60*/  LDGSTS.E [R6+0xfa00], desc[UR58][R8.64], P0 ;  /* 0x0fa0000008067fae */ /* 0x0003e8000812187a */
[----:B----4-:R-:W4:Y:S01]  /*75a70*/  LDL.LU R20, [R1+0x25f0] ;  /* 0x0025f00001147983 */ /* 0x010f220000300800 */
[----:B------:R-:W-:-:S03]  /*75a80*/  IADD3 R17, P1, R17, R2, RZ ;  /* 0x0000000211117210 */ /* 0x000fc60007f3e0ff */
[----:B------:R1:W-:Y:S04]  /*75a90*/  STL [R1+0x25d0], R12 ;  /* 0x0025d00c01007387 */ /* 0x0003e80000100800 */
[----:B------:R-:W4:Y:S01]  /*75aa0*/  LDL.LU R19, [R1+0x26b8] ;  /* 0x0026b80001137983 */ /* 0x000f220000300800 */
[----:B------:R-:W-:Y:S01]  /*75ab0*/  IADD3 R7, P2, R7, R2, RZ ;  /* 0x0000000207077210 */ /* 0x000fe20007f5e0ff */
        /* <DEDUP_REMOVED lines=8> */
[----:B------:R-:W-:-:S03]  /*75b40*/  IMAD.X R14, R14, 0x1, R3, P2 ;  /* 0x000000010e0e7824 */ /* 0x000fc600010e0603 */
[----:B------:R1:W-:Y:S01]  /*75b50*/  STL [R1+0x25d8], R18 ;  /* 0x0025d81201007387 */ /* 0x0003e20000100800 */
[----:B------:R-:W-:-:S03]  /*75b60*/  MOV R9, R18 ;  /* 0x0000001200097202 */ /* 0x000fc60000000f00 */
        /* <DEDUP_REMOVED lines=10> */
[----:B--2---:R-:W-:Y:S01]  /*75c10*/  IADD3 R13, P1, R13, R2, RZ ;  /* 0x000000020d0d7210 */ /* 0x004fe20007f3e0ff */
[----:B------:R-:W-:-:S04]  /*75c20*/  UISETP.GT.AND UP1, UPT, UR14, 0x23, UPT ;  /* 0x000000230e00788c */ /* 0x000fc8000bf24270 */
[----:B------:R-:W-:Y:S01]  /*75c30*/  STL [R1+0x25ec], R13 ;  /* 0x0025ec0d01007387 */ /* 0x000fe20000100800 */
[----:B---3--:R-:W-:-:S04]  /*75c40*/  IMAD.X R15, R15, 0x1, R3, P1 ;  /* 0x000000010f0f7824 */ /* 0x008fc800008e0603 */
[----:B-1----:R-:W-:Y:S01]  /*75c50*/  IMAD.MOV.U32 R9, RZ, RZ, R15 ;  /* 0x000000ffff097224 */ /* 0x002fe200078e000f */
[----:B------:R1:W-:Y:S01]  /*75c60*/  STL [R1+0x25e8], R15 ;  /* 0x0025e80f01007387 */ /* 0x0003e20000100800 */
[----:B------:R-:W-:Y:S01]  /*75c70*/  IMAD.MOV.U32 R8, RZ, RZ, R13 ;  /* 0x000000ffff087224 */ /* 0x000fe200078e000d */
[-C--:B------:R-:W-:Y:S01]  /*75c80*/  IADD3 R10, P2, R10, R2.reuse, RZ ;  /* 0x000000020a0a7210 */ /* 0x080fe20007f5e0ff */
[----:B------:R-:W-:Y:S01]  /*75c90*/  USEL UR10, URZ, 0x4, !UP1 ;  /* 0x000000043f0a7887 */ /* 0x000fe2000c800000 */
[----:B------:R-:W-:Y:S02]  /*75ca0*/  IADD3 R16, P3, R16, R2, RZ ;  /* 0x0000000210107210 */ /* 0x000fe40007f7e0ff */
[----:B------:R2:W-:Y:S04]  /*75cb0*/  LDGSTS.E [R6+0xfe00], desc[UR58][R8.64], P0 ;  /* 0x0fe0000008067fae */ /* 0x0005e8000812187a */
[----:B-1----:R-:W3:Y:S04]  /*75cc0*/  LDL.LU R15, [R1+0x26d0] ;  /* 0x0026d000010f7983 */ /* 0x002ee80000300800 */
[----:B------:R-:W3:Y:S01]  /*75cd0*/  LDL.LU R13, [R1+0x26d8] ;  /* 0x0026d800010d7983 */ /* 0x000ee20000300800 */
[----:B------:R-:W-:-:S03]  /*75ce0*/  USEL UR10, UR10, URZ, !UP0 ;  /* 0x0000003f0a0a7287 */ /* 0x000fc6000c000000 */
[----:B------:R1:W-:Y:S01]  /*75cf0*/  STL [R1+0x25f4], R10 ;  /* 0x0025f40a01007387 */ /* 0x0003e20000100800 */
[----:B--2---:R-:W-:Y:S02]  /*75d00*/  IMAD.MOV.U32 R8, RZ, RZ, R10 ;  /* 0x000000ffff087224 */ /* 0x004fe400078e000a */
[----:B----4-:R-:W-:Y:S01]  /*75d10*/  IMAD.X R20, R20, 0x1, R3, P2 ;  /* 0x0000000114147824 */ /* 0x010fe200010e0603 */
[----:B------:R-:W-:-:S03]  /*75d20*/  ISETP.NE.U32.AND P1, PT, RZ, UR10, PT ;  /* 0x0000000aff007c0c */ /* 0x000fc6000bf25070 */
[----:B------:R-:W-:Y:S01]  /*75d30*/  IMAD.MOV.U32 R9, RZ, RZ, R20 ;  /* 0x000000ffff097224 */ /* 0x000fe200078e0014 */
[----:B------:R-:W-:Y:S01]  /*75d40*/  IADD3.X R19, R19, R3, RZ, P3, !PT ;  /* 0x0000000313137210 */ /* 0x000fe20001ffe4ff */
[----:B------:R-:W-:Y:S04]  /*75d50*/  STL [R1+0x25f0], R20 ;  /* 0x0025f01401007387 */ /* 0x000fe80000100800 */
[----:B------:R2:W-:Y:S04]  /*75d60*/  LDGSTS.E [R6+0xff00], desc[UR58][R8.64], P0 ;  /* 0x0ff0000008067fae */ /* 0x0005e8000812187a */
[----:B------:R4:W-:Y:S04]  /*75d70*/  STL [R1+0x26bc], R16 ;  /* 0x0026bc1001007387 */ /* 0x0009e80000100800 */
[----:B------:R-:W3:Y:S04]  /*75d80*/  LDL.LU R21, [R1+0x26e4] ;  /* 0x0026e40001157983 */ /* 0x000ee80000300800 */
[----:B------:R-:W-:Y:S04]  /*75d90*/  STL [R1+0x26b8], R19 ;  /* 0x0026b81301007387 */ /* 0x000fe80000100800 */
[----:B-1----:R-:W3:Y:S04]  /*75da0*/  LDL.LU R10, [R1+0x26ec] ;  /* 0x0026ec00010a7983 */ /* 0x002ee80000300800 */
[----:B------:R-:W3:Y:S01]  /*75db0*/  LDL.LU R22, [R1+0x26e0] ;  /* 0x0026e00001167983 */ /* 0x000ee20000300800 */
[----:B------:R-:W-:-:S02]  /*75dc0*/  IADD3 R12, P0, R12, R2, RZ ;  /* 0x000000020c0c7210 */ /* 0x000fc40007f1e0ff */
[----:B------:R-:W-:Y:S01]  /*75dd0*/  IADD3 R11, P2, R11, R2, RZ ;  /* 0x000000020b0b7210 */ /* 0x000fe20007f5e0ff */
[----:B--2---:R-:W-:Y:S02]  /*75de0*/  IMAD.MOV.U32 R8, RZ, RZ, R16 ;  /* 0x000000ffff087224 */ /* 0x004fe400078e0010 */
[----:B------:R-:W-:Y:S01]  /*75df0*/  IMAD.MOV.U32 R9, RZ, RZ, R19 ;  /* 0x000000ffff097224 */ /* 0x000fe200078e0013 */
[----:B----4-:R-:W2:Y:S04]  /*75e00*/  LDL.LU R16, [R1+0x26e8] ;  /* 0x0026e80001107983 */ /* 0x010ea80000300800 */
[----:B------:R1:W-:Y:S04]  /*75e10*/  STL [R1+0x26c4], R12 ;  /* 0x0026c40c01007387 */ /* 0x0003e80000100800 */
[----:B------:R4:W-:Y:S02]  /*75e20*/  LDGSTS.E [R6+0x11800], desc[UR58][R8.64], P1 ;  /* 0x1180000008067fae */ /* 0x0009e4000892187a */
[----:B----4-:R-:W-:Y:S01]  /*75e30*/  MOV R8, R12 ;  /* 0x0000000c00087202 */ /* 0x010fe20000000f00 */
[----:B------:R-:W-:-:S02]  /*75e40*/  IMAD.X R18, R18, 0x1, R3, P0 ;  /* 0x0000000112127824 */ /* 0x000fc400000e0603 */
[----:B------:R-:W-:Y:S02]  /*75e50*/  IMAD.X R17, R17, 0x1, R3, P2 ;  /* 0x0000000111117824 */ /* 0x000fe400010e0603 */
[----:B------:R-:W-:Y:S01]  /*75e60*/  IMAD.MOV.U32 R9, RZ, RZ, R18 ;  /* 0x000000ffff097224 */ /* 0x000fe200078e0012 */
[----:B------:R-:W-:Y:S04]  /*75e70*/  STL [R1+0x26c0], R18 ;  /* 0x0026c01201007387 */ /* 0x000fe80000100800 */
[----:B------:R-:W-:Y:S04]  /*75e80*/  STL [R1+0x26cc], R11 ;  /* 0x0026cc0b01007387 */ /* 0x000fe80000100800 */
[----:B-1----:R-:W4:Y:S04]  /*75e90*/  LDL.LU R12, [R1+0x26f4] ;  /* 0x0026f400010c7983 */ /* 0x002f280000300800 */
[----:B------:R1:W-:Y:S04]  /*75ea0*/  STL [R1+0x26c8], R17 ;  /* 0x0026c81101007387 */ /* 0x0003e80000100800 */
[----:B------:R1:W-:Y:S02]  /*75eb0*/  LDGSTS.E [R6+0x11900], desc[UR58][R8.64], P1 ;  /* 0x1190000008067fae */ /* 0x0003e4000892187a */
[----:B-1----:R-:W-:-:S02]  /*75ec0*/  IMAD.MOV.U32 R9, RZ, RZ, R17 ;  /* 0x000000ffff097224 */ /* 0x002fc400078e0011 */
[----:B------:R-:W4:Y:S01]  /*75ed0*/  LDL.LU R17, [R1+0x26f0] ;  /* 0x0026f00001117983 */ /* 0x000f220000300800 */
[-C--:B------:R-:W-:Y:S01]  /*75ee0*/  IADD3 R14, P0, R14, R2.reuse, RZ ;  /* 0x000000020e0e7210 */ /* 0x080fe20007f1e0ff */
[----:B------:R-:W-:Y:S01]  /*75ef0*/  IMAD.MOV.U32 R8, RZ, RZ, R11 ;  /* 0x000000ffff087224 */ /* 0x000fe200078e000b */
[----:B------:R-:W-:Y:S01]  /*75f00*/  IADD3 R7, P2, R7, R2, RZ ;  /* 0x0000000207077210 */ /* 0x000fe20007f5e0ff */
[----:B------:R-:W4:Y:S04]  /*75f10*/  LDL.LU R19, [R1+0x27bc] ;  /* 0x0027bc0001137983 */ /* 0x000f280000300800 */
[----:B------:R-:W4:Y:S04]  /*75f20*/  LDL.LU R11, [R1+0x27c4] ;  /* 0x0027c400010b7983 */ /* 0x000f280000300800 */
[----:B------:R1:W-:Y:S04]  /*75f30*/  STL [R1+0x26d4], R14 ;  /* 0x0026d40e01007387 */ /* 0x0003e80000100800 */
[----:B------:R1:W-:Y:S01]  /*75f40*/  LDGSTS.E [R6+0x11a00], desc[UR58][R8.64], P1 ;  /* 0x11a0000008067fae */ /* 0x0003e2000892187a */
[----:B---3--:R-:W-:-:S02]  /*75f50*/  IMAD.X R15, R15, 0x1, R3, P0 ;  /* 0x000000010f0f7824 */ /* 0x008fc400000e0603 */
[----:B------:R-:W-:Y:S02]  /*75f60*/  IMAD.X R13, R13, 0x1, R3, P2 ;  /* 0x000000010d0d7824 */ /* 0x000fe400010e0603 */
[----:B-1----:R-:W-:Y:S01]  /*75f70*/  IMAD.MOV.U32 R8, RZ, RZ, R14 ;  /* 0x000000ffff087224 */ /* 0x002fe200078e000e */
[----:B------:R-:W-:Y:S01]  /*75f80*/  STL [R1+0x26d0], R15 ;  /* 0x0026d00f01007387 */ /* 0x000fe20000100800 */
[----:B------:R-:W-:-:S03]  /*75f90*/  MOV R9, R15 ;  /* 0x0000000f00097202 */ /* 0x000fc60000000f00 */
[----:B------:R-:W-:Y:S04]  /*75fa0*/  STL [R1+0x26dc], R7 ;  /* 0x0026dc0701007387 */ /* 0x000fe80000100800 */
[----:B------:R-:W3:Y:S04]  /*75fb0*/  LDL.LU R20, [R1+0x27b8] ;  /* 0x0027b80001147983 */ /* 0x000ee80000300800 */
[----:B------:R1:W-:Y:S04]  /*75fc0*/  STL [R1+0x26d8], R13 ;  /* 0x0026d80d01007387 */ /* 0x0003e80000100800 */
[----:B------:R-:W3:Y:S04]  /*75fd0*/  LDL.LU R14, [R1+0x27c0] ;  /* 0x0027c000010e7983 */ /* 0x000ee80000300800 */
[----:B------:R1:W-:Y:S04]  /*75fe0*/  LDGSTS.E [R6+0x11b00], desc[UR58][R8.64], P1 ;  /* 0x11b0000008067fae */ /* 0x0003e8000892187a */
[----:B------:R-:W3:Y:S01]  /*75ff0*/  LDL.LU R18, [R1+0x27c8] ;  /* 0x0027c80001127983 */ /* 0x000ee20000300800 */
[----:B-1----:R-:W-:-:S03]  /*76000*/  IMAD.MOV.U32 R9, RZ, RZ, R13 ;  /* 0x000000ffff097224 */ /* 0x002fc600078e000d */
[----:B------:R-:W3:Y:S01]  /*76010*/  LDL.LU R13, [R1+0x27cc] ;  /* 0x0027cc00010d7983 */ /* 0x000ee20000300800 */
[----:B------:R-:W-:-:S03]  /*76020*/  IMAD.MOV.U32 R8, RZ, RZ, R7 ;  /* 0x000000ffff087224 */ /* 0x000fc600078e0007 */
[----:B------:R-:W3:Y:S04]  /*76030*/  LDL.LU R15, [R1+0x27d0] ;  /* 0x0027d000010f7983 */ /* 0x000ee80000300800 */
[----:B------:R-:W3:Y:S01]  /*76040*/  LDL.LU R7, [R1+0x27d4] ;  /* 0x0027d40001077983 */ /* 0x000ee20000300800 */
[-C--:B------:R-:W-:Y:S02]  /*76050*/  IADD3 R21, P0, R21, R2.reuse, RZ ;  /* 0x0000000215157210 */ /* 0x080fe40007f1e0ff */
[----:B------:R-:W-:Y:S01]  /*76060*/  IADD3 R10, P2, R10, R2, RZ ;  /* 0x000000020a0a7210 */ /* 0x000fe20007f5e0ff */
[----:B------:R1:W-:Y:S02]  /*76070*/  LDGSTS.E [R6+0x11c00], desc[UR58][R8.64], P1 ;  /* 0x11c0000008067fae */ /* 0x0003e4000892187a */
[----:B------:R-:W-:-:S02]  /*76080*/  IMAD.X R22, R22, 0x1, R3, P0 ;  /* 0x0000000116167824 */ /* 0x000fc400000e0603 */
[----:B--2---:R-:W-:Y:S01]  /*76090*/  IMAD.X R16, R16, 0x1, R3, P2 ;  /* 0x0000000110107824 */ /* 0x004fe200010e0603 */
[----:B------:R-:W-:Y:S04]  /*760a0*/  STL [R1+0x26e4], R21 ;  /* 0x0026e41501007387 */ /* 0x000fe80000100800 */
[----:B------:R-:W-:Y:S01]  /*760b0*/  STL [R1+0x26e0], R22 ;  /* 0x0026e01601007387 */ /* 0x000fe20000100800 */
[----:B-1----:R-:W-:Y:S02]  /*760c0*/  IMAD.MOV.U32 R8, RZ, RZ, R21 ;  /* 0x000000ffff087224 */ /* 0x002fe400078e0015 */
[----:B------:R-:W-:Y:S01]  /*760d0*/  IMAD.MOV.U32 R9, RZ, RZ, R22 ;  /* 0x000000ffff097224 */ /* 0x000fe200078e0016 */
[----:B------:R-:W-:Y:S04]  /*760e0*/  STL [R1+0x26ec], R10 ;  /* 0x0026ec0a01007387 */ /* 0x000fe80000100800 */
[----:B------:R1:W-:Y:S04]  /*760f0*/  STL [R1+0x26e8], R16 ;  /* 0x0026e81001007387 */ /* 0x0003e80000100800 */
[----:B------:R2:W-:Y:S02]  /*76100*/  LDGSTS.E [R6+0x11d00], desc[UR58][R8.64], P1 ;  /* 0x11d0000008067fae */ /* 0x0005e4000892187a */
[----:B--2---:R-:W-:Y:S01]  /*76110*/  MOV R8, R10 ;  /* 0x0000000a00087202 */ /* 0x004fe20000000f00 */
[----:B------:R-:W-:-:S02]  /*76120*/  IMAD.MOV.U32 R9, RZ, RZ, R16 ;  /* 0x000000ffff097224 */ /* 0x000fc400078e0010 */
[----:B-1----:R-:W2:Y:S04]  /*76130*/  LDL.LU R16, [R1+0x27dc] ;  /* 0x0027dc0001107983 */ /* 0x002ea80000300800 */
[----:B------:R-:W2:Y:S04]  /*76140*/  LDL.LU R10, [R1+0x27e4] ;  /* 0x0027e400010a7983 */ /* 0x000ea80000300800 */
[----:B------:R1:W-:Y:S01]  /*76150*/  LDGSTS.E [R6+0x11e00], desc[UR58][R8.64], P1 ;  /* 0x11e0000008067fae */ /* 0x0003e2000892187a */
[----:B----4-:R-:W-:-:S05]  /*76160*/  IADD3 R12, P0, R12, R2, RZ ;  /* 0x000000020c0c7210 */ /* 0x010fca0007f1e0ff */
[----:B------:R-:W-:Y:S01]  /*76170*/  STL [R1+0x26f4], R12 ;  /* 0x0026f40c01007387 */ /* 0x000fe20000100800 */
[----:B------:R-:W-:-:S04]  /*76180*/  IMAD.X R17, R17, 0x1, R3, P0 ;  /* 0x0000000111117824 */ /* 0x000fc800000e0603 */
        /* <DEDUP_REMOVED lines=9> */
[----:B------:R-:W-:-:S05]  /*76220*/  IADD3 R19, P1, R19, R2, RZ ;  /* 0x0000000213137210 */ /* 0x000fca0007f3e0ff */
[----:B------:R-:W-:Y:S02]  /*76230*/  ISETP.NE.U32.AND P0, PT, RZ, UR10, PT ;  /* 0x0000000aff007c0c */ /* 0x000fe4000bf05070 */
[----:B------:R-:W-:Y:S01]  /*76240*/  IADD3 R11, P2, R11, R2, RZ ;  /* 0x000000020b0b7210 */ /* 0x000fe20007f5e0ff */
[----:B---3--:R-:W-:Y:S01]  /*76250*/  IMAD.X R20, R20, 0x1, R3, P1 ;  /* 0x0000000114147824 */ /* 0x008fe200008e0603 */
[----:B-1----:R-:W-:-:S03]  /*76260*/  MOV R8, R19 ;  /* 0x0000001300087202 */ /* 0x002fc60000000f00 */
[----:B------:R-:W-:Y:S02]  /*76270*/  IMAD.X R14, R14, 0x1, R3, P2 ;  /* 0x000000010e0e7824 */ /* 0x000fe400010e0603 */
[----:B------:R-:W-:Y:S01]  /*76280*/  IMAD.MOV.U32 R9, RZ, RZ, R20 ;  /* 0x000000ffff097224 */ /* 0x000fe200078e0014 */
[----:B------:R-:W-:Y:S04]  /*76290*/  STL [R1+0x27bc], R19 ;  /* 0x0027bc1301007387 */ /* 0x000fe80000100800 */
[----:B------:R-:W-:Y:S04]  /*762a0*/  STL [R1+0x27b8], R20 ;  /* 0x0027b81401007387 */ /* 0x000fe80000100800 */
[----:B------:R-:W-:Y:S04]  /*762b0*/  STL [R1+0x27c4], R11 ;  /* 0x0027c40b01007387 */ /* 0x000fe80000100800 */
[----:B------:R1:W-:Y:S04]  /*762c0*/  LDGSTS.E [R6+0x13800], desc[UR58][R8.64], P0 ;  /* 0x1380000008067fae */ /* 0x0003e8000812187a */
[----:B------:R3:W-:Y:S01]  /*762d0*/  STL [R1+0x27c0], R14 ;  /* 0x0027c00e01007387 */ /* 0x0007e20000100800 */
[----:B------:R-:W-:-:S02]  /*762e0*/  IADD3 R13, P1, R13, R2, RZ ;  /* 0x000000020d0d7210 */ /* 0x000fc40007f3e0ff */
[----:B------:R-:W-:Y:S01]  /*762f0*/  IADD3 R7, P2, R7, R2, RZ ;  /* 0x0000000207077210 */ /* 0x000fe20007f5e0ff */
[----:B-1----:R-:W-:Y:S02]  /*76300*/  IMAD.MOV.U32 R8, RZ, RZ, R11 ;  /* 0x000000ffff087224 */ /* 0x002fe400078e000b */
[----:B------:R-:W-:Y:S02]  /*76310*/  IMAD.MOV.U32 R9, RZ, RZ, R14 ;  /* 0x000000ffff097224 */ /* 0x000fe400078e000e */
[--C-:B------:R-:W-:Y:S01]  /*76320*/  IMAD.X R18, R18, 0x1, R3.reuse, P1 ;  /* 0x0000000112127824 */ /* 0x100fe200008e0603 */
[----:B---3--:R-:W3:Y:S04]  /*76330*/  LDL.LU R14, [R1+0x27e8] ;  /* 0x0027e800010e7983 */ /* 0x008ee80000300800 */
[----:B------:R-:W3:Y:S04]  /*76340*/  LDL.LU R11, [R1+0x27ec] ;  /* 0x0027ec00010b7983 */ /* 0x000ee80000300800 */
[----:B------:R1:W-:Y:S04]  /*76350*/  LDGSTS.E [R6+0x13900], desc[UR58][R8.64], P0 ;  /* 0x1390000008067fae */ /* 0x0003e8000812187a */
[----:B------:R1:W-:Y:S01]  /*76360*/  STL [R1+0x27cc], R13 ;  /* 0x0027cc0d01007387 */ /* 0x0003e20000100800 */
[----:B------:R-:W-:-:S03]  /*76370*/  IMAD.X R15, R15, 0x1, R3, P2 ;  /* 0x000000010f0f7824 */ /* 0x000fc600010e0603 */
[----:B------:R-:W-:Y:S04]  /*76380*/  STL [R1+0x27c8], R18 ;  /* 0x0027c81201007387 */ /* 0x000fe80000100800 */
[----:B------:R-:W-:Y:S01]  /*76390*/  STL [R1+0x27d4], R7 ;  /* 0x0027d40701007387 */ /* 0x000fe20000100800 */
[----:B-1----:R-:W-:Y:S01]  /*763a0*/  IMAD.MOV.U32 R8, RZ, RZ, R13 ;  /* 0x000000ffff087224 */ /* 0x002fe200078e000d */
[----:B------:R-:W-:Y:S02]  /*763b0*/  MOV R9, R18 ;  /* 0x0000001200097202 */ /* 0x000fe40000000f00 */
[----:B------:R-:W3:Y:S04]  /*763c0*/  LDL.LU R13, [R1+0x27f4] ;  /* 0x0027f400010d7983 */ /* 0x000ee80000300800 */
[----:B------:R1:W-:Y:S04]  /*763d0*/  STL [R1+0x27d0], R15 ;  /* 0x0027d00f01007387 */ /* 0x0003e80000100800 */
[----:B------:R-:W3:Y:S04]  /*763e0*/  LDL.LU R21, [R1+0x28bc] ;  /* 0x0028bc0001157983 */ /* 0x000ee80000300800 */
[----:B------:R1:W-:Y:S02]  /*763f0*/  LDGSTS.E [R6+0x13a00], desc[UR58][R8.64], P0 ;  /* 0x13a0000008067fae */ /* 0x0003e4000812187a */
[----:B-1----:R-:W-:-:S02]  /*76400*/  IMAD.MOV.U32 R9, RZ, RZ, R15 ;  /* 0x000000ffff097224 */ /* 0x002fc400078e000f */
[----:B------:R-:W3:Y:S04]  /*76410*/  LDL.LU R15, [R1+0x27f0] ;  /* 0x0027f000010f7983 */ /* 0x000ee80000300800 */
[----:B------:R-:W3:Y:S01]  /*76420*/  LDL.LU R22, [R1+0x28b8] ;  /* 0x0028b80001167983 */ /* 0x000ee20000300800 */
[-C--:B--2---:R-:W-:Y:S02]  /*76430*/  IADD3 R16, P1, R16, R2.reuse, RZ ;  /* 0x0000000210107210 */ /* 0x084fe40007f3e0ff */
[----:B------:R-:W-:Y:S01]  /*76440*/  IADD3 R10, P2, R10, R2, RZ ;  /* 0x000000020a0a7210 */ /* 0x000fe20007f5e0ff */
[----:B------:R-:W-:Y:S01]  /*76450*/  IMAD.MOV.U32 R8, RZ, RZ, R7 ;  /* 0x000000ffff087224 */ /* 0x000fe200078e0007 */
[----:B------:R-:W2:Y:S04]  /*76460*/  LDL.LU R19, [R1+0x28c4] ;  /* 0x0028c40001137983 */ /* 0x000ea80000300800 */
[----:B------:R-:W2:Y:S04]  /*76470*/  LDL.LU R7, [R1+0x28cc] ;  /* 0x0028cc0001077983 */ /* 0x000ea80000300800 */
[----:B------:R-:W-:Y:S04]  /*76480*/  STL [R1+0x27dc], R16 ;  /* 0x0027dc1001007387 */ /* 0x000fe80000100800 */
[----:B------:R1:W-:Y:S02]  /*76490*/  LDGSTS.E [R6+0x13b00], desc[UR58][R8.64], P0 ;  /* 0x13b0000008067fae */ /* 0x0003e4000812187a */
[----:B-1----:R-:W-:-:S02]  /*764a0*/  IMAD.MOV.U32 R8, RZ, RZ, R16 ;  /* 0x000000ffff087224 */ /* 0x002fc400078e0010 */
[--C-:B----4-:R-:W-:Y:S02]  /*764b0*/  IMAD.X R17, R17, 0x1, R3.reuse, P1 ;  /* 0x0000000111117824 */ /* 0x110fe400008e0603 */
[----:B------:R-:W-:-:S03]  /*764c0*/  IMAD.X R12, R12, 0x1, R3, P2 ;  /* 0x000000010c0c7824 */ /* 0x000fc600010e0603 */
[----:B------:R1:W-:Y:S04]  /*764d0*/  STL [R1+0x27d8], R17 ;  /* 0x0027d81101007387 */ /* 0x0003e80000100800 */
[----:B------:R-:W-:Y:S04]  /*764e0*/  STL [R1+0x27e4], R10 ;  /* 0x0027e40a01007387 */ /* 0x000fe80000100800 */
[----:B------:R-:W4:Y:S04]  /*764f0*/  LDL.LU R20, [R1+0x28c0] ;  /* 0x0028c00001147983 */ /* 0x000f280000300800 */
[----:B------:R1:W-:Y:S04]  /*76500*/  STL [R1+0x27e0], R12 ;  /* 0x0027e00c01007387 */ /* 0x0003e80000100800 */
[----:B------:R-:W4:Y:S01]  /*76510*/  LDL.LU R18, [R1+0x28c8] ;  /* 0x0028c80001127983 */ /* 0x000f220000300800 */
[----:B------:R-:W-:-:S03]  /*76520*/  IMAD.MOV.U32 R9, RZ, RZ, R17 ;  /* 0x000000ffff097224 */ /* 0x000fc600078e0011 */
[----:B-1----:R-:W4:Y:S04]  /*76530*/  LDL.LU R17, [R1+0x28d0] ;  /* 0x0028d00001117983 */ /* 0x002f280000300800 */
[----:B------:R-:W4:Y:S04]  /*76540*/  LDL.LU R16, [R1+0x28d4] ;  /* 0x0028d40001107983 */ /* 0x000f280000300800 */
[----:B------:R1:W-:Y:S02]  /*76550*/  LDGSTS.E [R6+0x13c00], desc[UR58][R8.64], P0 ;  /* 0x13c0000008067fae */ /* 0x0003e4000812187a */
[----:B-1----:R-:W-:Y:S01]  /*76560*/  IMAD.MOV.U32 R9, RZ, RZ, R12 ;  /* 0x000000ffff097224 */ /* 0x002fe200078e000c */
[----:B------:R-:W-:Y:S01]  /*76570*/  MOV R8, R10 ;  /* 0x0000000a00087202 */ /* 0x000fe20000000f00 */
[----:B------:R-:W4:Y:S04]  /*76580*/  LDL.LU R12, [R1+0x28d8] ;  /* 0x0028d800010c7983 */ /* 0x000f280000300800 */
[----:B------:R-:W4:Y:S01]  /*76590*/  LDL.LU R10, [R1+0x28dc] ;  /* 0x0028dc00010a7983 */ /* 0x000f220000300800 */
[----:B------:R-:W-:-:S03]  /*765a0*/  UISETP.GT.AND UP1, UPT, UR14, 0x2b, UPT ;  /* 0x0000002b0e00788c */ /* 0x000fc6000bf24270 */
[----:B------:R1:W-:Y:S01]  /*765b0*/  LDGSTS.E [R6+0x13d00], desc[UR58][R8.64], P0 ;  /* 0x13d0000008067fae */ /* 0x0003e2000812187a */
[----:B---3--:R-:W-:-:S05]  /*765c0*/  IADD3 R11, P1, R11, R2, RZ ;  /* 0x000000020b0b7210 */ /* 0x008fca0007f3e0ff */
[----:B------:R-:W-:Y:S01]  /*765d0*/  IMAD.X R14, R14, 0x1, R3, P1 ;  /* 0x000000010e0e7824 */ /* 0x000fe200008e0603 */
[----:B------:R3:W-:Y:S01]  /*765e0*/  STL [R1+0x27ec], R11 ;  /* 0x0027ec0b01007387 */ /* 0x0007e20000100800 */
[----:B-1----:R-:W-:Y:S01]  /*765f0*/  IMAD.MOV.U32 R8, RZ, RZ, R11 ;  /* 0x000000ffff087224 */ /* 0x002fe200078e000b */
[----:B------:R-:W-:Y:S01]  /*76600*/  USEL UR10, URZ, 0x4, !UP1 ;  /* 0x000000043f0a7887 */ /* 0x000fe2000c800000 */
[----:B------:R-:W-:Y:S01]  /*76610*/  IMAD.MOV.U32 R9, RZ, RZ, R14 ;  /* 0x000000ffff097224 */ /* 0x000fe200078e000e */
[-C--:B------:R-:W-:Y:S01]  /*76620*/  IADD3 R13, P2, R13, R2.reuse, RZ ;  /* 0x000000020d0d7210 */ /* 0x080fe20007f5e0ff */
[----:B------:R1:W-:Y:S01]  /*76630*/  STL [R1+0x27e8], R14 ;  /* 0x0027e80e01007387 */ /* 0x0003e20000100800 */
[----:B------:R-:W-:-:S03]  /*76640*/  IADD3 R21, P3, R21, R2, RZ ;  /* 0x0000000215157210 */ /* 0x000fc60007f7e0ff */
[----:B---3--:R-:W3:Y:S01]  /*76650*/  LDL.LU R11, [R1+0x28e4] ;  /* 0x0028e400010b7983 */ /* 0x008ee20000300800 */
[----:B------:R-:W-:-:S03]  /*76660*/  USEL UR10, UR10, URZ, !UP0 ;  /* 0x0000003f0a0a7287 */ /* 0x000fc6000c000000 */
[----:B------:R1:W-:Y:S04]  /*76670*/  LDGSTS.E [R6+0x13e00], desc[UR58][R8.64], P0 ;  /* 0x13e0000008067fae */ /* 0x0003e8000812187a */
[----:B-1----:R-:W3:Y:S04]  /*76680*/  LDL.LU R14, [R1+0x28ec] ;  /* 0x0028ec00010e7983 */ /* 0x002ee80000300800 */
[----:B------:R1:W-:Y:S01]  /*76690*/  STL [R1+0x27f4], R13 ;  /* 0x0027f40d01007387 */ /* 0x0003e20000100800 */
[--C-:B------:R-:W-:Y:S01]  /*766a0*/  IMAD.X R15, R15, 0x1, R3.reuse, P2 ;  /* 0x000000010f0f7824 */ /* 0x100fe200010e0603 */
[----:B------:R-:W-:Y:S01]  /*766b0*/  MOV R8, R13 ;  /* 0x0000000d00087202 */ /* 0x000fe20000000f00 */
[----:B------:R-:W-:-:S03]  /*766c0*/  IMAD.X R22, R22, 0x1, R3, P3 ;  /* 0x0000000116167824 */ /* 0x000fc600018e0603 */
[----:B------:R2:W-:Y:S04]  /*766d0*/  STL [R1+0x27f0], R15 ;  /* 0x0027f00f01007387 */ /* 0x0005e80000100800 */
[----:B------:R-:W-:Y:S04]  /*766e0*/  STL [R1+0x28bc], R21 ;  /* 0x0028bc1501007387 */ /* 0x000fe80000100800 */
[----:B-1----:R-:W3:Y:S01]  /*766f0*/  LDL.LU R13, [R1+0x28e0] ;  /* 0x0028e000010d7983 */ /* 0x002ee20000300800 */
[----:B------:R-:W-:Y:S01]  /*76700*/  IMAD.MOV.U32 R9, RZ, RZ, R15 ;  /* 0x000000ffff097224 */ /* 0x000fe200078e000f */
[----:B------:R-:W-:-:S02]  /*76710*/  ISETP.NE.U32.AND P1, PT, RZ, UR10, PT ;  /* 0x0000000aff007c0c */ /* 0x000fc4000bf25070 */
[----:B------:R1:W-:Y:S04]  /*76720*/  STL [R1+0x28b8], R22 ;  /* 0x0028b81601007387 */ /* 0x0003e80000100800 */
[----:B------:R1:W-:Y:S01]  /*76730*/  LDGSTS.E [R6+0x13f00], desc[UR58][R8.64], P0 ;  /* 0x13f0000008067fae */ /* 0x0003e2000812187a */
[----:B--2---:R-:W-:-:S03]  /*76740*/  IADD3 R19, P0, R19, R2, RZ ;  /* 0x0000000213137210 */ /* 0x004fc60007f1e0ff */
[----:B------:R-:W2:Y:S01]  /*76750*/  LDL.LU R15, [R1+0x28e8] ;  /* 0x0028e800010f7983 */ /* 0x000ea20000300800 */
[----:B------:R-:W-:Y:S01]  /*76760*/  IADD3 R7, P2, R7, R2, RZ ;  /* 0x0000000207077210 */ /* 0x000fe20007f5e0ff */
[----:B-1----:R-:W-:Y:S02]  /*76770*/  IMAD.MOV.U32 R8, RZ, RZ, R21 ;  /* 0x000000ffff087224 */ /* 0x002fe400078e0015 */
[----:B------:R-:W-:Y:S01]  /*76780*/  IMAD.MOV.U32 R9, RZ, RZ, R22 ;  /* 0x000000ffff097224 */ /* 0x000fe200078e0016 */
[----:B------:R-:W-:Y:S04]  /*76790*/  STL [R1+0x28c4], R19 ;  /* 0x0028c41301007387 */ /* 0x000fe80000100800 */
[----:B------:R1:W-:Y:S02]  /*767a0*/  LDGSTS.E [R6+0x15800], desc[UR58][R8.64], P1 ;  /* 0x1580000008067fae */ /* 0x0003e4000892187a */
[----:B-1----:R-:W-:-:S02]  /*767b0*/  IMAD.MOV.U32 R8, RZ, RZ, R19 ;  /* 0x000000ffff087224 */ /* 0x002fc400078e0013 */
[--C-:B----4-:R-:W-:Y:S02]  /*767c0*/  IMAD.X R20, R20, 0x1, R3.reuse, P0 ;  /* 0x0000000114147824 */ /* 0x110fe400000e0603 */
[----:B------:R-:W-:-:S03]  /*767d0*/  IMAD.X R18, R18, 0x1, R3, P2 ;  /* 0x0000000112127824 */ /* 0x000fc600010e0603 */
[----:B------:R-:W-:Y:S01]  /*767e0*/  MOV R9, R20 ;  /* 0x0000001400097202 */ /* 0x000fe20000000f00 */
[----:B------:R-:W-:Y:S04]  /*767f0*/  STL [R1+0x28c0], R20 ;  /* 0x0028c01401007387 */ /* 0x000fe80000100800 */
[----:B------:R1:W-:Y:S04]  /*76800*/  STL [R1+0x28cc], R7 ;  /* 0x0028cc0701007387 */ /* 0x0003e80000100800 */
[----:B------:R4:W-:Y:S04]  /*76810*/  STL [R1+0x28c8], R18 ;  /* 0x0028c81201007387 */ /* 0x0009e80000100800 */
[----:B------:R-:W2:Y:S04]  /*76820*/  LDL.LU R22, [R1+0x28f0] ;  /* 0x0028f00001167983 */ /* 0x000ea80000300800 */
[----:B------:R1:W-:Y:S01]  /*76830*/  LDGSTS.E [R6+0x15900], desc[UR58][R8.64], P1 ;  /* 0x1590000008067fae */ /* 0x0003e2000892187a */
[----:B------:R-:W-:Y:S01]  /*76840*/  IADD3 R16, P0, R16, R2, RZ ;  /* 0x0000000210107210 */ /* 0x000fe20007f1e0ff */
[----:B-1----:R-:W-:-:S02]  /*76850*/  IMAD.MOV.U32 R8, RZ, RZ, R7 ;  /* 0x000000ffff087224 */ /* 0x002fc400078e0007 */
[----:B------:R-:W2:Y:S01]  /*76860*/  LDL.LU R7, [R1+0x28f4] ;  /* 0x0028f40001077983 */ /* 0x000ea20000300800 */
[----:B------:R-:W-:Y:S01]  /*76870*/  IADD3 R10, P2, R10, R2, RZ ;  /* 0x000000020a0a7210 */ /* 0x000fe20007f5e0ff */
[--C-:B------:R-:W-:Y:S02]  /*76880*/  IMAD.X R17, R17, 0x1, R3.reuse, P0 ;  /* 0x0000000111117824 */ /* 0x100fe400000e0603 */
[----:B------:R-:W-:Y:S02]  /*76890*/  STL [R1+0x28d4], R16 ;  /* 0x0028d41001007387 */ /* 0x000fe40000100800 */
[----:B------:R-:W-:Y:S02]  /*768a0*/  IMAD.X R12, R12, 0x1, R3, P2 ;  /* 0x000000010c0c7824 */ /* 0x000fe400010e0603 */
[----:B------:R-:W-:Y:S04]  /*768b0*/  STL [R1+0x28d0], R17 ;  /* 0x0028d01101007387 */ /* 0x000fe80000100800 */
[----:B------:R-:W-:Y:S04]  /*768c0*/  STL [R1+0x28dc], R10 ;  /* 0x0028dc0a01007387 */ /* 0x000fe80000100800 */
[----:B------:R-:W2:Y:S01]  /*768d0*/  LDL.LU R20, [R1+0x29bc] ;  /* 0x0029bc0001147983 */ /* 0x000ea20000300800 */
[----:B------:R-:W-:-:S03]  /*768e0*/  IMAD.MOV.U32 R9, RZ, RZ, R18 ;  /* 0x000000ffff097224 */ /* 0x000fc600078e0012 */
[----:B------:R1:W-:Y:S04]  /*768f0*/  STL [R1+0x28d8], R12 ;  /* 0x0028d80c01007387 */ /* 0x0003e80000100800 */
[----:B----4-:R-:W4:Y:S04]  /*76900*/  LDL.LU R18, [R1+0x29c4] ;  /* 0x0029c40001127983 */ /* 0x010f280000300800 */
[----:B------:R-:W4:Y:S04]  /*76910*/  LDL.LU R21, [R1+0x29b8] ;  /* 0x0029b80001157983 */ /* 0x000f280000300800 */
[----:B------:R-:W4:Y:S04]  /*76920*/  LDL.LU R19, [R1+0x29c0] ;  /* 0x0029c00001137983 */ /* 0x000f280000300800 */
[----:B------:R1:W-:Y:S02]  /*76930*/  LDGSTS.E [R6+0x15a00], desc[UR58][R8.64], P1 ;  /* 0x15a0000008067fae */ /* 0x0003e4000892187a */
[----:B-1----:R-:W-:-:S02]  /*76940*/  IMAD.MOV.U32 R8, RZ, RZ, R16 ;  /* 0x000000ffff087224 */ /* 0x002fc400078e0010 */
[----:B------:R-:W-:Y:S01]  /*76950*/  IMAD.MOV.U32 R9, RZ, RZ, R17 ;  /* 0x000000ffff097224 */ /* 0x000fe200078e0011 */
[----:B---3--:R-:W-:-:S04]  /*76960*/  IADD3 R11, P0, R11, R2, RZ ;  /* 0x000000020b0b7210 */ /* 0x008fc80007f1e0ff */
[----:B------:R1:W-:Y:S01]  /*76970*/  LDGSTS.E [R6+0x15b00], desc[UR58][R8.64], P1 ;  /* 0x15b0000008067fae */ /* 0x0003e2000892187a */
[----:B------:R-:W-:Y:S02]  /*76980*/  IADD3 R14, P2, R14, R2, RZ ;  /* 0x000000020e0e7210 */ /* 0x000fe40007f5e0ff */
[----:B-1----:R-:W-:Y:S01]  /*76990*/  MOV R8, R10 ;  /* 0x0000000a00087202 */ /* 0x002fe20000000f00 */
[----:B------:R-:W-:Y:S02]  /*769a0*/  IMAD.MOV.U32 R9, RZ, RZ, R12 ;  /* 0x000000ffff097224 */ /* 0x000fe400078e000c */
[----:B------:R-:W3:Y:S04]  /*769b0*/  LDL.LU R12, [R1+0x29cc] ;  /* 0x0029cc00010c7983 */ /* 0x000ee80000300800 */
[----:B------:R-:W3:Y:S01]  /*769c0*/  LDL.LU R10, [R1+0x29d4] ;  /* 0x0029d400010a7983 */ /* 0x000ee20000300800 */
[----:B------:R-:W-:-:S03]  /*769d0*/  IMAD.X R13, R13, 0x1, R3, P0 ;  /* 0x000000010d0d7824 */ /* 0x000fc600000e0603 */
[----:B------:R-:W-:Y:S04]  /*769e0*/  STL [R1+0x28e4], R11 ;  /* 0x0028e40b01007387 */ /* 0x000fe80000100800 */
[----:B------:R1:W-:Y:S04]  /*769f0*/  LDGSTS.E [R6+0x15c00], desc[UR58][R8.64], P1 ;  /* 0x15c0000008067fae */ /* 0x0003e8000892187a */
[----:B------:R1:W-:Y:S04]  /*76a00*/  STL [R1+0x28e0], R13 ;  /* 0x0028e00d01007387 */ /* 0x0003e80000100800 */
[----:B------:R-:W-:Y:S01]  /*76a10*/  STL [R1+0x28ec], R14 ;  /* 0x0028ec0e01007387 */ /* 0x000fe20000100800 */
[----:B--2---:R-:W-:-:S02]  /*76a20*/  IMAD.X R15, R15, 0x1, R3, P2 ;  /* 0x000000010f0f7824 */ /* 0x004fc400010e0603 */
[----:B-1----:R-:W-:Y:S02]  /*76a30*/  IMAD.MOV.U32 R9, RZ, RZ, R13 ;  /* 0x000000ffff097224 */ /* 0x002fe400078e000d */
[----:B------:R-:W2:Y:S01]  /*76a40*/  LDL.LU R13, [R1+0x29c8] ;  /* 0x0029c800010d7983 */ /* 0x000ea20000300800 */
[----:B------:R-:W-:-:S03]  /*76a50*/  IMAD.MOV.U32 R8, RZ, RZ, R11 ;  /* 0x000000ffff087224 */ /* 0x000fc600078e000b */
[----:B------:R1:W-:Y:S04]  /*76a60*/  STL [R1+0x28e8], R15 ;  /* 0x0028e80f01007387 */ /* 0x0003e80000100800 */
[----:B------:R-:W2:Y:S04]  /*76a70*/  LDL.LU R11, [R1+0x29d0] ;  /* 0x0029d000010b7983 */ /* 0x000ea80000300800 */
[----:B------:R1:W-:Y:S02]  /*76a80*/  LDGSTS.E [R6+0x15d00], desc[UR58][R8.64], P1 ;  /* 0x15d0000008067fae */ /* 0x0003e4000892187a */
[----:B-1----:R-:W-:Y:S01]  /*76a90*/  MOV R9, R15 ;  /* 0x0000000f00097202 */ /* 0x002fe20000000f00 */
[----:B------:R-:W-:Y:S01]  /*76aa0*/  IMAD.MOV.U32 R8, RZ, RZ, R14 ;  /* 0x000000ffff087224 */ /* 0x000fe200078e000e */
[----:B------:R-:W2:Y:S04]  /*76ab0*/  LDL.LU R15, [R1+0x29d8] ;  /* 0x0029d800010f7983 */ /* 0x000ea80000300800 */
[----:B------:R-:W2:Y:S04]  /*76ac0*/  LDL.LU R14, [R1+0x29dc] ;  /* 0x0029dc00010e7983 */ /* 0x000ea80000300800 */
[----:B------:R-:W2:Y:S04]  /*76ad0*/  LDL.LU R17, [R1+0x29e0] ;  /* 0x0029e00001117983 */ /* 0x000ea80000300800 */
[----:B------:R-:W2:Y:S04]  /*76ae0*/  LDL.LU R16, [R1+0x29e4] ;  /* 0x0029e40001107983 */ /* 0x000ea80000300800 */
[----:B------:R1:W-:Y:S01]  /*76af0*/  LDGSTS.E [R6+0x15e00], desc[UR58][R8.64], P1 ;  /* 0x15e0000008067fae */ /* 0x0003e2000892187a */
[----:B------:R-:W-:-:S05]  /*76b00*/  IADD3 R7, P0, R7, R2, RZ ;  /* 0x0000000207077210 */ /* 0x000fca0007f1e0ff */
[----:B------:R-:W-:Y:S02]  /*76b10*/  IMAD.X R22, R22, 0x1, R3, P0 ;  /* 0x0000000116167824 */ /* 0x000fe400000e0603 */
[----:B-1----:R-:W-:Y:S02]  /*76b20*/  IMAD.MOV.U32 R8, RZ, RZ, R7 ;  /* 0x000000ffff087224 */ /* 0x002fe400078e0007 */
[----:B------:R-:W-:-:S05]  /*76b30*/  IMAD.MOV.U32 R9, RZ, RZ, R22 ;  /* 0x000000ffff097224 */ /* 0x000fca00078e0016 */
[----:B------:R1:W-:Y:S01]  /*76b40*/  LDGSTS.E [R6+0x15f00], desc[UR58][R8.64], P1 ;  /* 0x15f0000008067fae */ /* 0x0003e2000892187a */
[----:B------:R-:W-:-:S03]  /*76b50*/  IADD3 R20, P1, R20, R2, RZ ;  /* 0x0000000214147210 */ /* 0x000fc60007f3e0ff */
[----:B------:R1:W-:Y:S04]  /*76b60*/  STL [R1+0x28f4], R7 ;  /* 0x0028f40701007387 */ /* 0x0003e80000100800 */
[----:B------:R-:W-:Y:S01]  /*76b70*/  STL [R1+0x28f0], R22 ;  /* 0x0028f01601007387 */ /* 0x000fe20000100800 */
[--C-:B----4-:R-:W-:Y:S01]  /*76b80*/  IMAD.X R21, R21, 0x1, R3.reuse, P1 ;  /* 0x0000000115157824 */ /* 0x110fe200008e0603 */
[----:B------:R-:W-:Y:S02]  /*76b90*/  IADD3 R18, P2, R18, R2, RZ ;  /* 0x0000000212127210 */ /* 0x000fe40007f5e0ff */
[----:B------:R-:W4:Y:S04]  /*76ba0*/  LDL.LU R24, [R1+0x29ec] ;  /* 0x0029ec0001187983 */ /* 0x000f280000300800 */
[----:B-1----:R-:W4:Y:S04]  /*76bb0*/  LDL.LU R7, [R1+0x29f4] ;  /* 0x0029f40001077983 */ /* 0x002f280000300800 */
[----:B------:R-:W-:Y:S04]  /*76bc0*/  STL [R1+0x29bc], R20 ;  /* 0x0029bc1401007387 */ /* 0x000fe80000100800 */
[----:B------:R-:W-:Y:S04]  /*76bd0*/  STL [R1+0x29b8], R21 ;  /* 0x0029b81501007387 */ /* 0x000fe80000100800 */
[----:B------:R-:W-:Y:S01]  /*76be0*/  STL [R1+0x29c4], R18 ;  /* 0x0029c41201007387 */ /* 0x000fe20000100800 */
[----:B------:R-:W-:-:S03]  /*76bf0*/  IMAD.X R19, R19, 0x1, R3, P2 ;  /* 0x0000000113137824 */ /* 0x000fc600010e0603 */
[----:B------:R-:W4:Y:S04]  /*76c00*/  LDL.LU R25, [R1+0x29e8] ;  /* 0x0029e80001197983 */ /* 0x000f280000300800 */
[----:B------:R-:W-:Y:S04]  /*76c10*/  STL [R1+0x29c0], R19 ;  /* 0x0029c01301007387 */ /* 0x000fe80000100800 */
[----:B------:R-:W4:Y:S01]  /*76c20*/  LDL.LU R26, [R1+0x29f0] ;  /* 0x0029f000011a7983 */ /* 0x000f220000300800 */
[----:B------:R-:W-:-:S04]  /*76c30*/  UISETP.GT.AND UP1, UPT, UR14, 0x2f, UPT ;  /* 0x0000002f0e00788c */ /* 0x000fc8000bf24270 */
[----:B------:R-:W-:-:S04]  /*76c40*/  USEL UR10, URZ, 0x4, !UP1 ;  /* 0x000000043f0a7887 */ /* 0x000fc8000c800000 */
[----:B------:R-:W-:-:S06]  /*76c50*/  USEL UR10, UR10, URZ, !UP0 ;  /* 0x0000003f0a0a7287 */ /* 0x000fcc000c000000 */
[----:B------:R-:W-:Y:S01]  /*76c60*/  ISETP.NE.U32.AND P0, PT, RZ, UR10, PT ;  /* 0x0000000aff007c0c */ /* 0x000fe2000bf05070 */
[----:B------:R-:W-:Y:S01]  /*76c70*/  IMAD.MOV.U32 R8, RZ, RZ, R20 ;  /* 0x000000ffff087224 */ /* 0x000fe200078e0014 */
[----:B------:R-:W-:Y:S02]  /*76c80*/  MOV R9, R21 ;  /* 0x0000001500097202 */ /* 0x000fe40000000f00 */
[-C--:B---3--:R-:W-:Y:S02]  /*76c90*/  IADD3 R12, P1, R12, R2.reuse, RZ ;  /* 0x000000020c0c7210 */ /* 0x088fe40007f3e0ff */
[----:B------:R-:W-:-:S07]  /*76ca0*/  IADD3 R10, P2, R10, R2, RZ ;  /* 0x000000020a0a7210 */ /* 0x000fce0007f5e0ff */
[----:B------:R1:W-:Y:S01]  /*76cb0*/  LDGSTS.E [R6+0x17800], desc[UR58][R8.64], P0 ;  /* 0x1780000008067fae */ /* 0x0003e2000812187a */
[----:B--2---:R-:W-:-:S03]  /*76cc0*/  IMAD.X R13, R13, 0x1, R3, P1 ;  /* 0x000000010d0d7824 */ /* 0x004fc600008e0603 */
[----:B------:R-:W-:Y:S01]  /*76cd0*/  STL [R1+0x29cc], R12 ;  /* 0x0029cc0c01007387 */ /* 0x000fe20000100800 */
[----:B------:R-:W-:Y:S02]  /*76ce0*/  IMAD.X R11, R11, 0x1, R3, P2 ;  /* 0x000000010b0b7824 */ /* 0x000fe400010e0603 */
[----:B-1----:R-:W-:Y:S02]  /*76cf0*/  IMAD.MOV.U32 R8, RZ, RZ, R18 ;  /* 0x000000ffff087224 */ /* 0x002fe400078e0012 */
[----:B------:R-:W-:-:S05]  /*76d00*/  IMAD.MOV.U32 R9, RZ, RZ, R19 ;  /* 0x000000ffff097224 */ /* 0x000fca00078e0013 */
[----:B------:R1:W-:Y:S04]  /*76d10*/  LDGSTS.E [R6+0x17900], desc[UR58][R8.64], P0 ;  /* 0x1790000008067fae */ /* 0x0003e8000812187a */
[----:B------:R-:W-:Y:S04]  /*76d20*/  STL [R1+0x29c8], R13 ;  /* 0x0029c80d01007387 */ /* 0x000fe80000100800 */
[----:B------:R-:W-:Y:S04]  /*76d30*/  STL [R1+0x29d4], R10 ;  /* 0x0029d40a01007387 */ /* 0x000fe80000100800 */
[----:B------:R2:W-:Y:S01]  /*76d40*/  STL [R1+0x29d0], R11 ;  /* 0x0029d00b01007387 */ /* 0x0005e20000100800 */
[----:B------:R-:W-:Y:S01]  /*76d50*/  IADD3 R14, P1, R14, R2, RZ ;  /* 0x000000020e0e7210 */ /* 0x000fe20007f3e0ff */
[----:B-1----:R-:W-:-:S02]  /*76d60*/  IMAD.MOV.U32 R8, RZ, RZ, R12 ;  /* 0x000000ffff087224 */ /* 0x002fc400078e000c */
[----:B------:R-:W-:-:S05]  /*76d70*/  IMAD.MOV.U32 R9, RZ, RZ, R13 ;  /* 0x000000ffff097224 */ /* 0x000fca00078e000d */
[----:B------:R1:W-:Y:S01]  /*76d80*/  LDGSTS.E [R6+0x17a00], desc[UR58][R8.64], P0 ;  /* 0x17a0000008067fae */ /* 0x0003e2000812187a */
[----:B------:R-:W-:Y:S01]  /*76d90*/  IMAD.X R15, R15, 0x1, R3, P1 ;  /* 0x000000010f0f7824 */ /* 0x000fe200008e0603 */
[----:B------:R-:W-:Y:S02]  /*76da0*/  IADD3 R16, P2, R16, R2, RZ ;  /* 0x0000000210107210 */ /* 0x000fe40007f5e0ff */
[----:B-1----:R-:W-:Y:S01]  /*76db0*/  MOV R8, R10 ;  /* 0x0000000a00087202 */ /* 0x002fe20000000f00 */
[----:B------:R-:W-:Y:S02]  /*76dc0*/  IMAD.MOV.U32 R9, RZ, RZ, R11 ;  /* 0x000000ffff097224 */ /* 0x000fe400078e000b */
[----:B--2---:R-:W2:Y:S04]  /*76dd0*/  LDL.LU.64 R10, [R1+0x1f20] ;  /* 0x001f2000010a7983 */ /* 0x004ea80000300a00 */
[----:B------:R-:W3:Y:S04]  /*76de0*/  LDL.LU.64 R12, [R1+0x1f18] ;  /* 0x001f1800010c7983 */ /* 0x000ee80000300a00 */
[----:B------:R-:W-:Y:S04]  /*76df0*/  STL [R1+0x29dc], R14 ;  /* 0x0029dc0e01007387 */ /* 0x000fe80000100800 */
[----:B------:R1:W-:Y:S04]  /*76e00*/  LDGSTS.E [R6+0x17b00], desc[UR58][R8.64], P0 ;  /* 0x17b0000008067fae */ /* 0x0003e8000812187a */
[----:B------:R1:W-:Y:S04]  /*76e10*/  STL [R1+0x29d8], R15 ;  /* 0x0029d80f01007387 */ /* 0x0003e80000100800 */
[----:B------:R-:W-:Y:S01]  /*76e20*/  STL [R1+0x29e4], R16 ;  /* 0x0029e41001007387 */ /* 0x000fe20000100800 */
[----:B------:R-:W-:-:S02]  /*76e30*/  IMAD.X R17, R17, 0x1, R3, P2 ;  /* 0x0000000111117824 */ /* 0x000fc400010e0603 */
[----:B-1----:R-:W-:Y:S02]  /*76e40*/  IMAD.MOV.U32 R8, RZ, RZ, R14 ;  /* 0x000000ffff087224 */ /* 0x002fe400078e000e */
[----:B------:R-:W-:Y:S02]  /*76e50*/  IMAD.MOV.U32 R9, RZ, RZ, R15 ;  /* 0x000000ffff097224 */ /* 0x000fe400078e000f */
[----:B------:R-:W3:Y:S04]  /*76e60*/  LDL.LU.64 R14, [R1+0x1f10] ;  /* 0x001f1000010e7983 */ /* 0x000ee80000300a00 */
[----:B------:R1:W-:Y:S04]  /*76e70*/  LDGSTS.E [R6+0x17c00], desc[UR58][R8.64], P0 ;  /* 0x17c0000008067fae */ /* 0x0003e8000812187a */
[----:B------:R1:W-:Y:S02]  /*76e80*/  STL [R1+0x29e0], R17 ;  /* 0x0029e01101007387 */ /* 0x0003e40000100800 */
[----:B-1----:R-:W-:Y:S01]  /*76e90*/  IMAD.MOV.U32 R8, RZ, RZ, R16 ;  /* 0x000000ffff087224 */ /* 0x002fe200078e0010 */
[----:B------:R-:W-:-:S02]  /*76ea0*/  MOV R9, R17 ;  /* 0x0000001100097202 */ /* 0x000fc40000000f00 */
[----:B------:R-:W3:Y:S04]  /*76eb0*/  LDL.LU.64 R16, [R1+0x1f08] ;  /* 0x001f080001107983 */ /* 0x000ee80000300a00 */
[----:B------:R-:W3:Y:S04]  /*76ec0*/  LDL.LU.64 R18, [R1+0x1f00] ;  /* 0x001f000001127983 */ /* 0x000ee80000300a00 */
[----:B------:R-:W3:Y:S04]  /*76ed0*/  LDL.LU.64 R20, [R1+0x1ef8] ;  /* 0x001ef80001147983 */ /* 0x000ee80000300a00 */
[----:B------:R-:W3:Y:S04]  /*76ee0*/  LDL.LU.64 R22, [R1+0x1ef0] ;  /* 0x001ef00001167983 */ /* 0x000ee80000300a00 */
[----:B------:R1:W-:Y:S01]  /*76ef0*/  LDGSTS.E [R6+0x17d00], desc[UR58][R8.64], P0 ;  /* 0x17d0000008067fae */ /* 0x0003e2000812187a */
[----:B----4-:R-:W-:-:S02]  /*76f00*/  IADD3 R24, P1, R24, R2, RZ ;  /* 0x0000000218187210 */ /* 0x010fc40007f3e0ff */
[----:B------:R-:W-:-:S03]  /*76f10*/  IADD3 R7, P2, R7, R2, RZ ;  /* 0x0000000207077210 */ /* 0x000fc60007f5e0ff */
[----:B------:R-:W-:Y:S01]  /*76f20*/  STL [R1+0x29ec], R24 ;  /* 0x0029ec1801007387 */ /* 0x000fe20000100800 */
[----:B------:R-:W-:Y:S02]  /*76f30*/  IMAD.X R25, R25, 0x1, R3, P1 ;  /* 0x0000000119197824 */ /* 0x000fe400008e0603 */
[----:B-1----:R-:W-:Y:S02]  /*76f40*/  IMAD.MOV.U32 R8, RZ, RZ, R24 ;  /* 0x000000ffff087224 */ /* 0x002fe400078e0018 */
[----:B------:R-:W-:Y:S01]  /*76f50*/  IMAD.MOV.U32 R9, RZ, RZ, R25 ;  /* 0x000000ffff097224 */ /* 0x000fe200078e0019 */
[----:B------:R1:W-:Y:S01]  /*76f60*/  STL [R1+0x29e8], R25 ;  /* 0x0029e81901007387 */ /* 0x0003e20000100800 */
[----:B------:R-:W-:-:S03]  /*76f70*/  IMAD.X R26, R26, 0x1, R3, P2 ;  /* 0x000000011a1a7824 */ /* 0x000fc600010e0603 */
[----:B------:R-:W-:Y:S04]  /*76f80*/  STL [R1+0x29f4], R7 ;  /* 0x0029f40701007387 */ /* 0x000fe80000100800 */
[----:B------:R4:W-:Y:S04]  /*76f90*/  LDGSTS.E [R6+0x17e00], desc[UR58][R8.64], P0 ;  /* 0x17e0000008067fae */ /* 0x0009e8000812187a */
[----:B-1----:R-:W3:Y:S04]  /*76fa0*/  LDL.LU.64 R24, [R1+0x1ee8] ;  /* 0x001ee80001187983 */ /* 0x002ee80000300a00 */
[----:B------:R1:W-:Y:S01]  /*76fb0*/  STL [R1+0x29f0], R26 ;  /* 0x0029f01a01007387 */ /* 0x0003e20000100800 */
[----:B----4-:R-:W-:-:S03]  /*76fc0*/  IMAD.MOV.U32 R9, RZ, RZ, R26 ;  /* 0x000000ffff097224 */ /* 0x010fc600078e001a */
[----:B-1----:R-:W4:Y:S04]  /*76fd0*/  LDL.LU.64 R26, [R1+0x1e20] ;  /* 0x001e2000011a7983 */ /* 0x002f280000300a00 */
        /* <DEDUP_REMOVED lines=24> */
[----:B------:R2:W-:Y:S01]  /*77160*/  LDGSTS.E [R6+0x17f00], desc[UR58][R8.64], P0 ;  /* 0x17f0000008067fae */ /* 0x0005e2000812187a */
[----:B------:R-:W-:Y:S02]  /*77170*/  ISETP.GE.AND P0, PT, R73, UR14, PT ;  /* 0x0000000e49007c0c */ /* 0x000fe4000bf06270 */
[----:B------:R-:W-:Y:S02]  /*77180*/  PLOP3.LUT P1, PT, PT, PT, UP0, 0x80, 0x0 ;  /* 0x000000000000781c */ /* 0x000fe40003f2f008 */
[----:B------:R-:W-:-:S04]  /*77190*/  SEL R7, RZ, 0x4, P0 ;  /* 0x00000004ff077807 */ /* 0x000fc80000000000 */
[----:B------:R-:W-:-:S04]  /*771a0*/  SEL R7, R7, RZ, !P1 ;  /* 0x000000ff07077207 */ /* 0x000fc80004800000 */
[----:B------:R-:W-:Y:S02]  /*771b0*/  ISETP.NE.U32.AND P0, PT, R7, RZ, PT ;  /* 0x000000ff0700720c */ /* 0x000fe40003f05070 */
[----:B--2---:R-:W-:-:S04]  /*771c0*/  IADD3 R8, P1, R10, R2, RZ ;  /* 0x000000020a087210 */ /* 0x004fc80007f3e0ff */
[----:B------:R-:W-:Y:S02]  /*771d0*/  IADD3.X R7, R11, R3, RZ, P1, !PT ;  /* 0x000000030b077210 */ /* 0x000fe40000ffe4ff */
[----:B---3--:R-:W-:-:S05]  /*771e0*/  IADD3 R10, P1, R12, R2, RZ ;  /* 0x000000020c0a7210 */ /* 0x008fca0007f3e0ff */
        /* <DEDUP_REMOVED lines=18> */
[----:B------:R-:W-:Y:S02]  /*77310*/  IMAD.MOV.U32 R129, RZ, RZ, R13 ;  /* 0x000000ffff817224 */ /* 0x000fe400078e000d */
[----:B------:R-:W-:Y:S02]  /*77320*/  IMAD.MOV.U32 R126, RZ, RZ, R16 ;  /* 0x000000ffff7e7224 */ /* 0x000fe400078e0010 */
[----:B------:R-:W-:Y:S01]  /*77330*/  IMAD.MOV.U32 R127, RZ, RZ, R15 ;  /* 0x000000ffff7f7224 */ /* 0x000fe200078e000f */
[----:B------:R-:W-:Y:S01]  /*77340*/  STL.64 [R1+0x1f20], R134 ;  /* 0x001f208601007387 */ /* 0x000fe20000100a00 */
[----:B------:R-:W-:Y:S01]  /*77350*/  MOV R124, R18 ;  /* 0x00000012007c7202 */ /* 0x000fe20000000f00 */
[----:B------:R-:W-:Y:S02]  /*77360*/  IMAD.MOV.U32 R125, RZ, RZ, R17 ;  /* 0x000000ffff7d7224 */ /* 0x000fe400078e0011 */
[----:B------:R-:W-:Y:S01]  /*77370*/  STL.64 [R1+0x1f18], R132 ;  /* 0x001f188401007387 */ /* 0x000fe20000100a00 */
[----:B------:R-:W-:-:S02]  /*77380*/  IMAD.MOV.U32 R122, RZ, RZ, R20 ;  /* 0x000000ffff7a7224 */ /* 0x000fc400078e0014 */
[----:B------:R-:W-:Y:S01]  /*77390*/  IMAD.MOV.U32 R123, RZ, RZ, R19 ;  /* 0x000000ffff7b7224 */ /* 0x000fe200078e0013 */
[----:B------:R-:W-:Y:S04]  /*773a0*/  STL.64 [R1+0x1f10], R130 ;  /* 0x001f108201007387 */ /* 0x000fe80000100a00 */
[----:B------:R-:W-:Y:S04]  /*773b0*/  STL.64 [R1+0x1f08], R128 ;  /* 0x001f088001007387 */ /* 0x000fe80000100a00 */
[----:B------:R-:W-:Y:S04]  /*773c0*/  STL.64 [R1+0x1f00], R126 ;  /* 0x001f007e01007387 */ /* 0x000fe80000100a00 */
[----:B------:R-:W-:Y:S04]  /*773d0*/  STL.64 [R1+0x1ef8], R124 ;  /* 0x001ef87c01007387 */ /* 0x000fe80000100a00 */
[----:B------:R-:W-:Y:S01]  /*773e0*/  STL.64 [R1+0x1ef0], R122 ;  /* 0x001ef07a01007387 */ /* 0x000fe20000100a00 */
[----:B------:R-:W-:-:S04]  /*773f0*/  IADD3 R22, P1, R24, R2, RZ ;  /* 0x0000000218167210 */ /* 0x000fc80007f3e0ff */
        /* <DEDUP_REMOVED lines=39> */
[-C--:B------:R-:W-:Y:S01]  /*77670*/  IADD3 R62, P1, R64, R2.reuse, RZ ;  /* 0x00000002403e7210 */ /* 0x080fe20007f3e0ff */
[----:B------:R-:W-:Y:S02]  /*77680*/  IMAD.MOV.U32 R120, RZ, RZ, R22 ;  /* 0x000000ffff787224 */ /* 0x000fe400078e0016 */
[----:B------:R-:W-:Y:S02]  /*77690*/  IMAD.MOV.U32 R121, RZ, RZ, R21 ;  /* 0x000000ffff797224 */ /* 0x000fe400078e0015 */
[----:B------:R-:W-:Y:S01]  /*776a0*/  IMAD.X R61, R65, 0x1, R3, P1 ;  /* 0x00000001413d7824 */ /* 0x000fe200008e0603 */
[-C--:B------:R-:W-:Y:S01]  /*776b0*/  IADD3 R64, P1, R66, R2.reuse, RZ ;  /* 0x0000000242407210 */ /* 0x080fe20007f3e0ff */
[----:B------:R-:W-:Y:S01]  /*776c0*/  IMAD.MOV.U32 R118, RZ, RZ, R24 ;  /* 0x000000ffff767224 */ /* 0x000fe200078e0018 */
[----:B------:R-:W-:Y:S01]  /*776d0*/  MOV R119, R23 ;  /* 0x0000001700777202 */ /* 0x000fe20000000f00 */
[----:B------:R-:W-:Y:S01]  /*776e0*/  IMAD.MOV.U32 R116, RZ, RZ, R26 ;  /* 0x000000ffff747224 */ /* 0x000fe200078e001a */
[----:B------:R-:W-:Y:S01]  /*776f0*/  IADD3.X R63, R67, R3, RZ, P1, !PT ;  /* 0x00000003433f7210 */ /* 0x000fe20000ffe4ff */
[----:B------:R-:W-:Y:S01]  /*77700*/  IMAD.MOV.U32 R117, RZ, RZ, R25 ;  /* 0x000000ffff757224 */ /* 0x000fe200078e0019 */
[----:B------:R-:W-:Y:S01]  /*77710*/  IADD3 R66, P1, R68, R2, RZ ;  /* 0x0000000244427210 */ /* 0x000fe20007f3e0ff */
[----:B------:R-:W-:-:S02]  /*77720*/  IMAD.MOV.U32 R114, RZ, RZ, R28 ;  /* 0x000000ffff727224 */ /* 0x000fc400078e001c */
        /* <DEDUP_REMOVED lines=9> */
[----:B------:R-:W-:Y:S01]  /*777c0*/  STL.64 [R1+0x1e18], R116 ;  /* 0x001e187401007387 */ /* 0x000fe20000100a00 */
[----:B------:R-:W-:Y:S02]  /*777d0*/  IMAD.MOV.U32 R106, RZ, RZ, R36 ;  /* 0x000000ffff6a7224 */ /* 0x000fe400078e0024 */
[----:B------:R-:W-:Y:S02]  /*777e0*/  IMAD.MOV.U32 R107, RZ, RZ, R35 ;  /* 0x000000ffff6b7224 */ /* 0x000fe400078e0023 */
[----:B------:R-:W-:Y:S01]  /*777f0*/  IMAD.X R65, R69, 0x1, R3, P1 ;  /* 0x0000000145417824 */ /* 0x000fe200008e0603 */
[----:B------:R-:W-:Y:S01]  /*77800*/  STL.64 [R1+0x1e10], R114 ;  /* 0x001e107201007387 */ /* 0x000fe20000100a00 */
[----:B------:R-:W-:Y:S01]  /*77810*/  IMAD.MOV.U32 R104, RZ, RZ, R38 ;  /* 0x000000ffff687224 */ /* 0x000fe200078e0026 */
[----:B------:R-:W-:Y:S02]  /*77820*/  MOV R105, R37 ;  /* 0x0000002500697202 */ /* 0x000fe40000000f00 */
[----:B------:R-:W-:Y:S01]  /*77830*/  IADD3 R68, P1, R70, R2, RZ ;  /* 0x0000000246447210 */ /* 0x000fe20007f3e0ff */
[----:B------:R-:W-:Y:S01]  /*77840*/  STL.64 [R1+0x1e08], R112 ;  /* 0x001e087001007387 */ /* 0x000fe20000100a00 */
[----:B------:R-:W-:-:S02]  /*77850*/  IMAD.MOV.U32 R102, RZ, RZ, R40 ;  /* 0x000000ffff667224 */ /* 0x000fc400078e0028 */
        /* <DEDUP_REMOVED lines=12> */
[----:B------:R-:W-:Y:S02]  /*77920*/  IMAD.MOV.U32 R95, RZ, RZ, R47 ;  /* 0x000000ffff5f7224 */ /* 0x000fe400078e002f */
[----:B------:R-:W-:Y:S01]  /*77930*/  IMAD.X R67, R71, 0x1, R3, P1 ;  /* 0x0000000147437824 */ /* 0x000fe200008e0603 */
[----:B------:R-:W-:Y:S01]  /*77940*/  STL.64 [R1+0x1d20], R102 ;  /* 0x001d206601007387 */ /* 0x000fe20000100a00 */
[----:B------:R-:W-:Y:S02]  /*77950*/  IMAD.MOV.U32 R92, RZ, RZ, R50 ;  /* 0x000000ffff5c7224 */ /* 0x000fe400078e0032 */
[----:B------:R-:W-:Y:S01]  /*77960*/  IMAD.MOV.U32 R93, RZ, RZ, R49 ;  /* 0x000000ffff5d7224 */ /* 0x000fe200078e0031 */
[----:B------:R-:W-:Y:S01]  /*77970*/  IADD3 R70, P1, R74, R2, RZ ;  /* 0x000000024a467210 */ /* 0x000fe20007f3e0ff */
        /* <DEDUP_REMOVED lines=15> */
[----:B------:R-:W-:Y:S01]  /*77a70*/  IMAD.X R69, R75, 0x1, R3, P1 ;  /* 0x000000014b457824 */ /* 0x000fe200008e0603 */
        /* <DEDUP_REMOVED lines=13> */
[----:B------:R-:W-:-:S03]  /*77b50*/  IMAD.MOV.U32 R71, RZ, RZ, R69 ;  /* 0x000000ffff477224 */ /* 0x000fc600078e0045 */
[----:B------:R-:W-:Y:S04]  /*77b60*/  STL.64 [R1+0x1c08], R80 ;  /* 0x001c085001007387 */ /* 0x000fe80000100a00 */
[----:B------:R-:W-:Y:S04]  /*77b70*/  STL.64 [R1+0x1c00], R78 ;  /* 0x001c004e01007387 */ /* 0x000fe80000100a00 */
[----:B------:R-:W-:Y:S04]  /*77b80*/  STL.64 [R1+0x1bf8], R76 ;  /* 0x001bf84c01007387 */ /* 0x000fe80000100a00 */
[----:B------:R-:W-:Y:S04]  /*77b90*/  STL.64 [R1+0x1bf0], R74 ;  /* 0x001bf04a01007387 */ /* 0x000fe80000100a00 */
[----:B------:R-:W-:Y:S04]  /*77ba0*/  STL.64 [R1+0x1be8], R70 ;  /* 0x001be84601007387 */ /* 0x000fe80000100a00 */
        /* <DEDUP_REMOVED lines=16> */
[----:B------:R-:W-:-:S04]  /*77cb0*/  UISETP.GT.AND UP1, UPT, UR14, 0x33, UPT ;  /* 0x000000330e00788c */ /* 0x000fc8000bf24270 */
[----:B------:R-:W-:Y:S02]  /*77cc0*/  USEL UR10, URZ, 0x4, !UP1 ;  /* 0x000000043f0a7887 */ /* 0x000fe4000c800000 */
[----:B------:R-:W-:Y:S02]  /*77cd0*/  UISETP.GT.AND UP2, UPT, UR14, 0x37, UPT ;  /* 0x000000370e00788c */ /* 0x000fe4000bf44270 */
[----:B------:R-:W-:Y:S02]  /*77ce0*/  USEL UR10, UR10, URZ, !UP0 ;  /* 0x0000003f0a0a7287 */ /* 0x000fe4000c000000 */
[----:B------:R-:W-:Y:S02]  /*77cf0*/  USEL UR11, URZ, 0x4, !UP2 ;  /* 0x000000043f0b7887 */ /* 0x000fe4000d000000 */
[----:B------:R-:W-:Y:S02]  /*77d00*/  UISETP.GT.AND UP3, UPT, UR14, 0x3b, UPT ;  /* 0x0000003b0e00788c */ /* 0x000fe4000bf64270 */
[----:B------:R-:W-:Y:S01]  /*77d10*/  ISETP.NE.U32.AND P1, PT, RZ, UR10, PT ;  /* 0x0000000aff007c0c */ /* 0x000fe2000bf25070 */
[----:B------:R-:W-:-:S02]  /*77d20*/  USEL UR11, UR11, URZ, !UP0 ;  /* 0x0000003f0b0b7287 */ /* 0x000fc4000c000000 */
[----:B------:R-:W-:Y:S02]  /*77d30*/  USEL UR12, URZ, 0x4, !UP3 ;  /* 0x000000043f0c7887 */ /* 0x000fe4000d800000 */
[----:B------:R-:W-:Y:S02]  /*77d40*/  UISETP.GT.AND UP4, UPT, UR14, 0x3f, UPT ;  /* 0x0000003f0e00788c */ /* 0x000fe4000bf84270 */
[----:B------:R-:W-:Y:S01]  /*77d50*/  ISETP.NE.U32.AND P2, PT, RZ, UR11, PT ;  /* 0x0000000bff007c0c */ /* 0x000fe2000bf45070 */
[----:B------:R-:W-:Y:S02]  /*77d60*/  USEL UR12, UR12, URZ, !UP0 ;  /* 0x0000003f0c0c7287 */ /* 0x000fe4000c000000 */
[----:B------:R-:W-:-:S03]  /*77d70*/  USEL UR13, URZ, 0x4, !UP4 ;  /* 0x000000043f0d7887 */ /* 0x000fc6000e000000 */
[----:B------:R-:W-:Y:S04]  /*77d80*/  LDGSTS.E [R6+0x19800], desc[UR58][R134.64], P1 ;  /* 0x1980000086067fae */ /* 0x000fe8000892187a */
[----:B------:R-:W-:Y:S04]  /*77d90*/  LDGSTS.E [R6+0x19900], desc[UR58][R132.64], P1 ;  /* 0x1990000084067fae */ /* 0x000fe8000892187a */
[----:B------:R-:W-:Y:S01]  /*77da0*/  LDGSTS.E [R6+0x19a00], desc[UR58][R130.64], P1 ;  /* 0x19a0000082067fae */ /* 0x000fe2000892187a */
[----:B------:R-:W-:-:S03]  /*77db0*/  ISETP.NE.U32.AND P3, PT, RZ, UR12, PT ;  /* 0x0000000cff007c0c */ /* 0x000fc6000bf65070 */
        /* <DEDUP_REMOVED lines=30> */
[----:B------:R1:W-:Y:S01]  /*77fa0*/  LDGSTS.E [R6+0x1ff00], desc[UR58][R70.64], P4 ;  /* 0x1ff0000046067fae */ /* 0x0003e2000a12187a */
[----:B------:R-:W-:Y:S01]  /*77fb0*/  ULEA UR10, UR9, UR5, 0xf ;  /* 0x00000005090a7291 */ /* 0x000fe2000f8e783f */
[----:B--2---:R-:W-:-:S05]  /*77fc0*/  IADD3 R8, P1, R40, R4, RZ ;  /* 0x0000000428087210 */ /* 0x004fca0007f3e0ff */
[----:B------:R-:W-:Y:S01]  /*77fd0*/  IMAD.X R7, R41, 0x1, R0, P1 ;  /* 0x0000000129077824 */ /* 0x000fe200008e0600 */
[----:B---3--:R-:W-:-:S05]  /*77fe0*/  IADD3 R9, P1, R10, R4, RZ ;  /* 0x000000040a097210 */ /* 0x008fca0007f3e0ff */
[----:B-1----:R-:W-:Y:S01]  /*77ff0*/  IMAD.X R6, R11, 0x1, R0, P1 ;  /* 0x000000010b067824 */ /* 0x002fe200008e0600 */
[----:B----4-:R-:W-:-:S05]  /*78000*/  IADD3 R11, P1, R12, R4, RZ ;  /* 0x000000040c0b7210 */ /* 0x010fca0007f3e0ff */
        /* <DEDUP_REMOVED lines=25> */
[----:B------:R-:W-:Y:S01]  /*781a0*/  LOP3.LUT R17, R17, R16, RZ, 0x3c, !PT ;  /* 0x0000001011117212 */ /* 0x000fe200078e3cff */
[----:B------:R-:W-:Y:S01]  /*781b0*/  IMAD.X R32, R35, 0x1, R0, P1 ;  /* 0x0000000123207824 */ /* 0x000fe200008e0600 */
[----:B------:R-:W-:Y:S02]  /*781c0*/  IADD3 R35, P1, R36, R4, RZ ;  /* 0x0000000424237210 */ /* 0x000fe40007f3e0ff */
[----:B------:R-:W-:-:S02]  /*781d0*/  LOP3.LUT R10, R11, R10, RZ, 0x3c, !PT ;  /* 0x0000000a0b0a7212 */ /* 0x000fc400078e3cff */
[----:B------:R-:W-:Y:S02]  /*781e0*/  LOP3.LUT R19, R19, R18, RZ, 0x3c, !PT ;  /* 0x0000001213137212 */ /* 0x000fe400078e3cff */
[----:B------:R-:W-:Y:S02]  /*781f0*/  LOP3.LUT R12, R13, R12, RZ, 0x3c, !PT ;  /* 0x0000000c0d0c7212 */ /* 0x000fe400078e3cff */
[----:B------:R-:W-:Y:S01]  /*78200*/  LOP3.LUT R21, R21, R20, RZ, 0x3c, !PT ;  /* 0x0000001415157212 */ /* 0x000fe200078e3cff */
[----:B------:R-:W-:Y:S01]  /*78210*/  IMAD.MOV.U32 R46, RZ, RZ, R8 ;  /* 0x000000ffff2e7224 */ /* 0x000fe200078e0008 */
[----:B------:R-:W-:Y:S02]  /*78220*/  MOV R47, R7 ;  /* 0x00000007002f7202 */ /* 0x000fe40000000f00 */
[----:B------:R-:W-:Y:S02]  /*78230*/  LOP3.LUT R14, R15, R14, RZ, 0x3c, !PT ;  /* 0x0000000e0f0e7212 */ /* 0x000fe400078e3cff */
[----:B------:R-:W-:Y:S01]  /*78240*/  LOP3.LUT R23, R23, R22, RZ, 0x3c, !PT ;  /* 0x0000001617177212 */ /* 0x000fe200078e3cff */
[----:B------:R-:W-:-:S02]  /*78250*/  IMAD.MOV.U32 R42, RZ, RZ, R9 ;  /* 0x000000ffff2a7224 */ /* 0x000fc400078e0009 */
[----:B------:R-:W-:Y:S01]  /*78260*/  IMAD.MOV.U32 R43, RZ, RZ, R6 ;  /* 0x000000ffff2b7224 */ /* 0x000fe200078e0006 */
[----:B------:R-:W-:Y:S01]  /*78270*/  LOP3.LUT R16, R17, R16, RZ, 0x3c, !PT ;  /* 0x0000001011107212 */ /* 0x000fe200078e3cff */
[----:B------:R-:W-:Y:S01]  /*78280*/  IMAD.X R34, R37, 0x1, R0, P1 ;  /* 0x0000000125227824 */ /* 0x000fe200008e0600 */
        /* <DEDUP_REMOVED lines=8> */
[----:B------:R-:W-:Y:S01]  /*78310*/  IADD3 R37, P1, R38, R4, RZ ;  /* 0x0000000426257210 */ /* 0x000fe20007f3e0ff */
[----:B------:R-:W-:Y:S01]  /*78320*/  STL.64 [R1+0x1be0], R46 ;  /* 0x001be02e01007387 */ /* 0x000fe20000100a00 */
[----:B------:R-:W-:-:S03]  /*78330*/  LOP3.LUT R17, R17, R16, RZ, 0x3c, !PT ;  /* 0x0000001011117212 */ /* 0x000fc600078e3cff */
[----:B------:R1:W-:Y:S01]  /*78340*/  STL.64 [R1+0x1ba0], R42 ;  /* 0x001ba02a01007387 */ /* 0x0003e20000100a00 */
[----:B------:R-:W-:Y:S02]  /*78350*/  LOP3.LUT R19, R19, R18, RZ, 0x3c, !PT ;  /* 0x0000001213137212 */ /* 0x000fe400078e3cff */
[----:B------:R-:W-:Y:S01]  /*78360*/  LOP3.LUT R26, R27, R26, RZ, 0x3c, !PT ;  /* 0x0000001a1b1a7212 */ /* 0x000fe200078e3cff */
[----:B------:R2:W-:Y:S01]  /*78370*/  STL.64 [R1+0x1b60], R10 ;  /* 0x001b600a01007387 */ /* 0x0005e20000100a00 */
[----:B------:R-:W-:Y:S02]  /*78380*/  LOP3.LUT R21, R21, R20, RZ, 0x3c, !PT ;  /* 0x0000001415157212 */ /* 0x000fe400078e3cff */
[----:B------:R-:W-:Y:S02]  /*78390*/  LOP3.LUT R28, R29, R28, RZ, 0x3c, !PT ;  /* 0x0000001c1d1c7212 */ /* 0x000fe400078e3cff */
[----:B------:R-:W-:Y:S01]  /*783a0*/  LOP3.LUT R35, R35, R34, RZ, 0x3c, !PT ;  /* 0x0000002223237212 */ /* 0x000fe200078e3cff */
[----:B------:R3:W-:Y:S01]  /*783b0*/  STL.64 [R1+0x1b20], R12 ;  /* 0x001b200c01007387 */ /* 0x0007e20000100a00 */
[----:B------:R-:W-:-:S03]  /*783c0*/  LOP3.LUT R23, R23, R22, RZ, 0x3c, !PT ;  /* 0x0000001617177212 */ /* 0x000fc600078e3cff */
[----:B------:R4:W-:Y:S01]  /*783d0*/  STL.64 [R1+0x1ae0], R14 ;  /* 0x001ae00e01007387 */ /* 0x0009e20000100a00 */
[----:B------:R-:W-:Y:S02]  /*783e0*/  IMAD.MOV.U32 R40, RZ, RZ, R25 ;  /* 0x000000ffff287224 */ /* 0x000fe400078e0019 */
[----:B------:R-:W-:Y:S02]  /*783f0*/  IMAD.MOV.U32 R41, RZ, RZ, R24 ;  /* 0x000000ffff297224 */ /* 0x000fe400078e0018 */
[----:B------:R-:W-:Y:S01]  /*78400*/  IMAD.X R36, R39, 0x1, R0, P1 ;  /* 0x0000000127247824 */ /* 0x000fe200008e0600 */
[----:B------:R4:W-:Y:S01]  /*78410*/  STL.64 [R1+0x1aa0], R16 ;  /* 0x001aa01001007387 */ /* 0x0009e20000100a00 */
[----:B------:R-:W-:-:S03]  /*78420*/  LOP3.LUT R27, R27, R26, RZ, 0x3c, !PT ;  /* 0x0000001a1b1b7212 */ /* 0x000fc600078e3cff */
[----:B------:R4:W-:Y:S01]  /*78430*/  STL.64 [R1+0x1a60], R18 ;  /* 0x001a601201007387 */ /* 0x0009e20000100a00 */
[----:B------:R-:W-:Y:S02]  /*78440*/  LOP3.LUT R29, R29, R28, RZ, 0x3c, !PT ;  /* 0x0000001c1d1d7212 */ /* 0x000fe400078e3cff */
[----:B------:R-:W-:Y:S01]  /*78450*/  LOP3.LUT R34, R35, R34, RZ, 0x3c, !PT ;  /* 0x0000002223227212 */ /* 0x000fe200078e3cff */
[----:B------:R4:W-:Y:S01]  /*78460*/  STL.64 [R1+0x1a20], R20 ;  /* 0x001a201401007387 */ /* 0x0009e20000100a00 */
[----:B------:R-:W-:Y:S02]  /*78470*/  IMAD.MOV.U32 R44, RZ, RZ, R31 ;  /* 0x000000ffff2c7224 */ /* 0x000fe400078e001f */
[----:B------:R-:W-:Y:S01]  /*78480*/  IMAD.MOV.U32 R45, RZ, RZ, R30 ;  /* 0x000000ffff2d7224 */ /* 0x000fe200078e001e */
[----:B------:R4:W-:Y:S01]  /*78490*/  STL.64 [R1+0x19e0], R22 ;  /* 0x0019e01601007387 */ /* 0x0009e20000100a00 */
[----:B------:R-:W-:Y:S02]  /*784a0*/  IMAD.MOV.U32 R30, RZ, RZ, R33 ;  /* 0x000000ffff1e7224 */ /* 0x000fe400078e0021 */
[----:B------:R-:W-:Y:S01]  /*784b0*/  IMAD.MOV.U32 R31, RZ, RZ, R32 ;  /* 0x000000ffff1f7224 */ /* 0x000fe200078e0020 */
[----:B------:R-:W-:Y:S01]  /*784c0*/  STL.64 [R1+0x1820], R40 ;  /* 0x0018202801007387 */ /* 0x000fe20000100a00 */
[----:B------:R-:W-:-:S02]  /*784d0*/  IMAD.MOV.U32 R8, RZ, RZ, R37 ;  /* 0x000000ffff087224 */ /* 0x000fc400078e0025 */
[----:B------:R-:W-:Y:S01]  /*784e0*/  IMAD.MOV.U32 R9, RZ, RZ, R36 ;  /* 0x000000ffff097224 */ /* 0x000fe200078e0024 */
[----:B------:R4:W-:Y:S01]  /*784f0*/  STL.64 [R1+0x19a0], R26 ;  /* 0x0019a01a01007387 */ /* 0x0009e20000100a00 */
[----:B------:R-:W-:-:S03]  /*78500*/  LOP3.LUT R35, R35, R34, RZ, 0x3c, !PT ;  /* 0x0000002223237212 */ /* 0x000fc600078e3cff */
[----:B------:R4:W-:Y:S04]  /*78510*/  STL.64 [R1+0x1960], R28 ;  /* 0x0019601c01007387 */ /* 0x0009e80000100a00 */
[----:B------:R-:W-:Y:S04]  /*78520*/  STL.64 [R1+0x1920], R44 ;  /* 0x0019202c01007387 */ /* 0x000fe80000100a00 */
[----:B------:R4:W-:Y:S04]  /*78530*/  STL.64 [R1+0x18e0], R30 ;  /* 0x0018e01e01007387 */ /* 0x0009e80000100a00 */
[----:B------:R-:W-:Y:S04]  /*78540*/  STL.64 [R1+0x1860], R8 ;  /* 0x0018600801007387 */ /* 0x000fe80000100a00 */
[----:B------:R4:W-:Y:S01]  /*78550*/  STL.64 [R1+0x18a0], R34 ;  /* 0x0018a02201007387 */ /* 0x0009e20000100a00 */
[----:B------:R-:W-:-:S05]  /*78560*/  SHF.L.U32 R38, R73, 0x2, RZ ;  /* 0x0000000249267819 */ /* 0x000fca00000006ff */
[----:B------:R-:W-:Y:S01]  /*78570*/  VIADD R6, R38, UR10 ;  /* 0x0000000a26067c36 */ /* 0x000fe20008000000 */
[----:B------:R-:W0:Y:S04]  /*78580*/  LDGDEPBAR ;  /* 0x00000000000079af */ /* 0x000e280000000000 */
[----:B------:R-:W-:Y:S04]  /*78590*/  LDGSTS.E [R6+0x40000], desc[UR58][R46.64], P0 ;  /* 0x400000002e067fae */ /* 0x000fe8000812187a */
[----:B------:R-:W-:Y:S04]  /*785a0*/  LDGSTS.E [R6+0x40800], desc[UR58][R42.64], P0 ;  /* 0x408000002a067fae */ /* 0x000fe8000812187a */
[----:B------:R-:W-:Y:S04]  /*785b0*/  LDGSTS.E [R6+0x41000], desc[UR58][R10.64], P0 ;  /* 0x410000000a067fae */ /* 0x000fe8000812187a */
[----:B------:R-:W-:Y:S04]  /*785c0*/  LDGSTS.E [R6+0x41800], desc[UR58][R12.64], P0 ;  /* 0x418000000c067fae */ /* 0x000fe8000812187a */
[----:B-1----:R-:W4:Y:S04]  /*785d0*/  LDL.LU.64 R42, [R1+0x1bd8] ;  /* 0x001bd800012a7983 */ /* 0x002f280000300a00 */
[----:B--2---:R-:W2:Y:S04]  /*785e0*/  LDL.LU.64 R10, [R1+0x1b98] ;  /* 0x001b9800010a7983 */ /* 0x004ea80000300a00 */
[----:B---3--:R-:W3:Y:S04]  /*785f0*/  LDL.LU.64 R12, [R1+0x1b58] ;  /* 0x001b5800010c7983 */ /* 0x008ee80000300a00 */
[----:B------:R-:W-:Y:S04]  /*78600*/  LDGSTS.E [R6+0x42000], desc[UR58][R14.64], P0 ;  /* 0x420000000e067fae */ /* 0x000fe8000812187a */
[----:B------:R-:W-:Y:S04]  /*78610*/  LDGSTS.E [R6+0x42800], desc[UR58][R16.64], P0 ;  /* 0x4280000010067fae */ /* 0x000fe8000812187a */
[----:B------:R-:W-:Y:S04]  /*78620*/  LDGSTS.E [R6+0x43000], desc[UR58][R18.64], P0 ;  /* 0x4300000012067fae */ /* 0x000fe8000812187a */
[----:B----4-:R-:W4:Y:S04]  /*78630*/  LDL.LU.64 R14, [R1+0x1b18] ;  /* 0x001b1800010e7983 */ /* 0x010f280000300a00 */
[----:B------:R-:W4:Y:S04]  /*78640*/  LDL.LU.64 R16, [R1+0x1ad8] ;  /* 0x001ad80001107983 */ /* 0x000f280000300a00 */
[----:B------:R-:W4:Y:S04]  /*78650*/  LDL.LU.64 R18, [R1+0x1a98] ;  /* 0x001a980001127983 */ /* 0x000f280000300a00 */
[----:B------:R-:W-:Y:S04]  /*78660*/  LDGSTS.E [R6+0x43800], desc[UR58][R20.64], P0 ;  /* 0x4380000014067fae */ /* 0x000fe8000812187a */
[----:B------:R-:W-:Y:S04]  /*78670*/  LDGSTS.E [R6+0x44000], desc[UR58][R22.64], P0 ;  /* 0x4400000016067fae */ /* 0x000fe8000812187a */
[----:B------:R-:W-:Y:S04]  /*78680*/  LDGSTS.E [R6+0x44800], desc[UR58][R26.64], P0 ;  /* 0x448000001a067fae */ /* 0x000fe8000812187a */
[----:B------:R-:W4:Y:S04]  /*78690*/  LDL.LU.64 R20, [R1+0x1a58] ;  /* 0x001a580001147983 */ /* 0x000f280000300a00 */
[----:B------:R-:W4:Y:S04]  /*786a0*/  LDL.LU.64 R22, [R1+0x1a18] ;  /* 0x001a180001167983 */ /* 0x000f280000300a00 */
[----:B------:R-:W4:Y:S04]  /*786b0*/  LDL.LU.64 R24, [R1+0x19d8] ;  /* 0x0019d80001187983 */ /* 0x000f280000300a00 */
[----:B------:R-:W4:Y:S04]  /*786c0*/  LDL.LU.64 R26, [R1+0x1998] ;  /* 0x00199800011a7983 */ /* 0x000f280000300a00 */
[----:B------:R-:W-:Y:S04]  /*786d0*/  LDGSTS.E [R6+0x45000], desc[UR58][R28.64], P0 ;  /* 0x450000001c067fae */ /* 0x000fe8000812187a */
[----:B------:R-:W-:Y:S04]  /*786e0*/  LDGSTS.E [R6+0x45800], desc[UR58][R44.64], P0 ;  /* 0x458000002c067fae */ /* 0x000fe8000812187a */
[----:B------:R-:W-:Y:S04]  /*786f0*/  LDGSTS.E [R6+0x46000], desc[UR58][R30.64], P0 ;  /* 0x460000001e067fae */ /* 0x000fe8000812187a */
[----:B------:R-:W4:Y:S04]  /*78700*/  LDL.LU.64 R28, [R1+0x1818] ;  /* 0x00181800011c7983 */ /* 0x000f280000300a00 */
[----:B------:R-:W-:Y:S04]  /*78710*/  LDGSTS.E [R6+0x46800], desc[UR58][R34.64], P0 ;  /* 0x4680000022067fae */ /* 0x000fe8000812187a */
[----:B------:R-:W4:Y:S04]  /*78720*/  LDL.LU.64 R30, [R1+0x1958] ;  /* 0x00195800011e7983 */ /* 0x000f280000300a00 */
[----:B------:R-:W4:Y:S04]  /*78730*/  LDL.LU.64 R32, [R1+0x1918] ;  /* 0x0019180001207983 */ /* 0x000f280000300a00 */
[----:B------:R-:W4:Y:S04]  /*78740*/  LDL.LU.64 R34, [R1+0x18d8] ;  /* 0x0018d80001227983 */ /* 0x000f280000300a00 */
[----:B------:R-:W4:Y:S04]  /*78750*/  LDL.LU.64 R36, [R1+0x1898] ;  /* 0x0018980001247983 */ /* 0x000f280000300a00 */
[----:B------:R1:W-:Y:S04]  /*78760*/  LDGSTS.E [R6+0x47000], desc[UR58][R8.64], P0 ;  /* 0x4700000008067fae */ /* 0x0003e8000812187a */
[----:B------:R2:W-:Y:S04]  /*78770*/  LDGSTS.E [R6+0x47800], desc[UR58][R40.64], P0 ;  /* 0x4780000028067fae */ /* 0x0005e8000812187a */
[----:B------:R-:W4:Y:S01]  /*78780*/  LDL.LU.64 R40, [R1+0x1858] ;  /* 0x0018580001287983 */ /* 0x000f220000300a00 */
[----:B-1----:R-:W-:-:S05]  /*78790*/  IADD3 R8, P1, R42, R4, RZ ;  /* 0x000000042a087210 */ /* 0x002fca0007f3e0ff */
[----:B------:R-:W-:Y:S01]  /*787a0*/  IMAD.X R7, R43, 0x1, R0, P1 ;  /* 0x000000012b077824 */ /* 0x000fe200008e0600 */
[----:B--2---:R-:W-:-:S04]  /*787b0*/  IADD3 R9, P1, R10, R4, RZ ;  /* 0x000000040a097210 */ /* 0x004fc80007f3e0ff */
[----:B------:R-:W-:Y:S02]  /*787c0*/  IADD3.X R6, R11, R0, RZ, P1, !PT ;  /* 0x000000000b067210 */ /* 0x000fe40000ffe4ff */
[----:B---3--:R-:W-:-:S05]  /*787d0*/  IADD3 R11, P1, R12, R4, RZ ;  /* 0x000000040c0b7210 */ /* 0x008fca0007f3e0ff */
[----:B------:R-:W-:Y:S01]  /*787e0*/  IMAD.X R10, R13, 0x1, R0, P1 ;  /* 0x000000010d0a7824 */ /* 0x000fe200008e0600 */
        /* <DEDUP_REMOVED lines=19> */
[--C-:B------:R-:W-:Y:S01]  /*78920*/  IMAD.X R30, R33, 0x1, R0.reuse, P1 ;  /* 0x00000001211e7824 */ /* 0x100fe200008e0600 */
[----:B------:R-:W-:Y:S02]  /*78930*/  IADD3 R33, P1, R34, R4, RZ ;  /* 0x0000000422217210 */ /* 0x000fe40007f3e0ff */
[----:B------:R-:W-:Y:S02]  /*78940*/  LOP3.LUT R11, R11, R10, RZ, 0x3c, !PT ;  /* 0x0000000a0b0b7212 */ /* 0x000fe400078e3cff */
[----:B------:R-:W-:Y:S01]  /*78950*/  LOP3.LUT R13, R13, R12, RZ, 0x3c, !PT ;  /* 0x0000000c0d0d7212 */ /* 0x000fe200078e3cff */
[----:B------:R-:W-:Y:S01]  /*78960*/  IMAD.X R32, R35, 0x1, R0, P1 ;  /* 0x0000000123207824 */ /* 0x000fe200008e0600 */
[----:B------:R-:W-:Y:S02]  /*78970*/  IADD3 R35, P1, R36, R4, RZ ;  /* 0x0000000424237210 */ /* 0x000fe40007f3e0ff */
[----:B------:R-:W-:Y:S02]  /*78980*/  LOP3.LUT R15, R15, R14, RZ, 0x3c, !PT ;  /* 0x0000000e0f0f7212 */ /* 0x000fe400078e3cff */
[----:B------:R-:W-:-:S02]  /*78990*/  LOP3.LUT R17, R17, R16, RZ, 0x3c, !PT ;  /* 0x0000001011117212 */ /* 0x000fc400078e3cff */
[----:B------:R-:W-:Y:S02]  /*789a0*/  LOP3.LUT R10, R11, R10, RZ, 0x3c, !PT ;  /* 0x0000000a0b0a7212 */ /* 0x000fe400078e3cff */
[----:B------:R-:W-:Y:S01]  /*789b0*/  LOP3.LUT R19, R19, R18, RZ, 0x3c, !PT ;  /* 0x0000001213137212 */ /* 0x000fe200078e3cff */
[----:B------:R-:W-:Y:S01]  /*789c0*/  IMAD.MOV.U32 R46, RZ, RZ, R8 ;  /* 0x000000ffff2e7224 */ /* 0x000fe200078e0008 */
[----:B------:R-:W-:Y:S01]  /*789d0*/  LOP3.LUT R12, R13, R12, RZ, 0x3c, !PT ;  /* 0x0000000c0d0c7212 */ /* 0x000fe200078e3cff */
[----:B------:R-:W-:Y:S01]  /*789e0*/  IMAD.MOV.U32 R47, RZ, RZ, R7 ;  /* 0x000000ffff2f7224 */ /* 0x000fe200078e0007 */
[----:B------:R-:W-:Y:S01]  /*789f0*/  LOP3.LUT R21, R21, R20, RZ, 0x3c, !PT ;  /* 0x0000001415157212 */ /* 0x000fe200078e3cff */
[----:B------:R-:W-:Y:S01]  /*78a00*/  IMAD.X R34, R37, 0x1, R0, P1 ;  /* 0x0000000125227824 */ /* 0x000fe200008e0600 */
[----:B------:R-:W-:Y:S01]  /*78a10*/  LOP3.LUT R14, R15, R14, RZ, 0x3c, !PT ;  /* 0x0000000e0f0e7212 */ /* 0x000fe200078e3cff */
[----:B------:R-:W-:Y:S01]  /*78a20*/  IMAD.MOV.U32 R42, RZ, RZ, R9 ;  /* 0x000000ffff2a7224 */ /* 0x000fe200078e0009 */
[----:B------:R-:W-:Y:S01]  /*78a30*/  LOP3.LUT R23, R23, R22, RZ, 0x3c, !PT ;  /* 0x0000001617177212 */ /* 0x000fe200078e3cff */
[----:B------:R-:W-:Y:S01]  /*78a40*/  IMAD.MOV.U32 R43, RZ, RZ, R6 ;  /* 0x000000ffff2b7224 */ /* 0x000fe200078e0006 */
[----:B------:R-:W-:-:S02]  /*78a50*/  LOP3.LUT R16, R17, R16, RZ, 0x3c, !PT ;  /* 0x0000001011107212 */ /* 0x000fc400078e3cff */
[----:B------:R-:W-:Y:S02]  /*78a60*/  LOP3.LUT R25, R25, R24, RZ, 0x3c, !PT ;  /* 0x0000001819197212 */ /* 0x000fe400078e3cff */
[----:B------:R-:W-:Y:S02]  /*78a70*/  LOP3.LUT R11, R11, R10, RZ, 0x3c, !PT ;  /* 0x0000000a0b0b7212 */ /* 0x000fe400078e3cff */
[----:B------:R-:W-:Y:S02]  /*78a80*/  LOP3.LUT R18, R19, R18, RZ, 0x3c, !PT ;  /* 0x0000001213127212 */ /* 0x000fe400078e3cff */
[----:B------:R-:W-:Y:S02]  /*78a90*/  LOP3.LUT R13, R13, R12, RZ, 0x3c, !PT ;  /* 0x0000000c0d0d7212 */ /* 0x000fe400078e3cff */
[----:B------:R-:W-:Y:S02]  /*78aa0*/  LOP3.LUT R20, R21, R20, RZ, 0x3c, !PT ;  /* 0x0000001415147212 */ /* 0x000fe400078e3cff */
[----:B------:R-:W-:Y:S01]  /*78ab0*/  LOP3.LUT R29, R29, R28, RZ, 0x3c, !PT ;  /* 0x0000001c1d1d7212 */ /* 0x000fe200078e3cff */
[----:B------:R-:W-:Y:S01]  /*78ac0*/  STL.64 [R1+0x1bd8], R46 ;  /* 0x001bd82e01007387 */ /* 0x000fe20000100a00 */
[----:B------:R-:W-:-:S02]  /*78ad0*/  LOP3.LUT R15, R15, R14, RZ, 0x3c, !PT ;  /* 0x0000000e0f0f7212 */ /* 0x000fc400078e3cff */
[----:B------:R-:W-:Y:S02]  /*78ae0*/  LOP3.LUT R22, R23, R22, RZ, 0x3c, !PT ;  /* 0x0000001617167212 */ /* 0x000fe400078e3cff */
[----:B------:R-:W-:Y:S01]  /*78af0*/  LOP3.LUT R31, R31, R30, RZ, 0x3c, !PT ;  /* 0x0000001e1f1f7212 */ /* 0x000fe200078e3cff */
[----:B------:R1:W-:Y:S01]  /*78b00*/  STL.64 [R1+0x1b98], R42 ;  /* 0x001b982a01007387 */ /* 0x0003e20000100a00 */
[----:B------:R-:W-:Y:S02]  /*78b10*/  IADD3 R37, P1, R40, R4, RZ ;  /* 0x0000000428257210 */ /* 0x000fe40007f3e0ff */
[----:B------:R-:W-:Y:S02]  /*78b20*/  LOP3.LUT R17, R17, R16, RZ, 0x3c, !PT ;  /* 0x0000001011117212 */ /* 0x000fe400078e3cff */
[----:B------:R-:W-:Y:S02]  /*78b30*/  LOP3.LUT R24, R25, R24, RZ, 0x3c, !PT ;  /* 0x0000001819187212 */ /* 0x000fe400078e3cff */
[----:B------:R-:W-:Y:S01]  /*78b40*/  LOP3.LUT R33, R33, R32, RZ, 0x3c, !PT ;  /* 0x0000002021217212 */ /* 0x000fe200078e3cff */
[----:B------:R2:W-:Y:S01]  /*78b50*/  STL.64 [R1+0x1b58], R10 ;  /* 0x001b580a01007387 */ /* 0x0005e20000100a00 */
[----:B------:R-:W-:-:S02]  /*78b60*/  LOP3.LUT R19, R19, R18, RZ, 0x3c, !PT ;  /* 0x0000001213137212 */ /* 0x000fc400078e3cff */
[----:B------:R-:W-:Y:S01]  /*78b70*/  LOP3.LUT R35, R35, R34, RZ, 0x3c, !PT ;  /* 0x0000002223237212 */ /* 0x000fe200078e3cff */
[----:B------:R3:W-:Y:S01]  /*78b80*/  STL.64 [R1+0x1b18], R12 ;  /* 0x001b180c01007387 */ /* 0x0007e20000100a00 */
[----:B------:R-:W-:Y:S02]  /*78b90*/  LOP3.LUT R21, R21, R20, RZ, 0x3c, !PT ;  /* 0x0000001415157212 */ /* 0x000fe400078e3cff */
[----:B------:R-:W-:Y:S01]  /*78ba0*/  LOP3.LUT R28, R29, R28, RZ, 0x3c, !PT ;  /* 0x0000001c1d1c7212 */ /* 0x000fe200078e3cff */
[----:B------:R4:W-:Y:S01]  /*78bb0*/  STL.64 [R1+0x1ad8], R14 ;  /* 0x001ad80e01007387 */ /* 0x0009e20000100a00 */
[----:B------:R-:W-:Y:S02]  /*78bc0*/  LOP3.LUT R23, R23, R22, RZ, 0x3c, !PT ;  /* 0x0000001617177212 */ /* 0x000fe400078e3cff */
[----:B------:R-:W-:Y:S01]  /*78bd0*/  LOP3.LUT R30, R31, R30, RZ, 0x3c, !PT ;  /* 0x0000001e1f1e7212 */ /* 0x000fe200078e3cff */
[----:B------:R4:W-:Y:S01]  /*78be0*/  STL.64 [R1+0x1a98], R16 ;  /* 0x001a981001007387 */ /* 0x0009e20000100a00 */
[----:B------:R-:W-:Y:S01]  /*78bf0*/  IADD3.X R36, R41, R0, RZ, P1, !PT ;  /* 0x0000000029247210 */ /* 0x000fe20000ffe4ff */
[----:B------:R-:W-:Y:S01]  /*78c00*/  IMAD.MOV.U32 R40, RZ, RZ, R27 ;  /* 0x000000ffff287224 */ /* 0x000fe200078e001b */
[----:B------:R-:W-:Y:S01]  /*78c10*/  LOP3.LUT R25, R25, R24, RZ, 0x3c, !PT ;  /* 0x0000001819197212 */ /* 0x000fe200078e3cff */
[----:B------:R-:W-:Y:S01]  /*78c20*/  IMAD.MOV.U32 R41, RZ, RZ, R26 ;  /* 0x000000ffff297224 */ /* 0x000fe200078e001a */
[----:B------:R-:W-:-:S02]  /*78c30*/  LOP3.LUT R6, R38, 0x10, RZ, 0x3c, !PT ;  /* 0x0000001026067812 */ /* 0x000fc400078e3cff */
[----:B------:R-:W-:Y:S01]  /*78c40*/  LOP3.LUT R32, R33, R32, RZ, 0x3c, !PT ;  /* 0x0000002021207212 */ /* 0x000fe200078e3cff */
[----:B------:R4:W-:Y:S01]  /*78c50*/  STL.64 [R1+0x1a58], R18 ;  /* 0x001a581201007387 */ /* 0x0009e20000100a00 */
[----:B------:R-:W-:Y:S02]  /*78c60*/  LOP3.LUT R34, R35, R34, RZ, 0x3c, !PT ;  /* 0x0000002223227212 */ /* 0x000fe400078e3cff */
[----:B------:R-:W-:Y:S01]  /*78c70*/  LOP3.LUT R29, R29, R28, RZ, 0x3c, !PT ;  /* 0x0000001c1d1d7212 */ /* 0x000fe200078e3cff */
[----:B------:R4:W-:Y:S01]  /*78c80*/  STL.64 [R1+0x1a18], R20 ;  /* 0x001a181401007387 */ /* 0x0009e20000100a00 */
[----:B------:R-:W-:Y:S02]  /*78c90*/  LOP3.LUT R31, R31, R30, RZ, 0x3c, !PT ;  /* 0x0000001e1f1f7212 */ /* 0x000fe400078e3cff */
[----:B------:R-:W-:Y:S01]  /*78ca0*/  IADD3 R6, R6, UR10, RZ ;  /* 0x0000000a06067c10 */ /* 0x000fe2000fffe0ff */
[----:B------:R4:W-:Y:S01]  /*78cb0*/  STL.64 [R1+0x19d8], R22 ;  /* 0x0019d81601007387 */ /* 0x0009e20000100a00 */
[----:B------:R-:W-:-:S02]  /*78cc0*/  LOP3.LUT R33, R33, R32, RZ, 0x3c, !PT ;  /* 0x0000002021217212 */ /* 0x000fc400078e3cff */
[----:B------:R-:W-:Y:S01]  /*78cd0*/  LOP3.LUT R35, R35, R34, RZ, 0x3c, !PT ;  /* 0x0000002223237212 */ /* 0x000fe200078e3cff */
[----:B------:R4:W-:Y:S04]  /*78ce0*/  STL.64 [R1+0x1998], R24 ;  /* 0x0019981801007387 */ /* 0x0009e80000100a00 */
[----:B------:R-:W-:Y:S04]  /*78cf0*/  STL.64 [R1+0x1818], R40 ;  /* 0x0018182801007387 */ /* 0x000fe80000100a00 */
[----:B------:R4:W-:Y:S01]  /*78d00*/  STL.64 [R1+0x1958], R28 ;  /* 0x0019581c01007387 */ /* 0x0009e20000100a00 */
[----:B------:R-:W-:-:S03]  /*78d10*/  IMAD.MOV.U32 R44, RZ, RZ, R37 ;  /* 0x000000ffff2c7224 */ /* 0x000fc600078e0025 */
[----:B------:R4:W-:Y:S01]  /*78d20*/  STL.64 [R1+0x1918], R30 ;  /* 0x0019181e01007387 */ /* 0x0009e20000100a00 */
[----:B------:R-:W-:-:S03]  /*78d30*/  IMAD.MOV.U32 R45, RZ, RZ, R36 ;  /* 0x000000ffff2d7224 */ /* 0x000fc600078e0024 */
[----:B------:R-:W-:Y:S04]  /*78d40*/  LDGSTS.E [R6+0x40100], desc[UR58][R46.64], P0 ;  /* 0x401000002e067fae */ /* 0x000fe8000812187a */
[----:B------:R4:W-:Y:S04]  /*78d50*/  STL.64 [R1+0x18d8], R32 ;  /* 0x0018d82001007387 */ /* 0x0009e80000100a00 */
[----:B------:R-:W-:Y:S04]  /*78d60*/  LDGSTS.E [R6+0x40900], desc[UR58][R42.64], P0 ;  /* 0x409000002a067fae */ /* 0x000fe8000812187a */
[----:B------:R4:W-:Y:S04]  /*78d70*/  STL.64 [R1+0x1898], R34 ;  /* 0x0018982201007387 */ /* 0x0009e80000100a00 */
[----:B------:R-:W-:Y:S04]  /*78d80*/  LDGSTS.E [R6+0x41100], desc[UR58][R10.64], P0 ;  /* 0x411000000a067fae */ /* 0x000fe8000812187a */
[----:B-1----:R-:W4:Y:S04]  /*78d90*/  LDL.LU.64 R42, [R1+0x1bd0] ;  /* 0x001bd000012a7983 */ /* 0x002f280000300a00 */
[----:B------:R1:W-:Y:S04]  /*78da0*/  STL.64 [R1+0x1858], R44 ;  /* 0x0018582c01007387 */ /* 0x0003e80000100a00 */
[----:B--2---:R-:W2:Y:S04]  /*78db0*/  LDL.LU.64 R10, [R1+0x1b90] ;  /* 0x001b9000010a7983 */ /* 0x004ea80000300a00 */
[----:B------:R-:W-:Y:S04]  /*78dc0*/  LDGSTS.E [R6+0x41900], desc[UR58][R12.64], P0 ;  /* 0x419000000c067fae */ /* 0x000fe8000812187a */
[----:B------:R-:W-:Y:S04]  /*78dd0*/  LDGSTS.E [R6+0x42100], desc[UR58][R14.64], P0 ;  /* 0x421000000e067fae */ /* 0x000fe8000812187a */
[----:B------:R-:W-:Y:S04]  /*78de0*/  LDGSTS.E [R6+0x42900], desc[UR58][R16.64], P0 ;  /* 0x4290000010067fae */ /* 0x000fe8000812187a */
[----:B---3--:R-:W3:Y:S04]  /*78df0*/  LDL.LU.64 R12, [R1+0x1b50] ;  /* 0x001b5000010c7983 */ /* 0x008ee80000300a00 */
[----:B----4-:R-:W4:Y:S04]  /*78e00*/  LDL.LU.64 R14, [R1+0x1b10] ;  /* 0x001b1000010e7983 */ /* 0x010f280000300a00 */
[----:B------:R-:W4:Y:S04]  /*78e10*/  LDL.LU.64 R16, [R1+0x1ad0] ;  /* 0x001ad00001107983 */ /* 0x000f280000300a00 */
[----:B------:R-:W-:Y:S04]  /*78e20*/  LDGSTS.E [R6+0x43100], desc[UR58][R18.64], P0 ;  /* 0x4310000012067fae */ /* 0x000fe8000812187a */
[----:B------:R-:W-:Y:S04]  /*78e30*/  LDGSTS.E [R6+0x43900], desc[UR58][R20.64], P0 ;  /* 0x4390000014067fae */ /* 0x000fe8000812187a */
[----:B------:R-:W-:Y:S04]  /*78e40*/  LDGSTS.E [R6+0x44100], desc[UR58][R22.64], P0 ;  /* 0x4410000016067fae */ /* 0x000fe8000812187a */
[----:B------:R-:W4:Y:S04]  /*78e50*/  LDL.LU.64 R18, [R1+0x1a90] ;  /* 0x001a900001127983 */ /* 0x000f280000300a00 */
        /* <DEDUP_REMOVED lines=15> */
[----:B------:R1:W-:Y:S04]  /*78f50*/  LDGSTS.E [R6+0x47900], desc[UR58][R40.64], P0 ;  /* 0x4790000028067fae */ /* 0x0003e8000812187a */
[----:B------:R-:W4:Y:S01]  /*78f60*/  LDL.LU.64 R40, [R1+0x1810] ;  /* 0x0018100001287983 */ /* 0x000f220000300a00 */
[----:B------:R-:W-:-:S05]  /*78f70*/  IADD3 R8, P1, R42, R4, RZ ;  /* 0x000000042a087210 */ /* 0x000fca0007f3e0ff */
[----:B------:R-:W-:Y:S01]  /*78f80*/  IMAD.X R7, R43, 0x1, R0, P1 ;  /* 0x000000012b077824 */ /* 0x000fe200008e0600 */
[----:B--2---:R-:W-:-:S05]  /*78f90*/  IADD3 R9, P1, R10, R4, RZ ;  /* 0x000000040a097210 */ /* 0x004fca0007f3e0ff */
[----:B-1----:R-:W-:Y:S01]  /*78fa0*/  IMAD.X R6, R11, 0x1, R0, P1 ;  /* 0x000000010b067824 */ /* 0x002fe200008e0600 */
[----:B---3--:R-:W-:-:S05]  /*78fb0*/  IADD3 R11, P1, R12, R4, RZ ;  /* 0x000000040c0b7210 */ /* 0x008fca0007f3e0ff */
[----:B------:R-:W-:Y:S01]  /*78fc0*/  IMAD.X R10, R13, 0x1, R0, P1 ;  /* 0x000000010d0a7824 */ /* 0x000fe200008e0600 */
        /* <DEDUP_REMOVED lines=36> */
[----:B------:R-:W-:-:S02]  /*79210*/  LOP3.LUT R23, R23, R22, RZ, 0x3c, !PT ;  /* 0x0000001617177212 */ /* 0x000fc400078e3cff */
[----:B------:R-:W-:Y:S02]  /*79220*/  MOV R42, R9 ;  /* 0x00000009002a7202 */ /* 0x000fe40000000f00 */
[----:B------:R-:W-:Y:S02]  /*79230*/  LOP3.LUT R16, R17, R16, RZ, 0x3c, !PT ;  /* 0x0000001011107212 */ /* 0x000fe400078e3cff */
[----:B------:R-:W-:Y:S02]  /*79240*/  LOP3.LUT R25, R25, R24, RZ, 0x3c, !PT ;  /* 0x0000001819197212 */ /* 0x000fe400078e3cff */
[----:B------:R-:W-:Y:S02]  /*79250*/  LOP3.LUT R11, R11, R10, RZ, 0x3c, !PT ;  /* 0x0000000a0b0b7212 */ /* 0x000fe400078e3cff */
[----:B------:R-:W-:Y:S02]  /*79260*/  LOP3.LUT R18, R19, R18, RZ, 0x3c, !PT ;  /* 0x0000001213127212 */ /* 0x000fe400078e3cff */
[----:B------:R-:W-:-:S02]  /*79270*/  LOP3.LUT R27, R27, R26, RZ, 0x3c, !PT ;  /* 0x0000001a1b1b7212 */ /* 0x000fc400078e3cff */
[----:B------:R-:W-:Y:S02]  /*79280*/  LOP3.LUT R13, R13, R12, RZ, 0x3c, !PT ;  /* 0x0000000c0d0d7212 */ /* 0x000fe400078e3cff */
        /* <DEDUP_REMOVED lines=19> */
[----:B------:R-:W-:Y:S02]  /*793c0*/  LOP3.LUT R6, R38, 0x20, RZ, 0x3c, !PT ;  /* 0x0000002026067812 */ /* 0x000fe400078e3cff */
[----:B------:R-:W-:Y:S01]  /*793d0*/  LOP3.LUT R30, R31, R30, RZ, 0x3c, !PT ;  /* 0x0000001e1f1e7212 */ /* 0x000fe200078e3cff */
[----:B------:R4:W-:Y:S01]  /*793e0*/  STL.64 [R1+0x1a90], R16 ;  /* 0x001a901001007387 */ /* 0x0009e20000100a00 */
[----:B------:R-:W-:Y:S02]  /*793f0*/  LOP3.LUT R25, R25, R24, RZ, 0x3c, !PT ;  /* 0x0000001819197212 */ /* 0x000fe400078e3cff */
[----:B------:R-:W-:Y:S01]  /*79400*/  LOP3.LUT R32, R33, R32, RZ, 0x3c, !PT ;  /* 0x0000002021207212 */ /* 0x000fe200078e3cff */
[----:B------:R4:W-:Y:S01]  /*79410*/  STL.64 [R1+0x1a50], R18 ;  /* 0x001a501201007387 */ /* 0x0009e20000100a00 */
[----:B------:R-:W-:-:S02]  /*79420*/  LOP3.LUT R27, R27, R26, RZ, 0x3c, !PT ;  /* 0x0000001a1b1b7212 */ /* 0x000fc400078e3cff */
[----:B------:R-:W-:Y:S01]  /*79430*/  LOP3.LUT R34, R35, R34, RZ, 0x3c, !PT ;  /* 0x0000002223227212 */ /* 0x000fe200078e3cff */
[----:B------:R4:W-:Y:S01]  /*79440*/  STL.64 [R1+0x1a10], R20 ;  /* 0x001a101401007387 */ /* 0x0009e20000100a00 */
[----:B------:R-:W-:Y:S02]  /*79450*/  IADD3 R37, P1, R40, R4, RZ ;  /* 0x0000000428257210 */ /* 0x000fe40007f3e0ff */
[----:B------:R-:W-:Y:S01]  /*79460*/  LOP3.LUT R29, R29, R28, RZ, 0x3c, !PT ;  /* 0x0000001c1d1d7212 */ /* 0x000fe200078e3cff */
[----:B------:R4:W-:Y:S01]  /*79470*/  STL.64 [R1+0x19d0], R22 ;  /* 0x0019d01601007387 */ /* 0x0009e20000100a00 */
[----:B------:R-:W-:Y:S01]  /*79480*/  LOP3.LUT R31, R31, R30, RZ, 0x3c, !PT ;  /* 0x0000001e1f1f7212 */ /* 0x000fe200078e3cff */
[----:B------:R-:W-:Y:S01]  /*79490*/  VIADD R6, R6, UR10 ;  /* 0x0000000a06067c36 */ /* 0x000fe20008000000 */
[----:B------:R-:W-:Y:S01]  /*794a0*/  LOP3.LUT R33, R33, R32, RZ, 0x3c, !PT ;  /* 0x0000002021217212 */ /* 0x000fe200078e3cff */
[----:B------:R4:W-:Y:S01]  /*794b0*/  STL.64 [R1+0x1990], R24 ;  /* 0x0019901801007387 */ /* 0x0009e20000100a00 */
[----:B------:R-:W-:Y:S01]  /*794c0*/  LOP3.LUT R35, R35, R34, RZ, 0x3c, !PT ;  /* 0x0000002223237212 */ /* 0x000fe200078e3cff */
[----:B------:R-:W-:-:S02]  /*794d0*/  IMAD.X R36, R41, 0x1, R0, P1 ;  /* 0x0000000129247824 */ /* 0x000fc400008e0600 */
[----:B------:R4:W-:Y:S04]  /*794e0*/  STL.64 [R1+0x1950], R26 ;  /* 0x0019501a01007387 */ /* 0x0009e80000100a00 */
        /* <DEDUP_REMOVED lines=37> */
[----:B------:R2:W-:Y:S04]  /*79740*/  LDGSTS.E [R6+0x47a00], desc[UR58][R40.64], P0 ;  /* 0x47a0000028067fae */ /* 0x0005e8000812187a */
[----:B-1----:R-:W4:Y:S01]  /*79750*/  LDL.LU.64 R40, [R1+0x1808] ;  /* 0x0018080001287983 */ /* 0x002f220000300a00 */
[----:B------:R-:W-:-:S05]  /*79760*/  IADD3 R8, P1, R42, R4, RZ ;  /* 0x000000042a087210 */ /* 0x000fca0007f3e0ff */
[----:B------:R-:W-:Y:S01]  /*79770*/  IMAD.X R7, R43, 0x1, R0, P1 ;  /* 0x000000012b077824 */ /* 0x000fe200008e0600 */
[----:B--2---:R-:W-:-:S05]  /*79780*/  IADD3 R9, P1, R10, R4, RZ ;  /* 0x000000040a097210 */ /* 0x004fca0007f3e0ff */
        /* <DEDUP_REMOVED lines=33> */
[----:B------:R-:W-:Y:S02]  /*799a0*/  LOP3.LUT R12, R13, R12, RZ, 0x3c, !PT ;  /* 0x0000000c0d0c7212 */ /* 0x000fe400078e3cff */
[----:B------:R-:W-:Y:S01]  /*799b0*/  LOP3.LUT R21, R21, R20, RZ, 0x3c, !PT ;  /* 0x0000001415157212 */ /* 0x000fe200078e3cff */
[----:B------:R-:W-:Y:S01]  /*799c0*/  IMAD.X R34, R37, 0x1, R0, P1 ;  /* 0x0000000125227824 */ /* 0x000fe200008e0600 */
[----:B------:R-:W-:Y:S01]  /*799d0*/  MOV R44, R8 ;  /* 0x00000008002c7202 */ /* 0x000fe20000000f00 */
        /* <DEDUP_REMOVED lines=35> */
[----:B------:R-:W-:-:S02]  /*79c10*/  IADD3 R37, P1, R40, R4, RZ ;  /* 0x0000000428257210 */ /* 0x000fc40007f3e0ff */
[----:B------:R-:W-:Y:S02]  /*79c20*/  LOP3.LUT R27, R27, R26, RZ, 0x3c, !PT ;  /* 0x0000001a1b1b7212 */ /* 0x000fe400078e3cff */
[----:B------:R-:W-:Y:S01]  /*79c30*/  LOP3.LUT R34, R35, R34, RZ, 0x3c, !PT ;  /* 0x0000002223227212 */ /* 0x000fe200078e3cff */
[----:B------:R4:W-:Y:S01]  /*79c40*/  STL.64 [R1+0x1a08], R20 ;  /* 0x001a081401007387 */ /* 0x0009e20000100a00 */
[----:B------:R-:W-:Y:S01]  /*79c50*/  LOP3.LUT R29, R29, R28, RZ, 0x3c, !PT ;  /* 0x0000001c1d1d7212 */ /* 0x000fe200078e3cff */
[----:B------:R-:W-:Y:S01]  /*79c60*/  VIADD R6, R6, UR10 ;  /* 0x0000000a06067c36 */ /* 0x000fe20008000000 */
[----:B------:R-:W-:Y:S01]  /*79c70*/  LOP3.LUT R31, R31, R30, RZ, 0x3c, !PT ;  /* 0x0000001e1f1f7212 */ /* 0x000fe200078e3cff */
[----:B------:R4:W-:Y:S01]  /*79c80*/  STL.64 [R1+0x19c8], R22 ;  /* 0x0019c81601007387 */ /* 0x0009e20000100a00 */
[----:B------:R-:W-:Y:S01]  /*79c90*/  LOP3.LUT R33, R33, R32, RZ, 0x3c, !PT ;  /* 0x0000002021217212 */ /* 0x000fe200078e3cff */
[----:B------:R-:W-:Y:S01]  /*79ca0*/  IMAD.X R36, R41, 0x1, R0, P1 ;  /* 0x0000000129247824 */ /* 0x000fe200008e0600 */
[----:B------:R-:W-:Y:S01]  /*79cb0*/  LOP3.LUT R35, R35, R34, RZ, 0x3c, !PT ;  /* 0x0000002223237212 */ /* 0x000fe200078e3cff */
[----:B------:R4:W-:Y:S04]  /*79cc0*/  STL.64 [R1+0x1988], R24 ;  /* 0x0019881801007387 */ /* 0x0009e80000100a00 */
[----:B------:R4:W-:Y:S01]  /*79cd0*/  STL.64 [R1+0x1948], R26 ;  /* 0x0019481a01007387 */ /* 0x0009e20000100a00 */
[----:B------:R-:W-:-:S03]  /*79ce0*/  IMAD.MOV.U32 R40, RZ, RZ, R37 ;  /* 0x000000ffff287224 */ /* 0x000fc600078e0025 */
[----:B------:R4:W-:Y:S01]  /*79cf0*/  STL.64 [R1+0x1908], R28 ;  /* 0x0019081c01007387 */ /* 0x0009e20000100a00 */
[----:B------:R-:W-:-:S03]  /*79d00*/  IMAD.MOV.U32 R41, RZ, RZ, R36 ;  /* 0x000000ffff297224 */ /* 0x000fc600078e0024 */
[----:B------:R4:W-:Y:S04]  /*79d10*/  STL.64 [R1+0x18c8], R30 ;  /* 0x0018c81e01007387 */ /* 0x0009e80000100a00 */
        /* <DEDUP_REMOVED lines=35> */
[----:B------:R-:W-:-:S04]  /*79f50*/  IADD3 R8, P1, R42, R4, RZ ;  /* 0x000000042a087210 */ /* 0x000fc80007f3e0ff */
[----:B------:R-:W-:Y:S02]  /*79f60*/  IADD3.X R7, R43, R0, RZ, P1, !PT ;  /* 0x000000002b077210 */ /* 0x000fe40000ffe4ff */
[----:B--2---:R-:W-:-:S05]  /*79f70*/  IADD3 R9, P1, R10, R4, RZ ;  /* 0x000000040a097210 */ /* 0x004fca0007f3e0ff */
[----:B------:R-:W-:Y:S01]  /*79f80*/  IMAD.X R6, R11, 0x1, R0, P1 ;  /* 0x000000010b067824 */ /* 0x000fe200008e0600 */
        /* <DEDUP_REMOVED lines=20> */
[----:B------:R-:W-:Y:S02]  /*7a0d0*/  IADD3 R31, P1, R32, R4, RZ ;  /* 0x00000004201f7210 */ /* 0x000fe40007f3e0ff */
[----:B------:R-:W-:-:S03]  /*7a0e0*/  LOP3.LUT R11, R11, R10, RZ, 0x3c, !PT ;  /* 0x0000000a0b0b7212 */ /* 0x000fc600078e3cff */
[--C-:B------:R-:W-:Y:S01]  /*7a0f0*/  IMAD.X R30, R33, 0x1, R0.reuse, P1 ;  /* 0x00000001211e7824 */ /* 0x100fe200008e0600 */
[----:B------:R-:W-:Y:S02]  /*7a100*/  IADD3 R33, P1, R34, R4, RZ ;  /* 0x0000000422217210 */ /* 0x000fe40007f3e0ff */
[----:B------:R-:W-:Y:S02]  /*7a110*/  LOP3.LUT R13, R13, R12, RZ, 0x3c, !PT ;  /* 0x0000000c0d0d7212 */ /* 0x000fe400078e3cff */
[----:B------:R-:W-:Y:S01]  /*7a120*/  LOP3.LUT R15, R15, R14, RZ, 0x3c, !PT ;  /* 0x0000000e0f0f7212 */ /* 0x000fe200078e3cff */
[----:B------:R-:W-:Y:S01]  /*7a130*/  IMAD.X R32, R35, 0x1, R0, P1 ;  /* 0x0000000123207824 */ /* 0x000fe200008e0600 */
[----:B------:R-:W-:Y:S02]  /*7a140*/  LOP3.LUT R17, R17, R16, RZ, 0x3c, !PT ;  /* 0x0000001011117212 */ /* 0x000fe400078e3cff */
[----:B------:R-:W-:Y:S02]  /*7a150*/  IADD3 R35, P1, R36, R4, RZ ;  /* 0x0000000424237210 */ /* 0x000fe40007f3e0ff */
[----:B------:R-:W-:-:S02]  /*7a160*/  LOP3.LUT R10, R11, R10, RZ, 0x3c, !PT ;  /* 0x0000000a0b0a7212 */ /* 0x000fc400078e3cff */
[----:B------:R-:W-:Y:S01]  /*7a170*/  LOP3.LUT R19, R19, R18, RZ, 0x3c, !PT ;  /* 0x0000001213137212 */ /* 0x000fe200078e3cff */
[----:B------:R-:W-:Y:S01]  /*7a180*/  IMAD.MOV.U32 R44, RZ, RZ, R8 ;  /* 0x000000ffff2c7224 */ /* 0x000fe200078e0008 */
[----:B------:R-:W-:Y:S01]  /*7a190*/  LOP3.LUT R12, R13, R12, RZ, 0x3c, !PT ;  /* 0x0000000c0d0c7212 */ /* 0x000fe200078e3cff */
[----:B------:R-:W-:Y:S01]  /*7a1a0*/  IMAD.MOV.U32 R45, RZ, RZ, R7 ;  /* 0x000000ffff2d7224 */ /* 0x000fe200078e0007 */
[----:B------:R-:W-:Y:S01]  /*7a1b0*/  LOP3.LUT R21, R21, R20, RZ, 0x3c, !PT ;  /* 0x0000001415157212 */ /* 0x000fe200078e3cff */
[----:B------:R-:W-:Y:S01]  /*7a1c0*/  IMAD.MOV.U32 R42, RZ, RZ, R9 ;  /* 0x000000ffff2a7224 */ /* 0x000fe200078e0009 */
[----:B------:R-:W-:Y:S01]  /*7a1d0*/  LOP3.LUT R14, R15, R14, RZ, 0x3c, !PT ;  /* 0x0000000e0f0e7212 */ /* 0x000fe200078e3cff */
[----:B------:R-:W-:Y:S01]  /*7a1e0*/  IMAD.MOV.U32 R43, RZ, RZ, R6 ;  /* 0x000000ffff2b7224 */ /* 0x000fe200078e0006 */
[----:B------:R-:W-:Y:S02]  /*7a1f0*/  LOP3.LUT R23, R23, R22, RZ, 0x3c, !PT ;  /* 0x0000001617177212 */ /* 0x000fe400078e3cff */
[----:B------:R-:W-:-:S02]  /*7a200*/  LOP3.LUT R16, R17, R16, RZ, 0x3c, !PT ;  /* 0x0000001011107212 */ /* 0x000fc400078e3cff */
[----:B------:R-:W-:Y:S02]  /*7a210*/  LOP3.LUT R25, R25, R24, RZ, 0x3c, !PT ;  /* 0x0000001819197212 */ /* 0x000fe400078e3cff */
[----:B------:R-:W-:Y:S02]  /*7a220*/  IADD3.X R34, R37, R0, RZ, P1, !PT ;  /* 0x0000000025227210 */ /* 0x000fe40000ffe4ff */
        /* <DEDUP_REMOVED lines=43> */
[----:B------:R-:W-:-:S03]  /*7a4e0*/  MOV R40, R37 ;  /* 0x0000002500287202 */ /* 0x000fc60000000f00 */
        /* <DEDUP_REMOVED lines=63> */
[----:B------:R-:W-:Y:S02]  /*7a8e0*/  IADD3 R33, P1, R34, R4, RZ ;  /* 0x0000000422217210 */ /* 0x000fe40007f3e0ff */
        /* <DEDUP_REMOVED lines=106> */
[----:B----4-:R-:W-:-:S04]  /*7af90*/  IADD3 R13, P1, R14, R4, RZ ;  /* 0x000000040e0d7210 */ /* 0x010fc80007f3e0ff */
        /* <DEDUP_REMOVED lines=120> */
[----:B------:R-:W-:Y:S01]  /*7b720*/  LOP3.LUT R38, R38, 0x70, RZ, 0x3c, !PT ;  /* 0x0000007026267812 */ /* 0x000fe200078e3cff */
[----:B------:R-:W-:-:S04]  /*7b730*/  UIADD3 UR4, UR4, 0x1, URZ ;  /* 0x0000000104047890 */ /* 0x000fc8000fffe03f */
[----:B------:R-:W-:Y:S01]  /*7b740*/  UISETP.NE.U32.AND UP0, UPT, UR4, UR7, UPT ;  /* 0x000000070400728c */ /* 0x000fe2000bf05070 */
[----:B------:R-:W-:-:S05]  /*7b750*/  IADD3 R8, P1, R42, R4, RZ ;  /* 0x000000042a087210 */ /* 0x000fca0007f3e0ff */
        /* <DEDUP_REMOVED lines=47> */
[----:B------:R-:W-:Y:S01]  /*7ba50*/  LOP3.LUT R27, R27, R26, RZ, 0x3c, !PT ;  /* 0x0000001a1b1b7212 */ /* 0x000fe200078e3cff */
[----:B------:R-:W-:Y:S01]  /*7ba60*/  VIADD R6, R38, UR10 ;  /* 0x0000000a26067c36 */ /* 0x000fe20008000000 */
[----:B------:R-:W-:Y:S02]  /*7ba70*/  LOP3.LUT R13, R13, R12, RZ, 0x3c, !PT ;  /* 0x0000000c0d0d7212 */ /* 0x000fe400078e3cff */
[----:B------:R-:W-:-:S02]  /*7ba80*/  LOP3.LUT R20, R21, R20, RZ, 0x3c, !PT ;  /* 0x0000001415147212 */ /* 0x000fc400078e3cff */
[----:B------:R-:W-:Y:S01]  /*7ba90*/  LOP3.LUT R29, R29, R28, RZ, 0x3c, !PT ;  /* 0x0000001c1d1d7212 */ /* 0x000fe200078e3cff */
[----:B------:R1:W-:Y:S01]  /*7baa0*/  STL.64 [R1+0x1ba8], R44 ;  /* 0x001ba82c01007387 */ /* 0x0003e20000100a00 */
[----:B------:R-:W-:Y:S02]  /*7bab0*/  LOP3.LUT R15, R15, R14, RZ, 0x3c, !PT ;  /* 0x0000000e0f0f7212 */ /* 0x000fe400078e3cff */
[----:B------:R-:W-:Y:S02]  /*7bac0*/  LOP3.LUT R22, R23, R22, RZ, 0x3c, !PT ;  /* 0x0000001617167212 */ /* 0x000fe400078e3cff */
[----:B------:R-:W-:Y:S01]  /*7bad0*/  LOP3.LUT R31, R31, R30, RZ, 0x3c, !PT ;  /* 0x0000001e1f1f7212 */ /* 0x000fe200078e3cff */
[----:B------:R1:W-:Y:S01]  /*7bae0*/  STL.64 [R1+0x1b68], R42 ;  /* 0x001b682a01007387 */ /* 0x0003e20000100a00 */
        /* <DEDUP_REMOVED lines=8> */
[----:B------:R-:W-:Y:S02]  /*7bb70*/  IADD3 R37, P1, R40, R4, RZ ;  /* 0x0000000428257210 */ /* 0x000fe40007f3e0ff */
[----:B------:R-:W-:Y:S01]  /*7bb80*/  LOP3.LUT R21, R21, R20, RZ, 0x3c, !PT ;  /* 0x0000001415157212 */ /* 0x000fe200078e3cff */
[----:B------:R1:W-:Y:S01]  /*7bb90*/  LDGSTS.E [R6+0x40700], desc[UR58][R44.64], P0 ;  /* 0x407000002c067fae */ /* 0x0003e2000812187a */
        /* <DEDUP_REMOVED lines=8> */
[----:B------:R1:W-:Y:S01]  /*7bc20*/  LDGSTS.E [R6+0x40f00], desc[UR58][R42.64], P0 ;  /* 0x40f000002a067fae */ /* 0x0003e2000812187a */
[----:B------:R-:W-:-:S02]  /*7bc30*/  LOP3.LUT R34, R35, R34, RZ, 0x3c, !PT ;  /* 0x0000002223227212 */ /* 0x000fc400078e3cff */
[----:B------:R-:W-:Y:S01]  /*7bc40*/  IADD3.X R36, R41, R0, RZ, P1, !PT ;  /* 0x0000000029247210 */ /* 0x000fe20000ffe4ff */
[----:B------:R1:W-:Y:S01]  /*7bc50*/  STL.64 [R1+0x1a28], R18 ;  /* 0x001a281201007387 */ /* 0x0003e20000100a00 */
[----:B------:R-:W-:Y:S02]  /*7bc60*/  LOP3.LUT R29, R29, R28, RZ, 0x3c, !PT ;  /* 0x0000001c1d1d7212 */ /* 0x000fe400078e3cff */
[----:B------:R-:W-:Y:S01]  /*7bc70*/  LOP3.LUT R31, R31, R30, RZ, 0x3c, !PT ;  /* 0x0000001e1f1f7212 */ /* 0x000fe200078e3cff */
[----:B------:R1:W-:Y:S01]  /*7bc80*/  LDGSTS.E [R6+0x41700], desc[UR58][R10.64], P0 ;  /* 0x417000000a067fae */ /* 0x0003e2000812187a */
[----:B------:R-:W-:-:S03]  /*7bc90*/  LOP3.LUT R33, R33, R32, RZ, 0x3c, !PT ;  /* 0x0000002021217212 */ /* 0x000fc600078e3cff */
[----:B------:R1:W-:Y:S01]  /*7bca0*/  STL.64 [R1+0x19e8], R20 ;  /* 0x0019e81401007387 */ /* 0x0003e20000100a00 */
[----:B------:R-:W-:-:S03]  /*7bcb0*/  LOP3.LUT R35, R35, R34, RZ, 0x3c, !PT ;  /* 0x0000002223237212 */ /* 0x000fc600078e3cff */
[----:B------:R1:W-:Y:S01]  /*7bcc0*/  LDGSTS.E [R6+0x41f00], desc[UR58][R12.64], P0 ;  /* 0x41f000000c067fae */ /* 0x0003e2000812187a */
[----:B------:R-:W-:Y:S01]  /*7bcd0*/  IMAD.MOV.U32 R40, RZ, RZ, R37 ;  /* 0x000000ffff287224 */ /* 0x000fe200078e0025 */
[----:B------:R-:W-:Y:S02]  /*7bce0*/  MOV R41, R36 ;  /* 0x0000002400297202 */ /* 0x000fe40000000f00 */
[----:B------:R1:W-:Y:S04]  /*7bcf0*/  STL.64 [R1+0x19a8], R22 ;  /* 0x0019a81601007387 */ /* 0x0003e80000100a00 */
[----:B------:R1:W-:Y:S04]  /*7bd00*/  LDGSTS.E [R6+0x42700], desc[UR58][R14.64], P0 ;  /* 0x427000000e067fae */ /* 0x0003e8000812187a */
        /* <DEDUP_REMOVED lines=14> */
[----:B------:R1:W-:Y:S04]  /*7bdf0*/  LDGSTS.E [R6+0x46700], desc[UR58][R30.64], P0 ;  /* 0x467000001e067fae */ /* 0x0003e8000812187a */
[----:B------:R1:W-:Y:S04]  /*7be00*/  LDGSTS.E [R6+0x46f00], desc[UR58][R32.64], P0 ;  /* 0x46f0000020067fae */ /* 0x0003e8000812187a */
[----:B------:R1:W-:Y:S04]  /*7be10*/  LDGSTS.E [R6+0x47700], desc[UR58][R34.64], P0 ;  /* 0x4770000022067fae */ /* 0x0003e8000812187a */
[----:B------:R1:W-:Y:S01]  /*7be20*/  LDGSTS.E [R6+0x47f00], desc[UR58][R40.64], P0 ;  /* 0x47f0000028067fae */ /* 0x0003e2000812187a */
[----:B------:R-:W-:-:S03]  /*7be30*/  PLOP3.LUT P0, PT, PT, PT, UP0, 0x80, 0x0 ;  /* 0x000000000000781c */ /* 0x000fc60003f0f008 */
[----:B------:R-:W0:Y:S10]  /*7be40*/  LDGDEPBAR ;  /* 0x00000000000079af */ /* 0x000e340000000000 */
[----:B-1----:R-:W-:Y:S05]  /*7be50*/  @P0 BRA `(.L_x_1) ;  /* 0xfffffae8004c0947 */ /* 0x002fea000383ffff */
.L_x_0:
[----:B------:R-:W1:Y:S01]  /*7be60*/  S2R R0, SR_TID.X ;  /* 0x0000000000007919 */ /* 0x000e620000002100 */
[----:B------:R-:W-:-:S04]  /*7be70*/  DEPBAR.LE SB0, 0x0 ;  /* 0x000080000000791a */ /* 0x000fc80000000000 */
[----:B------:R-:W2:Y:S01]  /*7be80*/  S2R R6, SR_TID.X ;  /* 0x0000000000067919 */ /* 0x000ea20000002100 */
[----:B------:R-:W-:Y:S01]  /*7be90*/  ULDC.64 UR6, c[0x0][0x228] ;  /* 0x00008a0000067ab9 */ /* 0x000fe20000000a00 */
[----:B------:R-:W-:Y:S01]  /*7bea0*/  ULDC UR8, c[0x0][0x248] ;  /* 0x0000920000087ab9 */ /* 0x000fe20000000800 */
[----:B------:R-:W3:Y:S01]  /*7beb0*/  LDL.LU R14, [R1+0xfa4] ;  /* 0x000fa400010e7983 */ /* 0x000ee20000300800 */
[----:B------:R-:W-:Y:S01]  /*7bec0*/  LOP3.LUT R18, R18, 0xfffbffff, RZ, 0xc0, !PT ;  /* 0xfffbffff12127812 */ /* 0x000fe200078ec0ff */
[----:B------:R-:W-:Y:S01]  /*7bed0*/  ULDC UR16, c[0x0][0x228] ;  /* 0x00008a0000107ab9 */ /* 0x000fe20000000800 */
[----:B------:R-:W-:Y:S01]  /*7bee0*/  ULDC UR17, c[0x0][0x228] ;  /* 0x00008a0000117ab9 */ /* 0x000fe20000000800 */
[----:B------:R-:W4:Y:S01]  /*7bef0*/  LDL.LU R13, [R1+0xfac] ;  /* 0x000fac00010d7983 */ /* 0x000f220000300800 */
[----:B------:R-:W-:Y:S01]  /*7bf00*/  ULDC UR28, c[0x0][0x228] ;  /* 0x00008a00001c7ab9 */ /* 0x000fe20000000800 */
[----:B------:R-:W-:Y:S01]  /*7bf10*/  ULDC UR60, c[0x0][0x228] ;  /* 0x00008a00003c7ab9 */ /* 0x000fe20000000800 */
[----:B------:R-:W-:Y:S01]  /*7bf20*/  ULDC UR15, c[0x0][0x248] ;  /* 0x00009200000f7ab9 */ /* 0x000fe20000000800 */
[----:B------:R-:W4:Y:S01]  /*7bf30*/  LDL.LU R12, [R1+0xfa8] ;  /* 0x000fa800010c7983 */ /* 0x000f220000300800 */
[----:B------:R-:W-:Y:S01]  /*7bf40*/  ULDC UR57, c[0x0][0x228] ;  /* 0x00008a0000397ab9 */ /* 0x000fe20000000800 */
[----:B------:R-:W-:Y:S01]  /*7bf50*/  MOV R115, UR58 ;  /* 0x0000003a00737c02 */ /* 0x000fe20008000f00 */
[----:B------:R-:W-:Y:S01]  /*7bf60*/  ULDC UR47, c[0x0][0x228] ;  /* 0x00008a00002f7ab9 */ /* 0x000fe20000000800 */
[----:B------:R-:W4:Y:S01]  /*7bf70*/  LDL.LU R15, [R1+0xfa0] ;  /* 0x000fa000010f7983 */ /* 0x000f220000300800 */
[----:B------:R-:W-:Y:S01]  /*7bf80*/  UMOV UR4, UR7 ;  /* 0x0000000700047c82 */ /* 0x000fe20008000000 */
[----:B------:R-:W-:Y:S01]  /*7bf90*/  IMAD.U32 R114, RZ, RZ, UR6 ;  /* 0x00000006ff727e24 */ /* 0x000fe2000f8e00ff */
        /* <DEDUP_REMOVED lines=8> */
[C---:B-1----:R-:W-:Y:S01]  /*7c020*/  IMAD.SHL.U32 R3, R0.reuse, 0x10, RZ ;  /* 0x0000001000037824 */ /* 0x042fe200078e00ff */
[----:B------:R-:W-:Y:S01]  /*7c030*/  ULDC UR46, c[0x0][0x228] ;  /* 0x00008a00002e7ab9 */ /* 0x000fe20000000800 */
[C---:B------:R-:W-:Y:S01]  /*7c040*/  IMAD.SHL.U32 R2, R0.reuse, 0x20, RZ ;  /* 0x0000002000027824 */ /* 0x040fe200078e00ff */
[----:B------:R-:W-:Y:S01]  /*7c050*/  ULDC UR55, c[0x0][0x228] ;  /* 0x00008a0000377ab9 */ /* 0x000fe20000000800 */
[----:B------:R-:W-:Y:S01]  /*7c060*/  IMAD.SHL.U32 R4, R0, 0x8, RZ ;  /* 0x0000000800047824 */ /* 0x000fe200078e00ff */
[----:B------:R-:W-:Y:S01]  /*7c070*/  LOP3.LUT R3, R3, 0xf0, RZ, 0xc0, !PT ;  /* 0x000000f003037812 */ /* 0x000fe200078ec0ff */
[----:B-----5:R-:W-:Y:S01]  /*7c080*/  VIADD R0, R252, 0x40 ;  /* 0x00000040fc007836 */ /* 0x020fe20000000000 */
[----:B------:R-:W-:Y:S01]  /*7c090*/  LOP3.LUT R2, R2, 0x200, RZ, 0xc0, !PT ;  /* 0x0000020002027812 */ /* 0x000fe200078ec0ff */
[----:B------:R-:W-:Y:S01]  /*7c0a0*/  ULDC UR42, c[0x0][0x228] ;  /* 0x00008a00002a7ab9 */ /* 0x000fe20000000800 */
[----:B------:R-:W-:Y:S01]  /*7c0b0*/  ULDC UR45, c[0x0][0x228] ;  /* 0x00008a00002d7ab9 */ /* 0x000fe20000000800 */
[----:B------:R-:W-:Y:S01]  /*7c0c0*/  ULDC UR44, c[0x0][0x228] ;  /* 0x00008a00002c7ab9 */ /* 0x000fe20000000800 */
[----:B------:R-:W-:Y:S01]  /*7c0d0*/  IADD3 R2, R2, UR5, R3 ;  /* 0x0000000502027c10 */ /* 0x000fe2000fffe003 */
[----:B------:R-:W-:Y:S01]  /*7c0e0*/  ULDC UR56, c[0x0][0x228] ;  /* 0x00008a0000387ab9 */ /* 0x000fe20000000800 */
[----:B------:R-:W-:Y:S01]  /*7c0f0*/  LOP3.LUT R3, R4, 0x100, RZ, 0xc0, !PT ;  /* 0x0000010004037812 */ /* 0x000fe200078ec0ff */
[----:B------:R-:W-:Y:S01]  /*7c100*/  ULDC UR53, c[0x0][0x228] ;  /* 0x00008a0000357ab9 */ /* 0x000fe20000000800 */
[----:B------:R-:W4:Y:S01]  /*7c110*/  LDL.LU R4, [R1+0x570] ;  /* 0x0005700001047983 */ /* 0x000f220000300800 */
[----:B--2---:R-:W-:Y:S01]  /*7c120*/  LOP3.LUT R8, R6, 0x3f, RZ, 0xc0, !PT ;  /* 0x0000003f06087812 */ /* 0x004fe200078ec0ff */
[----:B------:R-:W-:Y:S01]  /*7c130*/  ULDC UR37, c[0x0][0x228] ;  /* 0x00008a0000257ab9 */ /* 0x000fe20000000800 */
[----:B------:R-:W-:Y:S01]  /*7c140*/  ISETP.GE.AND P0, PT, R0, UR4, PT ;  /* 0x0000000400007c0c */ /* 0x000fe2000bf06270 */
[----:B------:R-:W2:Y:S01]  /*7c150*/  LDL.LU R5, [R1+0x578] ;  /* 0x0005780001057983 */ /* 0x000ea20000300800 */
[----:B------:R-:W-:Y:S01]  /*7c160*/  IMAD.IADD R0, R2, 0x1, R3 ;  /* 0x0000000102007824 */ /* 0x000fe200078e0203 */
[----:B------:R-:W-:Y:S01]  /*7c170*/  LEA R37, R8, UR5, 0x4 ;  /* 0x0000000508257c11 */ /* 0x000fe2000f8e20ff */
[----:B------:R-:W-:Y:S01]  /*7c180*/  ULDC UR4, c[0x0][0x248] ;  /* 0x0000920000047ab9 */ /* 0x000fe20000000800 */
[----:B------:R-:W2:Y:S01]  /*7c190*/  LDL.LU R6, [R1+0x350] ;  /* 0x0003500001067983 */ /* 0x000ea20000300800 */
[----:B------:R-:W-:Y:S01]  /*7c1a0*/  ULDC UR5, c[0x0][0x248] ;  /* 0x0000920000057ab9 */ /* 0x000fe20000000800 */
[----:B------:R-:W-:Y:S01]  /*7c1b0*/  ULDC UR39, c[0x0][0x228] ;  /* 0x00008a0000277ab9 */ /* 0x000fe20000000800 */
[----:B------:R-:W-:Y:S01]  /*7c1c0*/  ULDC UR38, c[0x0][0x228] ;  /* 0x00008a0000267ab9 */ /* 0x000fe20000000800 */
[----:B------:R-:W2:Y:S01]  /*7c1d0*/  LDL.LU R7, [R1+0x358] ;  /* 0x0003580001077983 */ /* 0x000ea20000300800 */
[----:B------:R-:W-:Y:S01]  /*7c1e0*/  ULDC UR41, c[0x0][0x228] ;  /* 0x00008a0000297ab9 */ /* 0x000fe20000000800 */
[----:B------:R-:W-:Y:S01]  /*7c1f0*/  ULDC UR40, c[0x0][0x228] ;  /* 0x00008a0000287ab9 */ /* 0x000fe20000000800 */
[----:B------:R-:W-:Y:S01]  /*7c200*/  ULDC UR54, c[0x0][0x228] ;  /* 0x00008a0000367ab9 */ /* 0x000fe20000000800 */
[----:B------:R-:W-:Y:S01]  /*7c210*/  BAR.SYNC.DEFER_BLOCKING 0x0 ;  /* 0x0000000000007b1d */ /* 0x000fe20000010000 */
[----:B------:R-:W-:-:S05]  /*7c220*/  MOV R116, UR59 ;  /* 0x0000003b00747c02 */ /* 0x000fca0008000f00 */
        /* <DEDUP_REMOVED lines=25> */
[----:B---3--:R-:W-:Y:S01]  /*7c3c0*/  IMAD.MOV.U32 R17, RZ, RZ, R14 ;  /* 0x000000ffff117224 */ /* 0x008fe200078e000e */
[----:B------:R-:W-:Y:S01]  /*7c3d0*/  LOP3.LUT R36, R36, 0x7fffffff, RZ, 0xc0, !PT ;  /* 0x7fffffff24247812 */ /* 0x000fe200078ec0ff */
[----:B----4-:R-:W-:Y:S01]  /*7c3e0*/  IMAD.MOV.U32 R16, RZ, RZ, R13 ;  /* 0x000000ffff107224 */ /* 0x010fe200078e000d */
[----:B------:R-:W-:Y:S01]  /*7c3f0*/  LOP3.LUT R35, R35, 0x7fffffff, RZ, 0xc0, !PT ;  /* 0x7fffffff23237812 */ /* 0x000fe200078ec0ff */
[----:B------:R-:W-:Y:S01]  /*7c400*/  IMAD.MOV.U32 R38, RZ, RZ, R12 ;  /* 0x000000ffff267224 */ /* 0x000fe200078e000c */
[----:B------:R-:W-:-:S02]  /*7c410*/  LOP3.LUT R34, R34, 0x7fffffff, RZ, 0xc0, !PT ;  /* 0x7fffffff22227812 */ /* 0x000fc400078ec0ff */
[----:B------:R-:W-:Y:S01]  /*7c420*/  MOV R39, R15 ;  /* 0x0000000f00277202 */ /* 0x000fe20000000f00 */
[----:B------:R-:W-:Y:S01]  /*7c430*/  IMAD R2, R252, UR4, RZ ;  /* 0x00000004fc027c24 */ /* 0x000fe2000f8e02ff */
[----:B------:R-:W-:Y:S01]  /*7c440*/  ULDC UR4, c[0x0][0x248] ;  /* 0x0000920000047ab9 */ /* 0x000fe20000000800 */
[----:B------:R-:W-:Y:S01]  /*7c450*/  ULDC UR59, c[0x0][0x228] ;  /* 0x00008a00003b7ab9 */ /* 0x000fe20000000800 */
[----:B--2---:R1:W-:Y:S01]  /*7c460*/  STSM.16.M88.4 [R0], R4 ;  /* 0x0000000400007844 */ /* 0x0043e20000000200 */
[----:B------:R-:W-:Y:S06]  /*7c470*/  BAR.SYNC.DEFER_BLOCKING 0x0 ;  /* 0x0000000000007b1d */ /* 0x000fec0000010000 */
[----:B-1----:R-:W2:Y:S04]  /*7c480*/  LDL.LU R4, [R1+0x630] ;  /* 0x0006300001047983 */ /* 0x002ea80000300800 */
[----:B------:R-:W2:Y:S04]  /*7c490*/  LDL.LU R5, [R1+0x638] ;  /* 0x0006380001057983 */ /* 0x000ea80000300800 */
[----:B------:R-:W2:Y:S04]  /*7c4a0*/  LDL.LU R6, [R1+0x400] ;  /* 0x0004000001067983 */ /* 0x000ea80000300800 */
[----:B------:R-:W2:Y:S04]  /*7c4b0*/  LDL.LU R7, [R1+0x408] ;  /* 0x0004080001077983 */ /* 0x000ea80000300800 */
[----:B------:R-:W1:Y:S04]  /*7c4c0*/  LDS.128 R40, [R37] ;  /* 0x0000000025287984 */ /* 0x000e680000000c00 */
[----:B------:R-:W3:Y:S01]  /*7c4d0*/  LDL.LU R8, [R1+0x200] ;  /* 0x0002000001087983 */ /* 0x000ee20000300800 */
[----:B------:R-:W-:Y:S06]  /*7c4e0*/  BAR.SYNC.DEFER_BLOCKING 0x0 ;  /* 0x0000000000007b1d */ /* 0x000fec0000010000 */
[----:B-1----:R-:W-:Y:S04]  /*7c4f0*/  STL.64 [R1+0x2e0], R40 ;  /* 0x0002e02801007387 */ /* 0x002fe80000100a00 */
[----:B------:R-:W-:Y:S04]  /*7c500*/  STL.64 [R1+0x2e8], R42 ;  /* 0x0002e82a01007387 */ /* 0x000fe80000100a00 */
[----:B------:R-:W3:Y:S04]  /*7c510*/  LDL.LU R9, [R1+0x208] ;  /* 0x0002080001097983 */ /* 0x000ee80000300800 */
[----:B------:R-:W3:Y:S04]  /*7c520*/  LDL.LU R10, [R1+0x130] ;  /* 0x00013000010a7983 */ /* 0x000ee80000300800 */
[----:B------:R-:W3:Y:S04]  /*7c530*/  LDL.LU R11, [R1+0x138] ;  /* 0x00013800010b7983 */ /* 0x000ee80000300800 */
[----:B--2---:R1:W-:Y:S01]  /*7c540*/  STSM.16.M88.4 [R0], R4 ;  /* 0x0000000400007844 */ /* 0x0043e20000000200 */
[----:B------:R-:W-:Y:S06]  /*7c550*/  BAR.SYNC.DEFER_BLOCKING 0x0 ;  /* 0x0000000000007b1d */ /* 0x000fec0000010000 */
[----:B-1----:R-:W2:Y:S04]  /*7c560*/  LDL.LU R4, [R1+0x60] ;  /* 0x0000600001047983 */ /* 0x002ea80000300800 */
[----:B------:R-:W1:Y:S01]  /*7c570*/  LDS.128 R40, [R37] ;  /* 0x0000000025287984 */ /* 0x000e620000000c00 */
[----:B------:R-:W-:Y:S06]  /*7c580*/  BAR.SYNC.DEFER_BLOCKING 0x0 ;  /* 0x0000000000007b1d */ /* 0x000fec0000010000 */
[----:B---3--:R3:W-:Y:S02]  /*7c590*/  STSM.16.M88.4 [R0], R8 ;  /* 0x0000000800007844 */ /* 0x0087e40000000200 */
[----:B------:R-:W-:Y:S06]  /*7c5a0*/  BAR.SYNC.DEFER_BLOCKING 0x0 ;  /* 0x0000000000007b1d */ /* 0x000fec0000010000 */
[----:B-1----:R-:W-:Y:S04]  /*7c5b0*/  STL.64 [R1+0x2d0], R40 ;  /* 0x0002d02801007387 */ /* 0x002fe80000100a00 */
[----:B------:R-:W-:Y:S04]  /*7c5c0*/  STL.64 [R1+0x2d8], R42 ;  /* 0x0002d82a01007387 */ /* 0x000fe80000100a00 */
[----:B------:R-:W2:Y:S04]  /*7c5d0*/  LDL.LU R5, [R1+0x68] ;  /* 0x0000680001057983 */ /* 0x000ea80000300800 */
[----:B------:R-:W2:Y:S04]  /*7c5e0*/  LDL.LU R6, [R1+0x750] ;  /* 0x0007500001067983 */ /* 0x000ea80000300800 */
[----:B------:R-:W2:Y:S04]  /*7c5f0*/  LDL.LU R7, [R1+0x758] ;  /* 0x0007580001077983 */ /* 0x000ea80000300800 */
[----:B------:R-:W1:Y:S04]  /*7c600*/  LDS.128 R12, [R37] ;  /* 0x00000000250c7984 */ /* 0x000e680000000c00 */
[----:B---3--:R-:W3:Y:S01]  /*7c610*/  LDL.LU R8, [R1+0x1200] ;  /* 0x0012000001087983 */ /* 0x008ee20000300800 */
        /* <DEDUP_REMOVED lines=11> */
[----:B---3--:R-:W-:Y:S02]  /*7c6d0*/  STSM.16.M88.4 [R0], R8 ;  /* 0x0000000800007844 */ /* 0x008fe40000000200 */
[----:B------:R-:W-:Y:S06]  /*7c6e0*/  BAR.SYNC.DEFER_BLOCKING 0x0 ;  /* 0x0000000000007b1d */ /* 0x000fec0000010000 */
[----:B-1----:R1:W-:Y:S04]  /*7c6f0*/  STL.64 [R1+0x660], R12 ;  /* 0x0006600c01007387 */ /* 0x0023e80000100a00 */
[----:B------:R-:W-:Y:S04]  /*7c700*/  STL.64 [R1+0x668], R14 ;  /* 0x0006680e01007387 */ /* 0x000fe80000100a00 */
[----:B------:R-:W2:Y:S04]  /*7c710*/  LDL.LU R5, [R1+0x9a8] ;  /* 0x0009a80001057983 */ /* 0x000ea80000300800 */
[----:B------:R-:W2:Y:S04]  /*7c720*/  LDL.LU R6, [R1+0x10e0] ;  /* 0x0010e00001067983 */ /* 0x000ea80000300800 */
[----:B------:R-:W2:Y:S04]  /*7c730*/  LDL.LU R7, [R1+0x10e8] ;  /* 0x0010e80001077983 */ /* 0x000ea80000300800 */
[----:B------:R-:W3:Y:S04]  /*7c740*/  LDS.128 R8, [R37] ;  /* 0x0000000025087984 */ /* 0x000ee80000000c00 */
[----:B-1----:R-:W4:Y:S01]  /*7c750*/  LDL.LU R12, [R1+0xd30] ;  /* 0x000d3000010c7983 */ /* 0x002f220000300800 */
[----:B------:R-:W-:Y:S06]  /*7c760*/  BAR.SYNC.DEFER_BLOCKING 0x0 ;  /* 0x0000000000007b1d */ /* 0x000fec0000010000 */
[----:B---3--:R-:W-:Y:S04]  /*7c770*/  STL.64 [R1+0x320], R8 ;  /* 0x0003200801007387 */ /* 0x008fe80000100a00 */
[----:B------:R-:W-:Y:S04]  /*7c780*/  STL.64 [R1+0x328], R10 ;  /* 0x0003280a01007387 */ /* 0x000fe80000100a00 */
[----:B------:R-:W4:Y:S04]  /*7c790*/  LDL.LU R13, [R1+0xd38] ;  /* 0x000d3800010d7983 */ /* 0x000f280000300800 */
[----:B------:R-:W4:Y:S04]  /*7c7a0*/  LDL.LU R14, [R1+0x800] ;  /* 0x00080000010e7983 */ /* 0x000f280000300800 */
[----:B------:R-:W4:Y:S04]  /*7c7b0*/  LDL.LU R15, [R1+0x808] ;  /* 0x00080800010f7983 */ /* 0x000f280000300800 */
[----:B--2---:R-:W-:Y:S01]  /*7c7c0*/  STSM.16.M88.4 [R0], R4 ;  /* 0x0000000400007844 */ /* 0x004fe20000000200 */
[----:B------:R-:W-:Y:S06]  /*7c7d0*/  BAR.SYNC.DEFER_BLOCKING 0x0 ;  /* 0x0000000000007b1d */ /* 0x000fec0000010000 */
[----:B------:R-:W1:Y:S02]  /*7c7e0*/  LDS.128 R4, [R37] ;  /* 0x0000000025047984 */ /* 0x000e640000000c00 */
[----:B------:R-:W-:Y:S06]  /*7c7f0*/  BAR.SYNC.DEFER_BLOCKING 0x0 ;  /* 0x0000000000007b1d */ /* 0x000fec0000010000 */
[----:B----4-:R-:W-:Y:S02]  /*7c800*/  STSM.16.M88.4 [R0], R12 ;  /* 0x0000000c00007844 */ /* 0x010fe40000000200 */
[----:B------:R-:W-:Y:S06]  /*7c810*/  BAR.SYNC.DEFER_BLOCKING 0x0 ;  /* 0x0000000000007b1d */ /* 0x000fec0000010000 */
[----:B------:R-:W2:Y:S04]  /*7c820*/  LDS.128 R12, [R37] ;  /* 0x00000000250c7984 */ /* 0x000ea80000000c00 */
[----:B-1----:R1:W-:Y:S04]  /*7c830*/  STL.64 [R1+0x300], R4 ;  /* 0x0003000401007387 */ /* 0x0023e80000100a00 */
[----:B------:R3:W-:Y:S04]  /*7c840*/  STL.64 [R1+0x308], R6 ;  /* 0x0003080601007387 */ /* 0x0007e80000100a00 */
[----:B-1----:R-:W4:Y:S04]  /*7c850*/  LDL.LU R4, [R1+0x574] ;  /* 0x0005740001047983 */ /* 0x002f280000300800 */
[----:B--2---:R-:W-:Y:S04]  /*7c860*/  STL.64 [R1+0x2f0], R12 ;  /* 0x0002f00c01007387 */ /* 0x004fe80000100a00 */
[----:B------:R-:W-:Y:S04]  /*7c870*/  STL.64 [R1+0x2f8], R14 ;  /* 0x0002f80e01007387 */ /* 0x000fe80000100a00 */
[----:B------:R-:W4:Y:S04]  /*7c880*/  LDL.LU R5, [R1+0x57c] ;  /* 0x00057c0001057983 */ /* 0x000f280000300800 */
[----:B---3--:R-:W4:Y:S04]  /*7c890*/  LDL.LU R6, [R1+0x354] ;  /* 0x0003540001067983 */ /* 0x008f280000300800 */
[----:B------:R-:W4:Y:S01]  /*7c8a0*/  LDL.LU R7, [R1+0x35c] ;  /* 0x00035c0001077983 */ /* 0x000f220000300800 */
[----:B------:R-:W-:Y:S01]  /*7c8b0*/  BAR.SYNC.DEFER_BLOCKING 0x0 ;  /* 0x0000000000007b1d */ /* 0x000fe20000010000 */
[----:B------:R-:W-:Y:S01]  /*7c8c0*/  IMAD.MOV.U32 R8, RZ, RZ, R39 ;  /* 0x000000ffff087224 */ /* 0x000fe200078e0027 */
[----:B------:R-:W-:Y:S01]  /*7c8d0*/  MOV R11, R162 ;  /* 0x000000a2000b7202 */ /* 0x000fe20000000f00 */
[----:B------:R-:W-:-:S02]  /*7c8e0*/  IMAD.MOV.U32 R9, RZ, RZ, R38 ;  /* 0x000000ffff097224 */ /* 0x000fc400078e0026 */
[----:B------:R-:W-:-:S05]  /*7c8f0*/  IMAD.MOV.U32 R10, RZ, RZ, R160 ;  /* 0x000000ffff0a7224 */ /* 0x000fca00078e00a0 */
[----:B------:R1:W-:Y:S01]  /*7c900*/  STSM.16.M88.4 [R0], R8 ;  /* 0x0000000800007844 */ /* 0x0003e20000000200 */
[----:B------:R-:W-:Y:S06]  /*7c910*/  BAR.SYNC.DEFER_BLOCKING 0x0 ;  /* 0x0000000000007b1d */ /* 0x000fec0000010000 */
[----:B-1----:R-:W2:Y:S04]  /*7c920*/  LDL.LU R8, [R1+0x634] ;  /* 0x0006340001087983 */ /* 0x002ea80000300800 */
[----:B------:R-:W1:Y:S01]  /*7c930*/  LDS.128 R12, [R37] ;  /* 0x00000000250c7984 */ /* 0x000e620000000c00 */
[----:B------:R-:W-:Y:S06]  /*7c940*/  BAR.SYNC.DEFER_BLOCKING 0x0 ;  /* 0x0000000000007b1d */ /* 0x000fec0000010000 */
[----:B-1----:R-:W-:Y:S04]  /*7c950*/  STL.64 [R1+0x2c0], R12 ;  /* 0x0002c00c01007387 */ /* 0x002fe80000100a00 */
[----:B------:R-:W-:Y:S04]  /*7c960*/  STL.64 [R1+0x2c8], R14 ;  /* 0x0002c80e01007387 */ /* 0x000fe80000100a00 */
[----:B------:R-:W2:Y:S04]  /*7c970*/  LDL.LU R9, [R1+0x63c] ;  /* 0x00063c0001097983 */ /* 0x000ea80000300800 */
[----:B------:R-:W2:Y:S04]  /*7c980*/  LDL.LU R10, [R1+0x404] ;  /* 0x00040400010a7983 */ /* 0x000ea80000300800 */
[----:B------:R-:W2:Y:S04]  /*7c990*/  LDL.LU R11, [R1+0x40c] ;  /* 0x00040c00010b7983 */ /* 0x000ea80000300800 */
[----:B----4-:R1:W-:Y:S01]  /*7c9a0*/  STSM.16.M88.4 [R0], R4 ;  /* 0x0000000400007844 */ /* 0x0103e20000000200 */
[----:B------:R-:W-:Y:S06]  /*7c9b0*/  BAR.SYNC.DEFER_BLOCKING 0x0 ;  /* 0x0000000000007b1d */ /* 0x000fec0000010000 */
[----:B-1----:R-:W3:Y:S04]  /*7c9c0*/  LDL.LU R4, [R1+0x204] ;  /* 0x0002040001047983 */ /* 0x002ee80000300800 */
[----:B------:R-:W1:Y:S01]  /*7c9d0*/  LDS.128 R12, [R37] ;  /* 0x00000000250c7984 */ /* 0x000e620000000c00 */
        /* <DEDUP_REMOVED lines=16> */
[----:B---3--:R1:W-:Y:S01]  /*7cae0*/  STSM.16.M88.4 [R0], R4 ;  /* 0x0000000400007844 */ /* 0x0083e20000000200 */
        /* <DEDUP_REMOVED lines=29> */
[----:B--2---:R-:W-:Y:S01]  /*7ccc0*/  STSM.16.M88.4 [R0], R8 ;  /* 0x0000000800007844 */ /* 0x004fe20000000200 */
[----:B------:R-:W-:Y:S06]  /*7ccd0*/  BAR.SYNC.DEFER_BLOCKING 0x0 ;  /* 0x0000000000007b1d */ /* 0x000fec0000010000 */
[----:B------:R-:W1:Y:S02]  /*7cce0*/  LDS.128 R12, [R37] ;  /* 0x00000000250c7984 */ /* 0x000e640000000c00 */
[----:B------:R-:W-:Y:S06]  /*7ccf0*/  BAR.SYNC.DEFER_BLOCKING 0x0 ;  /* 0x0000000000007b1d */ /* 0x000fec0000010000 */
[----:B-1----:R-:W-:Y:S04]  /*7cd00*/  STL.64 [R1+0x200], R12 ;  /* 0x0002000c01007387 */ /* 0x002fe80000100a00 */
[----:B------:R-:W-:Y:S04]  /*7cd10*/  STL.64 [R1+0x208], R14 ;  /* 0x0002080e01007387 */ /* 0x000fe80000100a00 */
[----:B---3--:R1:W-:Y:S01]  /*7cd20*/  STSM.16.M88.4 [R0], R4 ;  /* 0x0000000400007844 */ /* 0x0083e20000000200 */
[----:B------:R-:W-:Y:S06]  /*7cd30*/  BAR.SYNC.DEFER_BLOCKING 0x0 ;  /* 0x0000000000007b1d */ /* 0x000fec0000010000 */
[----:B-1----:R-:W2:Y:S04]  /*7cd40*/  LDL.LU R4, [R1+0x560] ;  /* 0x0005600001047983 */ /* 0x002ea80000300800 */
[----:B------:R-:W1:Y:S04]  /*7cd50*/  LDS.128 R12, [R37] ;  /* 0x00000000250c7984 */ /* 0x000e680000000c00 */
[----:B-1----:R-:W-:Y:S04]  /*7cd60*/  STL.64 [R1+0x1f0], R12 ;  /* 0x0001f00c01007387 */ /* 0x002fe80000100a00 */
[----:B------:R-:W-:Y:S04]  /*7cd70*/  STL.64 [R1+0x1f8], R14 ;  /* 0x0001f80e01007387 */ /* 0x000fe80000100a00 */
[----:B------:R-:W2:Y:S04]  /*7cd80*/  LDL.LU R5, [R1+0x568] ;  /* 0x0005680001057983 */ /* 0x000ea80000300800 */
[----:B------:R-:W2:Y:S04]  /*7cd90*/  LDL.LU R6, [R1+0x340] ;  /* 0x0003400001067983 */ /* 0x000ea80000300800 */
[----:B------:R-:W2:Y:S01]  /*7cda0*/  LDL.LU R7, [R1+0x348] ;  /* 0x0003480001077983 */ /* 0x000ea20000300800 */
[----:B------:R-:W-:Y:S01]  /*7cdb0*/  BAR.SYNC.DEFER_BLOCKING 0x0 ;  /* 0x0000000000007b1d */ /* 0x000fe20000010000 */
[----:B------:R-:W-:-:S02]  /*7cdc0*/  IMAD.MOV.U32 R8, RZ, RZ, R17 ;  /* 0x000000ffff087224 */ /* 0x000fc400078e0011 */
[----:B------:R-:W-:Y:S02]  /*7cdd0*/  IMAD.MOV.U32 R9, RZ, RZ, R16 ;  /* 0x000000ffff097224 */ /* 0x000fe400078e0010 */
[----:B------:R-:W-:-:S03]  /*7cde0*/  IMAD.MOV.U32 R10, RZ, RZ, R161 ;  /* 0x000000ffff0a7224 */ /* 0x000fc600078e00a1 */
[----:B------:R-:W1:Y:S01]  /*7cdf0*/  LDC R17, c[0x0][0x244] ;  /* 0x00009100ff117b82 */ /* 0x000e620000000800 */
[----:B------:R-:W-:-:S05]  /*7ce00*/  IMAD.MOV.U32 R11, RZ, RZ, R163 ;  /* 0x000000ffff0b7224 */ /* 0x000fca00078e00a3 */
[----:B------:R3:W-:Y:S02]  /*7ce10*/  STSM.16.M88.4 [R0], R8 ;  /* 0x0000000800007844 */ /* 0x0007e40000000200 */
[----:B------:R-:W-:Y:S06]  /*7ce20*/  BAR.SYNC.DEFER_BLOCKING 0x0 ;  /* 0x0000000000007b1d */ /* 0x000fec0000010000 */
[----:B---3--:R-:W3:Y:S04]  /*7ce30*/  LDL.LU R8, [R1+0x620] ;  /* 0x0006200001087983 */ /* 0x008ee80000300800 */
[----:B------:R-:W4:Y:S01]  /*7ce40*/  LDS.128 R12, [R37] ;  /* 0x00000000250c7984 */ /* 0x000f220000000c00 */
[----:B------:R-:W-:Y:S06]  /*7ce50*/  BAR.SYNC.DEFER_BLOCKING 0x0 ;  /* 0x0000000000007b1d */ /* 0x000fec0000010000 */
[----:B----4-:R-:W-:Y:S04]  /*7ce60*/  STL.64 [R1+0x130], R12 ;  /* 0x0001300c01007387 */ /* 0x010fe80000100a00 */
[----:B------:R-:W-:Y:S04]  /*7ce70*/  STL.64 [R1+0x138], R14 ;  /* 0x0001380e01007387 */ /* 0x000fe80000100a00 */
[----:B------:R-:W3:Y:S04]  /*7ce80*/  LDL.LU R9, [R1+0x628] ;  /* 0x0006280001097983 */ /* 0x000ee80000300800 */
[----:B------:R-:W3:Y:S04]  /*7ce90*/  LDL.LU R10, [R1+0x3f0] ;  /* 0x0003f000010a7983 */ /* 0x000ee80000300800 */
[----:B------:R-:W3:Y:S04]  /*7cea0*/  LDL.LU R11, [R1+0x3f8] ;  /* 0x0003f800010b7983 */ /* 0x000ee80000300800 */
[----:B--2---:R2:W-:Y:S01]  /*7ceb0*/  STSM.16.M88.4 [R0], R4 ;  /* 0x0000000400007844 */ /* 0x0045e20000000200 */
[----:B------:R-:W-:Y:S06]  /*7cec0*/  BAR.SYNC.DEFER_BLOCKING 0x0 ;  /* 0x0000000000007b1d */ /* 0x000fec0000010000 */
[----:B--2---:R-:W2:Y:S04]  /*7ced0*/  LDL.LU R4, [R1+0x1e0] ;  /* 0x0001e00001047983 */ /* 0x004ea80000300800 */
[----:B------:R-:W4:Y:S01]  /*7cee0*/  LDS.128 R12, [R37] ;  /* 0x00000000250c7984 */ /* 0x000f220000000c00 */
[----:B------:R-:W-:Y:S06]  /*7cef0*/  BAR.SYNC.DEFER_BLOCKING 0x0 ;  /* 0x0000000000007b1d */ /* 0x000fec0000010000 */
[----:B----4-:R-:W-:Y:S04]  /*7cf00*/  STL.64 [R1+0x840], R12 ;  /* 0x0008400c01007387 */ /* 0x010fe80000100a00 */
[----:B------:R-:W-:Y:S04]  /*7cf10*/  STL.64 [R1+0x848], R14 ;  /* 0x0008480e01007387 */ /* 0x000fe80000100a00 */
[----:B------:R-:W2:Y:S04]  /*7cf20*/  LDL.LU R5, [R1+0x1e8] ;  /* 0x0001e80001057983 */ /* 0x000ea80000300800 */
[----:B------:R-:W2:Y:S04]  /*7cf30*/  LDL.LU R6, [R1+0x120] ;  /* 0x0001200001067983 */ /* 0x000ea80000300800 */
[----:B------:R-:W2:Y:S04]  /*7cf40*/  LDL.LU R7, [R1+0x128] ;  /* 0x0001280001077983 */ /* 0x000ea80000300800 */
[----:B---3--:R3:W-:Y:S01]  /*7cf50*/  STSM.16.M88.4 [R0], R8 ;  /* 0x0000000800007844 */ /* 0x0087e20000000200 */
        /* <DEDUP_REMOVED lines=47> */
[----:B--2---:R2:W-:Y:S01]  /*7d250*/  STSM.16.M88.4 [R0], R4 ;  /* 0x0000000400007844 */ /* 0x0045e20000000200 */
[----:B------:R-:W-:Y:S06]  /*7d260*/  BAR.SYNC.DEFER_BLOCKING 0x0 ;  /* 0x0000000000007b1d */ /* 0x000fec0000010000 */
[----:B--2---:R-:W2:Y:S04]  /*7d270*/  LDL.LU R4, [R1+0x564] ;  /* 0x0005640001047983 */ /* 0x004ea80000300800 */
[----:B------:R-:W4:Y:S04]  /*7d280*/  LDS.128 R12, [R37] ;  /* 0x00000000250c7984 */ /* 0x000f280000000c00 */
[----:B----4-:R-:W-:Y:S04]  /*7d290*/  STL.64 [R1+0x690], R12 ;  /* 0x0006900c01007387 */ /* 0x010fe80000100a00 */
[----:B------:R-:W-:Y:S04]  /*7d2a0*/  STL.64 [R1+0x698], R14 ;  /* 0x0006980e01007387 */ /* 0x000fe80000100a00 */
[----:B------:R-:W2:Y:S04]  /*7d2b0*/  LDL.LU R5, [R1+0x56c] ;  /* 0x00056c0001057983 */ /* 0x000ea80000300800 */
[----:B------:R-:W2:Y:S04]  /*7d2c0*/  LDL.LU R6, [R1+0x344] ;  /* 0x0003440001067983 */ /* 0x000ea80000300800 */
[----:B------:R-:W2:Y:S01]  /*7d2d0*/  LDL.LU R7, [R1+0x34c] ;  /* 0x00034c0001077983 */ /* 0x000ea20000300800 */
[----:B------:R-:W-:Y:S01]  /*7d2e0*/  BAR.SYNC.DEFER_BLOCKING 0x0 ;  /* 0x0000000000007b1d */ /* 0x000fe20000010000 */
[----:B------:R-:W-:-:S02]  /*7d2f0*/  IMAD.MOV.U32 R10, RZ, RZ, R164 ;  /* 0x000000ffff0a7224 */ /* 0x000fc400078e00a4 */
[----:B------:R-:W-:-:S05]  /*7d300*/  IMAD.MOV.U32 R11, RZ, RZ, R166 ;  /* 0x000000ffff0b7224 */ /* 0x000fca00078e00a6 */
        /* <DEDUP_REMOVED lines=78> */
[----:B------:R-:W-:Y:S01]  /*7d7f0*/  MOV R10, R165 ;  /* 0x000000a5000a7202 */ /* 0x000fe20000000f00 */
        /* <DEDUP_REMOVED lines=239> */
[----:B------:R-:W-:Y:S01]  /*7e6f0*/  IMAD.MOV.U32 R10, RZ, RZ, R172 ;  /* 0x000000ffff0a7224 */ /* 0x000fe200078e00ac */
[----:B------:R-:W-:-:S05]  /*7e700*/  MOV R11, R174 ;  /* 0x000000ae000b7202 */ /* 0x000fca0000000f00 */
        /* <DEDUP_REMOVED lines=422> */
[----:B---3--:R-:W3:Y:S04]  /*80170*/  LDL.LU R8, [R1] ;  /* 0x0000000001087983 */ /* 0x008ee80000300800 */
        /* <DEDUP_REMOVED lines=817> */
[----:B---3--:R-:W-:Y:S01]  /*83490*/  STSM.16.M88.4 [R0], R8 ;  /* 0x0000000800007844 */ /* 0x008fe20000000200 */
[----:B------:R-:W-:Y:S06]  /*834a0*/  BAR.SYNC.DEFER_BLOCKING 0x0 ;  /* 0x0000000000007b1d */ /* 0x000fec0000010000 */
[----:B------:R-:W3:Y:S02]  /*834b0*/  LDS.128 R8, [R37] ;  /* 0x0000000025087984 */ /* 0x000ee40000000c00 */
[----:B------:R-:W-:Y:S06]  /*834c0*/  BAR.SYNC.DEFER_BLOCKING 0x0 ;  /* 0x0000000000007b1d */ /* 0x000fec0000010000 */
[----:B---3--:R-:W-:Y:S04]  /*834d0*/  STL.64 [R1+0x10e0], R8 ;  /* 0x0010e00801007387 */ /* 0x008fe80000100a00 */
[----:B------:R-:W-:Y:S04]  /*834e0*/  STL.64 [R1+0x10e8], R10 ;  /* 0x0010e80a01007387 */ /* 0x000fe80000100a00 */
[----:B--2---:R2:W-:Y:S01]  /*834f0*/  STSM.16.M88.4 [R0], R4 ;  /* 0x0000000400007844 */ /* 0x0045e20000000200 */
[----:B------:R-:W-:Y:S06]  /*83500*/  BAR.SYNC.DEFER_BLOCKING 0x0 ;  /* 0x0000000000007b1d */ /* 0x000fec0000010000 */
[----:B--2---:R-:W2:Y:S04]  /*83510*/  LDL.LU R4, [R1+0x1120] ;  /* 0x0011200001047983 */ /* 0x004ea80000300800 */
[----:B------:R-:W2:Y:S04]  /*83520*/  LDL.LU R5, [R1+0x1128] ;  /* 0x0011280001057983 */ /* 0x000ea80000300800 */
[----:B------:R-:W2:Y:S04]  /*83530*/  LDL.LU R6, [R1+0x1030] ;  /* 0x0010300001067983 */ /* 0x000ea80000300800 */
[----:B------:R-:W2:Y:S04]  /*83540*/  LDL.LU R7, [R1+0x1038] ;  /* 0x0010380001077983 */ /* 0x000ea80000300800 */
[----:B------:R-:W3:Y:S01]  /*83550*/  LDS.128 R8, [R37] ;  /* 0x0000000025087984 */ /* 0x000ee20000000c00 */
[----:B------:R-:W-:Y:S06]  /*83560*/  BAR.SYNC.DEFER_BLOCKING 0x0 ;  /* 0x0000000000007b1d */ /* 0x000fec0000010000 */
[----:B------:R-:W-:Y:S04]  /*83570*/  STL [R1+0x1224], R2 ;  /* 0x0012240201007387 */ /* 0x000fe80000100800 */
        /* <DEDUP_REMOVED lines=9> */
[----:B------:R-:W-:Y:S01]  /*83610*/  BAR.SYNC.DEFER_BLOCKING 0x0 ;  /* 0x0000000000007b1d */ /* 0x000fe20000010000 */
[----:B------:R-:W-:-:S05]  /*83620*/  VIADD R2, R2, UR4 ;  /* 0x0000000402027c36 */ /* 0x000fca0008000000 */
[----:B------:R-:W-:Y:S01]  /*83630*/  ULDC UR4, c[0x0][0x248] ;  /* 0x0000920000047ab9 */ /* 0x000fe20000000800 */
[----:B------:R4:W-:Y:S02]  /*83640*/  STL [R1+0x1220], R2 ;  /* 0x0012200201007387 */ /* 0x0009e40000100800 */
[----:B----4-:R-:W-:Y:S01]  /*83650*/  VIADD R2, R2, UR5 ;  /* 0x0000000502027c36 */ /* 0x010fe20008000000 */
[----:B------:R-:W-:-:S04]  /*83660*/  ULDC UR5, c[0x0][0x248] ;  /* 0x0000920000057ab9 */ /* 0x000fc80000000800 */
[----:B------:R-:W-:Y:S04]  /*83670*/  STL [R1+0x1218], R2 ;  /* 0x0012180201007387 */ /* 0x000fe80000100800 */
[----:B---3--:R-:W-:Y:S04]  /*83680*/  STL.64 [R1+0x10c0], R8 ;  /* 0x0010c00801007387 */ /* 0x008fe80000100a00 */
[----:B------:R-:W-:Y:S04]  /*83690*/  STL.64 [R1+0x10c8], R10 ;  /* 0x0010c80a01007387 */ /* 0x000fe80000100a00 */
[----:B--2---:R2:W-:Y:S01]  /*836a0*/  STSM.16.M88.4 [R0], R4 ;  /* 0x0000000400007844 */ /* 0x0045e20000000200 */
[----:B------:R-:W-:Y:S06]  /*836b0*/  BAR.SYNC.DEFER_BLOCKING 0x0 ;  /* 0x0000000000007b1d */ /* 0x000fec0000010000 */
[----:B--2---:R-:W2:Y:S04]  /*836c0*/  LDL.LU R4, [R1+0xef0] ;  /* 0x000ef00001047983 */ /* 0x004ea80000300800 */
[----:B------:R-:W2:Y:S04]  /*836d0*/  LDL.LU R5, [R1+0xef8] ;  /* 0x000ef80001057983 */ /* 0x000ea80000300800 */
[----:B------:R-:W3:Y:S01]  /*836e0*/  LDS.128 R8, [R37] ;  /* 0x0000000025087984 */ /* 0x000ee20000000c00 */
[----:B------:R-:W-:Y:S01]  /*836f0*/  VIADD R2, R2, UR4 ;  /* 0x0000000402027c36 */ /* 0x000fe20008000000 */
[----:B------:R-:W-:Y:S01]  /*83700*/  MOV R7, R222 ;  /* 0x000000de00077202 */ /* 0x000fe20000000f00 */
[----:B------:R-:W-:Y:S01]  /*83710*/  IMAD.MOV.U32 R6, RZ, RZ, R220 ;  /* 0x000000ffff067224 */ /* 0x000fe200078e00dc */
[----:B------:R-:W-:Y:S06]  /*83720*/  BAR.SYNC.DEFER_BLOCKING 0x0 ;  /* 0x0000000000007b1d */ /* 0x000fec0000010000 */
[----:B------:R-:W-:Y:S01]  /*83730*/  ULDC UR4, c[0x0][0x248] ;  /* 0x0000920000047ab9 */ /* 0x000fe20000000800 */
[----:B------:R4:W-:Y:S02]  /*83740*/  STL [R1+0x64], R2 ;  /* 0x0000640201007387 */ /* 0x0009e40000100800 */
[----:B----4-:R-:W-:Y:S01]  /*83750*/  VIADD R2, R2, UR5 ;  /* 0x0000000502027c36 */ /* 0x010fe20008000000 */
[----:B------:R-:W-:-:S04]  /*83760*/  ULDC UR5, c[0x0][0x248] ;  /* 0x0000920000057ab9 */ /* 0x000fc80000000800 */
[----:B------:R-:W-:Y:S04]  /*83770*/  STL [R1+0x18], R2 ;  /* 0x0000180201007387 */ /* 0x000fe80000100800 */
[----:B---3--:R3:W-:Y:S04]  /*83780*/  STL.64 [R1+0x1040], R8 ;  /* 0x0010400801007387 */ /* 0x0087e80000100a00 */
[----:B------:R-:W-:Y:S04]  /*83790*/  STL.64 [R1+0x1048], R10 ;  /* 0x0010480a01007387 */ /* 0x000fe80000100a00 */
[----:B--2---:R2:W-:Y:S01]  /*837a0*/  STSM.16.M88.4 [R0], R4 ;  /* 0x0000000400007844 */ /* 0x0045e20000000200 */
[----:B------:R-:W-:Y:S01]  /*837b0*/  VIADD R244, R2, UR4 ;  /* 0x0000000402f47c36 */ /* 0x000fe20008000000 */
[----:B------:R-:W-:Y:S01]  /*837c0*/  ULDC UR4, c[0x0][0x248] ;  /* 0x0000920000047ab9 */ /* 0x000fe20000000800 */
[----:B---3--:R-:W3:Y:S08]  /*837d0*/  LDC R8, c[0x0][0x244] ;  /* 0x00009100ff087b82 */ /* 0x008ef00000000800 */
[----:B------:R-:W-:Y:S08]  /*837e0*/  BAR.SYNC.DEFER_BLOCKING 0x0 ;  /* 0x0000000000007b1d */ /* 0x000ff00000010000 */
[----:B------:R-:W4:Y:S01]  /*837f0*/  LDC R9, c[0x0][0x244] ;  /* 0x00009100ff097b82 */ /* 0x000f220000000800 */
[----:B--2---:R-:W2:Y:S07]  /*83800*/  LDL.LU R4, [R1+0x4c4] ;  /* 0x0004c40001047983 */ /* 0x004eae0000300800 */
[----:B------:R-:W1:Y:S01]  /*83810*/  LDC R10, c[0x0][0x244] ;  /* 0x00009100ff0a7b82 */ /* 0x000e620000000800 */
[----:B------:R-:W2:Y:S04]  /*83820*/  LDL.LU R5, [R1+0x4cc] ;  /* 0x0004cc0001057983 */ /* 0x000ea80000300800 */
[----:B------:R-:W3:Y:S03]  /*83830*/  LDL R117, [R1+0x17e4] ;  /* 0x0017e40001757983 */ /* 0x000ee60000100800 */
[----:B------:R-:W1:Y:S01]  /*83840*/  LDC R11, c[0x0][0x244] ;  /* 0x00009100ff0b7b82 */ /* 0x000e620000000800 */
[----:B------:R-:W2:Y:S04]  /*83850*/  LDL.LU R6, [R1+0x644] ;  /* 0x0006440001067983 */ /* 0x000ea80000300800 */
[----:B------:R-:W2:Y:S01]  /*83860*/  LDL.LU R7, [R1+0x64c] ;  /* 0x00064c0001077983 */ /* 0x000ea20000300800 */
[----:B------:R-:W-:Y:S01]  /*83870*/  VIADD R236, R244, UR4 ;  /* 0x00000004f4ec7c36 */ /* 0x000fe20008000000 */
[----:B------:R-:W-:-:S02]  /*83880*/  ULDC UR4, c[0x0][0x248] ;  /* 0x0000920000047ab9 */ /* 0x000fc40000000800 */
[----:B------:R-:W4:Y:S01]  /*83890*/  LDS.128 R12, [R37] ;  /* 0x00000000250c7984 */ /* 0x000f220000000c00 */
[----:B------:R-:W-:Y:S01]  /*838a0*/  VIADD R237, R236, UR4 ;  /* 0x00000004eced7c36 */ /* 0x000fe20008000000 */
[----:B------:R-:W-:Y:S01]  /*838b0*/  ULDC UR4, c[0x0][0x248] ;  /* 0x0000920000047ab9 */ /* 0x000fe20000000800 */
[----:B------:R-:W-:Y:S02]  /*838c0*/  BAR.SYNC.DEFER_BLOCKING 0x0 ;  /* 0x0000000000007b1d */ /* 0x000fe40000010000 */
[----:B------:R-:W-:-:S04]  /*838d0*/  VIADD R238, R237, UR4 ;  /* 0x00000004edee7c36 */ /* 0x000fc80008000000 */
[----:B------:R-:W-:Y:S01]  /*838e0*/  VIADD R239, R238, UR5 ;  /* 0x00000005eeef7c36 */ /* 0x000fe20008000000 */
[----:B------:R-:W-:Y:S01]  /*838f0*/  ULDC UR5, c[0x0][0x248] ;  /* 0x0000920000057ab9 */ /* 0x000fe20000000800 */
[----:B------:R-:W-:-:S03]  /*83900*/  ULDC UR4, c[0x0][0x244] ;  /* 0x0000910000047ab9 */ /* 0x000fc60000000800 */
[----:B------:R-:W-:-:S05]  /*83910*/  IADD3 R240, R239, UR5, RZ ;  /* 0x00000005eff07c10 */ /* 0x000fca000fffe0ff */
[----:B------:R-:W-:Y:S01]  /*83920*/  VIADD R241, R240, UR6 ;  /* 0x00000006f0f17c36 */ /* 0x000fe20008000000 */
[----:B------:R-:W-:Y:S01]  /*83930*/  ULDC UR6, c[0x0][0x248] ;  /* 0x0000920000067ab9 */ /* 0x000fe20000000800 */
[----:B----4-:R4:W-:Y:S02]  /*83940*/  STL.64 [R1+0xff0], R12 ;  /* 0x000ff00c01007387 */ /* 0x0109e40000100a00 */
[----:B----4-:R-:W4:Y:S02]  /*83950*/  LDC R13, c[0x0][0x244] ;  /* 0x00009100ff0d7b82 */ /* 0x010f240000000800 */
[----:B------:R1:W-:Y:S06]  /*83960*/  STL.64 [R1+0xff8], R14 ;  /* 0x000ff80e01007387 */ /* 0x0003ec0000100a00 */
[----:B-1----:R-:W1:Y:S01]  /*83970*/  LDC R15, c[0x0][0x244] ;  /* 0x00009100ff0f7b82 */ /* 0x002e620000000800 */
[----:B---3--:R-:W-:Y:S01]  /*83980*/  IMAD R3, R117, UR4, RZ ;  /* 0x0000000475037c24 */ /* 0x008fe2000f8e02ff */
[----:B------:R-:W-:-:S04]  /*83990*/  ULDC.64 UR4, c[0x0][0x220] ;  /* 0x0000880000047ab9 */ /* 0x000fc80000000a00 */
[----:B------:R-:W-:Y:S01]  /*839a0*/  LEA R2, P1, R3, UR4, 0x2 ;  /* 0x0000000403027c11 */ /* 0x000fe2000f8210ff */
[----:B------:R-:W-:Y:S02]  /*839b0*/  ULDC UR4, c[0x0][0x248] ;  /* 0x0000920000047ab9 */ /* 0x000fe40000000800 */
[----:B------:R-:W-:Y:S01]  /*839c0*/  VIADD R242, R241, UR4 ;  /* 0x00000004f1f27c36 */ /* 0x000fe20008000000 */
[----:B------:R-:W-:Y:S01]  /*839d0*/  ULDC UR4, c[0x0][0x248] ;  /* 0x0000920000047ab9 */ /* 0x000fe20000000800 */
[----:B--2---:R2:W-:Y:S02]  /*839e0*/  STSM.16.M88.4 [R0], R4 ;  /* 0x0000000400007844 */ /* 0x0045e40000000200 */
[----:B------:R-:W-:-:S04]  /*839f0*/  VIADD R243, R242, UR4 ;  /* 0x00000004f2f37c36 */ /* 0x000fc80008000000 */
[----:B------:R-:W-:Y:S01]  /*83a00*/  VIADD R245, R243, UR6 ;  /* 0x00000006f3f57c36 */ /* 0x000fe20008000000 */
[----:B------:R-:W-:Y:S01]  /*83a10*/  ULDC UR6, c[0x0][0x248] ;  /* 0x0000920000067ab9 */ /* 0x000fe20000000800 */
[----:B--2---:R-:W-:Y:S01]  /*83a20*/  IMAD R5, R8, 0x40, R3 ;  /* 0x0000004008057824 */ /* 0x004fe200078e0203 */
[----:B------:R-:W-:Y:S01]  /*83a30*/  LEA.HI.X.SX32 R3, R3, UR5, 0x2, P1 ;  /* 0x0000000503037c11 */ /* 0x000fe200088f16ff */
[----:B------:R-:W-:-:S03]  /*83a40*/  ULDC.64 UR4, c[0x0][0x220] ;  /* 0x0000880000047ab9 */ /* 0x000fc60000000a00 */
[----:B------:R-:W-:Y:S01]  /*83a50*/  LEA R4, P1, R5, UR4, 0x2 ;  /* 0x0000000405047c11 */ /* 0x000fe2000f8210ff */
[----:B------:R-:W-:Y:S01]  /*83a60*/  ULDC UR4, c[0x0][0x248] ;  /* 0x0000920000047ab9 */ /* 0x000fe20000000800 */
[----:B------:R-:W-:Y:S01]  /*83a70*/  IMAD R7, R9, 0x40, R5 ;  /* 0x0000004009077824 */ /* 0x000fe200078e0205 */
[----:B------:R-:W-:Y:S02]  /*83a80*/  IADD3 R246, R245, UR4, RZ ;  /* 0x00000004f5f67c10 */ /* 0x000fe4000fffe0ff */
[----:B------:R-:W-:Y:S01]  /*83a90*/  LEA.HI.X.SX32 R5, R5, UR5, 0x2, P1 ;  /* 0x0000000505057c11 */ /* 0x000fe200088f16ff */
[----:B------:R-:W-:Y:S02]  /*83aa0*/  ULDC.64 UR4, c[0x0][0x220] ;  /* 0x0000880000047ab9 */ /* 0x000fe40000000a00 */
[----:B------:R-:W-:Y:S01]  /*83ab0*/  VIADD R247, R246, UR6 ;  /* 0x00000006f6f77c36 */ /* 0x000fe20008000000 */
[----:B------:R-:W-:Y:S01]  /*83ac0*/  LEA R6, P1, R7, UR4, 0x2 ;  /* 0x0000000407067c11 */ /* 0x000fe2000f8210ff */
[----:B------:R-:W-:Y:S01]  /*83ad0*/  ULDC UR4, c[0x0][0x248] ;  /* 0x0000920000047ab9 */ /* 0x000fe20000000800 */
[----:B------:R-:W-:Y:S01]  /*83ae0*/  ULDC UR6, c[0x0][0x248] ;  /* 0x0000920000067ab9 */ /* 0x000fe20000000800 */
[----:B------:R-:W-:Y:S01]  /*83af0*/  VIADD R248, R247, UR4 ;  /* 0x00000004f7f87c36 */ /* 0x000fe20008000000 */
[----:B------:R-:W-:-:S03]  /*83b00*/  ULDC UR4, c[0x0][0x248] ;  /* 0x0000920000047ab9 */ /* 0x000fc60000000800 */
[----:B------:R-:W-:Y:S02]  /*83b10*/  VIADD R249, R248, UR4 ;  /* 0x00000004f8f97c36 */ /* 0x000fe40008000000 */
[----:B------:R-:W-:Y:S02]  /*83b20*/  IMAD R9, R10, 0x40, R7 ;  /* 0x000000400a097824 */ /* 0x000fe400078e0207 */
[----:B------:R-:W-:Y:S01]  /*83b30*/  VIADD R250, R249, UR6 ;  /* 0x00000006f9fa7c36 */ /* 0x000fe20008000000 */
[----:B------:R-:W-:Y:S01]  /*83b40*/  LEA.HI.X.SX32 R7, R7, UR5, 0x2, P1 ;  /* 0x0000000507077c11 */ /* 0x000fe200088f16ff */
[----:B------:R-:W-:Y:S01]  /*83b50*/  ULDC.64 UR4, c[0x0][0x220] ;  /* 0x0000880000047ab9 */ /* 0x000fe20000000a00 */
[----:B------:R-:W-:Y:S01]  /*83b60*/  IMAD R11, R11, 0x40, R9 ;  /* 0x000000400b0b7824 */ /* 0x000fe200078e0209 */
[----:B------:R-:W-:Y:S01]  /*83b70*/  LEA R8, P1, R9, UR4, 0x2 ;  /* 0x0000000409087c11 */ /* 0x000fe2000f8210ff */
[----:B------:R-:W-:Y:S01]  /*83b80*/  ULDC UR6, c[0x0][0x248] ;  /* 0x0000920000067ab9 */ /* 0x000fe20000000800 */
[----:B------:R-:W-:-:S02]  /*83b90*/  IADD3 R251, R250, UR7, RZ ;  /* 0x00000007fafb7c10 */ /* 0x000fc4000fffe0ff */
[----:B------:R-:W-:Y:S01]  /*83ba0*/  LEA.HI.X.SX32 R9, R9, UR5, 0x2, P1 ;  /* 0x0000000509097c11 */ /* 0x000fe200088f16ff */
[----:B------:R-:W-:Y:S02]  /*83bb0*/  ULDC.64 UR4, c[0x0][0x220] ;  /* 0x0000880000047ab9 */ /* 0x000fe40000000a00 */
[----:B------:R-:W-:Y:S01]  /*83bc0*/  VIADD R12, R251, UR6 ;  /* 0x00000006fb0c7c36 */ /* 0x000fe20008000000 */
[----:B------:R-:W-:Y:S01]  /*83bd0*/  LEA R10, P1, R11, UR4, 0x2 ;  /* 0x000000040b0a7c11 */ /* 0x000fe2000f8210ff */
[----:B------:R-:W-:Y:S01]  /*83be0*/  ULDC UR4, c[0x0][0x248] ;  /* 0x0000920000047ab9 */ /* 0x000fe20000000800 */
[----:B----4-:R-:W-:Y:S01]  /*83bf0*/  IMAD R13, R13, 0x40, R11 ;  /* 0x000000400d0d7824 */ /* 0x010fe200078e020b */
[----:B------:R-:W-:Y:S01]  /*83c00*/  ULDC UR6, c[0x0][0x248] ;  /* 0x0000920000067ab9 */ /* 0x000fe20000000800 */
[----:B------:R2:W-:Y:S01]  /*83c10*/  STL [R1+0x10], R12 ;  /* 0x0000100c01007387 */ /* 0x0005e20000100800 */
[----:B------:R-:W-:Y:S01]  /*83c20*/  LEA.HI.X.SX32 R11, R11, UR5, 0x2, P1 ;  /* 0x000000050b0b7c11 */ /* 0x000fe200088f16ff */
[----:B--2---:R-:W-:Y:S01]  /*83c30*/  VIADD R12, R12, UR4 ;  /* 0x000000040c0c7c36 */ /* 0x004fe20008000000 */
[----:B------:R-:W-:-:S03]  /*83c40*/  ULDC.64 UR4, c[0x0][0x220] ;  /* 0x0000880000047ab9 */ /* 0x000fc60000000a00 */
[----:B------:R-:W-:Y:S01]  /*83c50*/  VIADD R14, R12, UR6 ;  /* 0x000000060c0e7c36 */ /* 0x000fe20008000000 */
[----:B------:R2:W-:Y:S01]  /*83c60*/  STL [R1+0x14], R12 ;  /* 0x0000140c01007387 */ /* 0x0005e20000100800 */
[----:B-1----:R-:W-:Y:S01]  /*83c70*/  IMAD R15, R15, 0x40, R13 ;  /* 0x000000400f0f7824 */ /* 0x002fe200078e020d */
[----:B------:R-:W-:Y:S02]  /*83c80*/  ULDC.64 UR6, c[0x0][0x220] ;  /* 0x0000880000067ab9 */ /* 0x000fe40000000a00 */
[----:B------:R1:W-:Y:S01]  /*83c90*/  STL [R1+0x1c], R14 ;  /* 0x00001c0e01007387 */ /* 0x0003e20000100800 */
[----:B--2---:R-:W-:Y:S01]  /*83ca0*/  LEA R12, P1, R13, UR4, 0x2 ;  /* 0x000000040d0c7c11 */ /* 0x004fe2000f8210ff */
[----:B------:R-:W-:Y:S02]  /*83cb0*/  ULDC UR4, c[0x0][0x248] ;  /* 0x0000920000047ab9 */ /* 0x000fe40000000800 */
[----:B-1----:R-:W-:Y:S01]  /*83cc0*/  VIADD R14, R14, UR4 ;  /* 0x000000040e0e7c36 */ /* 0x002fe20008000000 */
[----:B------:R-:W-:-:S04]  /*83cd0*/  ULDC UR4, c[0x0][0x248] ;  /* 0x0000920000047ab9 */ /* 0x000fc80000000800 */
[----:B------:R1:W-:Y:S01]  /*83ce0*/  STL [R1+0x20], R14 ;  /* 0x0000200e01007387 */ /* 0x0003e20000100800 */
[----:B------:R-:W-:Y:S02]  /*83cf0*/  LEA.HI.X.SX32 R13, R13, UR5, 0x2, P1 ;  /* 0x000000050d0d7c11 */ /* 0x000fe400088f16ff */
[----:B-1----:R-:W-:Y:S01]  /*83d00*/  IADD3 R14, R14, UR4, RZ ;  /* 0x000000040e0e7c10 */ /* 0x002fe2000fffe0ff */
[----:B------:R-:W-:-:S04]  /*83d10*/  ULDC.64 UR4, c[0x0][0x220] ;  /* 0x0000880000047ab9 */ /* 0x000fc80000000a00 */
[----:B------:R-:W-:Y:S01]  /*83d20*/  VIADD R38, R14, UR8 ;  /* 0x000000080e267c36 */ /* 0x000fe20008000000 */
[----:B------:R1:W-:Y:S01]  /*83d30*/  STL [R1+0x24], R14 ;  /* 0x0000240e01007387 */ /* 0x0003e20000100800 */
[----:B------:R-:W-:Y:S01]  /*83d40*/  IMAD R17, R17, 0x40, R15 ;  /* 0x0000004011117824 */ /* 0x000fe200078e020f */
[----:B------:R-:W-:Y:S02]  /*83d50*/  ULDC UR8, c[0x0][0x228] ;  /* 0x00008a0000087ab9 */ /* 0x000fe40000000800 */
[----:B------:R2:W-:Y:S01]  /*83d60*/  STL [R1+0x28], R38 ;  /* 0x0000282601007387 */ /* 0x0005e20000100800 */
[----:B-1----:R-:W-:Y:S01]  /*83d70*/  LEA R14, P1, R15, UR4, 0x2 ;  /* 0x000000040f0e7c11 */ /* 0x002fe2000f8210ff */
[----:B------:R-:W-:Y:S02]  /*83d80*/  ULDC UR4, c[0x0][0x248] ;  /* 0x0000920000047ab9 */ /* 0x000fe40000000800 */
[----:B--2---:R-:W-:Y:S01]  /*83d90*/  VIADD R38, R38, UR4 ;  /* 0x0000000426267c36 */ /* 0x004fe20008000000 */
[----:B------:R-:W-:-:S04]  /*83da0*/  ULDC UR4, c[0x0][0x248] ;  /* 0x0000920000047ab9 */ /* 0x000fc80000000800 */
[----:B------:R1:W-:Y:S04]  /*83db0*/  STL [R1+0x2c], R38 ;  /* 0x00002c2601007387 */ /* 0x0003e80000100800 */
[----:B------:R-:W2:Y:S04]  /*83dc0*/  LDL.LU R41, [R1+0x58c] ;  /* 0x00058c0001297983 */ /* 0x000ea80000300800 */
[----:B------:R-:W2:Y:S01]  /*83dd0*/  LDL.LU R42, [R1+0x294] ;  /* 0x00029400012a7983 */ /* 0x000ea20000300800 */
[----:B-1----:R-:W-:Y:S01]  /*83de0*/  VIADD R38, R38, UR4 ;  /* 0x0000000426267c36 */ /* 0x002fe20008000000 */
[----:B------:R-:W-:-:S04]  /*83df0*/  ULDC UR4, c[0x0][0x248] ;  /* 0x0000920000047ab9 */ /* 0x000fc80000000800 */
[----:B------:R1:W-:Y:S04]  /*83e00*/  STL [R1+0x40], R38 ;  /* 0x0000402601007387 */ /* 0x0003e80000100800 */
[----:B------:R-:W2:Y:S04]  /*83e10*/  LDL.LU R43, [R1+0x29c] ;  /* 0x00029c00012b7983 */ /* 0x000ea80000300800 */
[----:B------:R-:W3:Y:S01]  /*83e20*/  LDL.LU R48, [R1+0x8e4] ;  /* 0x0008e40001307983 */ /* 0x000ee20000300800 */
[----:B-1----:R-:W-:Y:S01]  /*83e30*/  VIADD R38, R38, UR4 ;  /* 0x0000000426267c36 */ /* 0x002fe20008000000 */
[----:B------:R-:W-:-:S04]  /*83e40*/  ULDC UR4, c[0x0][0x248] ;  /* 0x0000920000047ab9 */ /* 0x000fc80000000800 */
[----:B------:R1:W-:Y:S04]  /*83e50*/  STL [R1+0x44], R38 ;  /* 0x0000442601007387 */ /* 0x0003e80000100800 */
[----:B------:R-:W2:Y:S01]  /*83e60*/  LDL.LU R40, [R1+0x584] ;  /* 0x0005840001287983 */ /* 0x000ea20000300800 */
[----:B-1----:R-:W-:Y:S01]  /*83e70*/  VIADD R38, R38, UR4 ;  /* 0x0000000426267c36 */ /* 0x002fe20008000000 */
[----:B------:R-:W-:-:S04]  /*83e80*/  ULDC UR4, c[0x0][0x248] ;  /* 0x0000920000047ab9 */ /* 0x000fc80000000800 */
[----:B------:R1:W-:Y:S02]  /*83e90*/  STL [R1+0x48], R38 ;  /* 0x0000482601007387 */ /* 0x0003e40000100800 */
[----:B-1----:R-:W-:Y:S01]  /*83ea0*/  IADD3 R38, R38, UR4, RZ ;  /* 0x0000000426267c10 */ /* 0x002fe2000fffe0ff */
[----:B------:R-:W-:-:S04]  /*83eb0*/  ULDC UR4, c[0x0][0x248] ;  /* 0x0000920000047ab9 */ /* 0x000fc80000000800 */
[----:B------:R1:W-:Y:S02]  /*83ec0*/  STL [R1+0x4c], R38 ;  /* 0x00004c2601007387 */ /* 0x0003e40000100800 */
[----:B-1----:R-:W-:Y:S01]  /*83ed0*/  VIADD R38, R38, UR4 ;  /* 0x0000000426267c36 */ /* 0x002fe20008000000 */
        /* <DEDUP_REMOVED lines=52> */
[----:B------:R1:W-:Y:S04]  /*84220*/  STL [R1+0xc8], R38 ;  /* 0x0000c82601007387 */ /* 0x0003e80000100800 */
[----:B------:R-:W4:Y:S01]  /*84230*/  LDL R121, [R1+0x1fe4] ;  /* 0x001fe40001797983 */ /* 0x000f220000100800 */
[----:B-1----:R-:W-:Y:S01]  /*84240*/  VIADD R38, R38, UR4 ;  /* 0x0000000426267c36 */ /* 0x002fe20008000000 */
[----:B------:R-:W-:-:S04]  /*84250*/  ULDC UR4, c[0x0][0x248] ;  /* 0x0000920000047ab9 */ /* 0x000fc80000000800 */
[----:B------:R1:W-:Y:S02]  /*84260*/  STL [R1+0xcc], R38 ;  /* 0x0000cc2601007387 */ /* 0x0003e40000100800 */
[----:B-1----:R-:W-:Y:S01]  /*84270*/  VIADD R38, R38, UR4 ;  /* 0x0000000426267c36 */ /* 0x002fe20008000000 */
[----:B------:R-:W-:-:S04]  /*84280*/  ULDC UR4, c[0x0][0x248] ;  /* 0x0000920000047ab9 */ /* 0x000fc80000000800 */
[----:B------:R1:W-:Y:S04]  /*84290*/  STL [R1+0xd0], R38 ;  /* 0x0000d02601007387 */ /* 0x0003e80000100800 */
[----:B------:R-:W3:Y:S01]  /*842a0*/  LDL R124, [R1+0x1ff0] ;  /* 0x001ff000017c7983 */ /* 0x000ee20000100800 */
[----:B-1----:R-:W-:Y:S01]  /*842b0*/  IADD3 R38, R38, UR4, RZ ;  /* 0x0000000426267c10 */ /* 0x002fe2000fffe0ff */
[----:B------:R-:W-:-:S04]  /*842c0*/  ULDC UR4, c[0x0][0x248] ;  /* 0x0000920000047ab9 */ /* 0x000fc80000000800 */
[----:B------:R1:W-:Y:S04]  /*842d0*/  STL [R1+0xd4], R38 ;  /* 0x0000d42601007387 */ /* 0x0003e80000100800 */
[----:B------:R-:W2:Y:S01]  /*842e0*/  LDL R123, [R1+0x1fec] ;  /* 0x001fec00017b7983 */ /* 0x000ea20000100800 */
[----:B-1----:R-:W-:Y:S01]  /*842f0*/  VIADD R38, R38, UR4 ;  /* 0x0000000426267c36 */ /* 0x002fe20008000000 */
[----:B------:R-:W-:-:S04]  /*84300*/  ULDC UR4, c[0x0][0x248] ;  /* 0x0000920000047ab9 */ /* 0x000fc80000000800 */
[----:B------:R1:W-:Y:S02]  /*84310*/  STL [R1+0xd8], R38 ;  /* 0x0000d82601007387 */ /* 0x0003e40000100800 */
[----:B-1----:R-:W-:Y:S01]  /*84320*/  VIADD R38, R38, UR4 ;  /* 0x0000000426267c36 */ /* 0x002fe20008000000 */
[----:B------:R-:W-:-:S04]  /*84330*/  ULDC UR4, c[0x0][0x248] ;  /* 0x0000920000047ab9 */ /* 0x000fc80000000800 */
[----:B------:R1:W-:Y:S04]  /*84340*/  STL [R1+0xdc], R38 ;  /* 0x0000dc2601007387 */ /* 0x0003e80000100800 */
[----:B------:R-:W2:Y:S01]  /*84350*/  LDL R122, [R1+0x1fe8] ;  /* 0x001fe800017a7983 */ /* 0x000ea20000100800 */
[----:B-1----:R-:W-:Y:S01]  /*84360*/  VIADD R38, R38, UR4 ;  /* 0x0000000426267c36 */ /* 0x002fe20008000000 */
[----:B------:R-:W-:-:S04]  /*84370*/  ULDC UR4, c[0x0][0x248] ;  /* 0x0000920000047ab9 */ /* 0x000fc80000000800 */
[----:B------:R1:W-:Y:S04]  /*84380*/  STL [R1+0xf0], R38 ;  /* 0x0000f02601007387 */ /* 0x0003e80000100800 */
[----:B------:R-:W2:Y:S01]  /*84390*/  LDL R120, [R1+0x1fe0] ;  /* 0x001fe00001787983 */ /* 0x000ea20000100800 */
[----:B-1----:R-:W-:-:S05]  /*843a0*/  VIADD R38, R38, UR4 ;  /* 0x0000000426267c36 */ /* 0x002fca0008000000 */
[----:B------:R1:W-:Y:S04]  /*843b0*/  STL [R1+0xf8], R38 ;  /* 0x0000f82601007387 */ /* 0x0003e80000100800 */
[----:B------:R-:W2:Y:S04]  /*843c0*/  LDL R119, [R1+0x1fdc] ;  /* 0x001fdc0001777983 */ /* 0x000ea80000100800 */
[----:B------:R-:W2:Y:S01]  /*843d0*/  LDL R118, [R1+0x1fd8] ;  /* 0x001fd80001767983 */ /* 0x000ea20000100800 */
[----:B------:R-:W-:Y:S01]  /*843e0*/  LEA.HI.X.SX32 R15, R15, UR5, 0x2, P1 ;  /* 0x000000050f0f7c11 */ /* 0x000fe200088f16ff */
[----:B------:R-:W-:Y:S01]  /*843f0*/  ULDC.64 UR4, c[0x0][0x228] ;  /* 0x00008a0000047ab9 */ /* 0x000fe20000000a00 */
[----:B-1----:R-:W-:Y:S01]  /*84400*/  VIADD R38, R38, UR15 ;  /* 0x0000000f26267c36 */ /* 0x002fe20008000000 */
[----:B------:R-:W-:Y:S01]  /*84410*/  LEA R16, P2, R17, UR6, 0x2 ;  /* 0x0000000611107c11 */ /* 0x000fe2000f8410ff */
[----:B------:R-:W-:Y:S01]  /*84420*/  ULDC UR6, c[0x0][0x228] ;  /* 0x00008a0000067ab9 */ /* 0x000fe20000000800 */
[----:B------:R-:W-:-:S02]  /*84430*/  ULDC UR15, c[0x0][0x228] ;  /* 0x00008a00000f7ab9 */ /* 0x000fc40000000800 */
[----:B------:R1:W-:Y:S01]  /*84440*/  STL [R1+0xf4], R38 ;  /* 0x0000f42601007387 */ /* 0x0003e20000100800 */
[----:B------:R-:W-:Y:S01]  /*84450*/  LEA.HI.X.SX32 R17, R17, UR7, 0x2, P2 ;  /* 0x0000000711117c11 */ /* 0x000fe200090f16ff */
[----:B------:R-:W-:Y:S01]  /*84460*/  ULDC UR7, c[0x0][0x228] ;  /* 0x00008a0000077ab9 */ /* 0x000fe20000000800 */
[----:B----4-:R-:W-:Y:S01]  /*84470*/  ISETP.LT.AND P1, PT, R121, UR4, !P0 ;  /* 0x0000000479007c0c */ /* 0x010fe2000c721270 */
[----:B------:R-:W-:-:S12]  /*84480*/  ULDC UR4, c[0x0][0x248] ;  /* 0x0000920000047ab9 */ /* 0x000fd80000000800 */
[----:B------:R-:W-:-:S04]  /*84490*/  @P1 LOP3.LUT R18, R18, 0x40000, RZ, 0xfc, !PT ;  /* 0x0004000012121812 */ /* 0x000fc800078efcff */
[----:B------:R-:W-:Y:S02]  /*844a0*/  LOP3.LUT R18, R18, 0xffdfffff, RZ, 0xc0, !PT ;  /* 0xffdfffff12127812 */ /* 0x000fe400078ec0ff */
[----:B---3--:R-:W-:Y:S01]  /*844b0*/  ISETP.LT.AND P1, PT, R124, UR16, !P0 ;  /* 0x000000107c007c0c */ /* 0x008fe2000c721270 */
[----:B-1----:R-:W-:Y:S01]  /*844c0*/  VIADD R38, R38, UR4 ;  /* 0x0000000426267c36 */ /* 0x002fe20008000000 */
[----:B------:R-:W-:Y:S01]  /*844d0*/  ULDC UR4, c[0x0][0x248] ;  /* 0x0000920000047ab9 */ /* 0x000fe20000000800 */
[----:B------:R-:W-:-:S10]  /*844e0*/  ULDC UR16, c[0x0][0x228] ;  /* 0x00008a0000107ab9 */ /* 0x000fd40000000800 */
[----:B------:R-:W-:Y:S02]  /*844f0*/  @P1 LOP3.LUT R18, R18, 0x200000, RZ, 0xfc, !PT ;  /* 0x0020000012121812 */ /* 0x000fe400078efcff */
[----:B--2---:R-:W-:Y:S01]  /*84500*/  ISETP.LT.AND P1, PT, R123, UR17, !P0 ;  /* 0x000000117b007c0c */ /* 0x004fe2000c721270 */
[----:B------:R1:W-:Y:S01]  /*84510*/  STL [R1+0xfc], R38 ;  /* 0x0000fc2601007387 */ /* 0x0003e20000100800 */
[----:B------:R-:W-:Y:S01]  /*84520*/  LOP3.LUT R18, R18, 0xffefffff, RZ, 0xc0, !PT ;  /* 0xffefffff12127812 */ /* 0x000fe200078ec0ff */
[----:B------:R-:W-:-:S10]  /*84530*/  ULDC UR17, c[0x0][0x228] ;  /* 0x00008a0000117ab9 */ /* 0x000fd40000000800 */
[----:B------:R-:W-:-:S04]  /*84540*/  @P1 LOP3.LUT R18, R18, 0x100000, RZ, 0xfc, !PT ;  /* 0x0010000012121812 */ /* 0x000fc800078efcff */
[----:B------:R-:W-:Y:S02]  /*84550*/  LOP3.LUT R18, R18, 0xfff7ffff, RZ, 0xc0, !PT ;  /* 0xfff7ffff12127812 */ /* 0x000fe400078ec0ff */
[----:B------:R-:W-:Y:S01]  /*84560*/  ISETP.LT.AND P1, PT, R122, UR28, !P0 ;  /* 0x0000001c7a007c0c */ /* 0x000fe2000c721270 */
[----:B------:R-:W-:-:S12]  /*84570*/  ULDC UR28, c[0x0][0x228] ;  /* 0x00008a00001c7ab9 */ /* 0x000fd80000000800 */
[----:B------:R-:W-:Y:S02]  /*84580*/  @P1 LOP3.LUT R18, R18, 0x80000, RZ, 0xfc, !PT ;  /* 0x0008000012121812 */ /* 0x000fe400078efcff */
[----:B------:R-:W-:Y:S01]  /*84590*/  ISETP.LT.AND P1, PT, R120, UR60, !P0 ;  /* 0x0000003c78007c0c */ /* 0x000fe2000c721270 */
[----:B------:R-:W-:Y:S01]  /*845a0*/  ULDC UR60, c[0x0][0x228] ;  /* 0x00008a00003c7ab9 */ /* 0x000fe20000000800 */
[----:B------:R-:W-:Y:S02]  /*845b0*/  LOP3.LUT R18, R18, 0xfffdffff, RZ, 0xc0, !PT ;  /* 0xfffdffff12127812 */ /* 0x000fe400078ec0ff */
[----:B-1----:R-:W-:Y:S01]  /*845c0*/  IADD3 R38, R38, UR4, RZ ;  /* 0x0000000426267c10 */ /* 0x002fe2000fffe0ff */
[----:B------:R-:W-:-:S08]  /*845d0*/  ULDC UR4, c[0x0][0x248] ;  /* 0x0000920000047ab9 */ /* 0x000fd00000000800 */
[----:B------:R-:W-:Y:S02]  /*845e0*/  @P1 LOP3.LUT R18, R18, 0x20000, RZ, 0xfc, !PT ;  /* 0x0002000012121812 */ /* 0x000fe400078efcff */
[----:B------:R-:W-:Y:S01]  /*845f0*/  ISETP.LT.AND P1, PT, R119, UR57, !P0 ;  /* 0x0000003977007c0c */ /* 0x000fe2000c721270 */
[----:B------:R1:W-:Y:S01]  /*84600*/  STL [R1+0x110], R38 ;  /* 0x0001102601007387 */ /* 0x0003e20000100800 */
[----:B------:R-:W-:Y:S01]  /*84610*/  LOP3.LUT R18, R18, 0xfffeffff, RZ, 0xc0, !PT ;  /* 0xfffeffff12127812 */ /* 0x000fe200078ec0ff */
[----:B------:R-:W-:Y:S01]  /*84620*/  ULDC UR57, c[0x0][0x228] ;  /* 0x00008a0000397ab9 */ /* 0x000fe20000000800 */
[----:B-1----:R-:W-:Y:S01]  /*84630*/  VIADD R38, R38, UR4 ;  /* 0x0000000426267c36 */ /* 0x002fe20008000000 */
[----:B------:R-:W-:-:S08]  /*84640*/  ULDC UR4, c[0x0][0x248] ;  /* 0x0000920000047ab9 */ /* 0x000fd00000000800 */
[----:B------:R-:W-:Y:S01]  /*84650*/  @P1 LOP3.LUT R18, R18, 0x10000, RZ, 0xfc, !PT ;  /* 0x0001000012121812 */ /* 0x000fe200078efcff */
[----:B------:R1:W-:Y:S01]  /*84660*/  STL [R1+0x114], R38 ;  /* 0x0001142601007387 */ /* 0x0003e20000100800 */
[----:B------:R-:W-:Y:S01]  /*84670*/  ISETP.LT.AND P1, PT, R118, UR7, !P0 ;  /* 0x0000000776007c0c */ /* 0x000fe2000c721270 */
[----:B-1----:R-:W-:Y:S01]  /*84680*/  VIADD R38, R38, UR4 ;  /* 0x0000000426267c36 */ /* 0x002fe20008000000 */
[----:B------:R-:W-:-:S04]  /*84690*/  ULDC UR4, c[0x0][0x248] ;  /* 0x0000920000047ab9 */ /* 0x000fc80000000800 */
[----:B------:R1:W-:Y:S01]  /*846a0*/  STL [R1+0x118], R38 ;  /* 0x0001182601007387 */ /* 0x0003e20000100800 */
[----:B------:R-:W-:Y:S01]  /*846b0*/  ISETP.LT.AND P0, PT, R117, UR6, !P0 ;  /* 0x0000000675007c0c */ /* 0x000fe2000c701270 */
[----:B------:R-:W-:Y:S01]  /*846c0*/  ULDC.64 UR6, c[0x0][0x228] ;  /* 0x00008a0000067ab9 */ /* 0x000fe20000000a00 */
[----:B------:R-:W-:Y:S01]  /*846d0*/  LOP3.LUT R18, R18, 0xffff7fff, RZ, 0xc0, !PT ;  /* 0xffff7fff12127812 */ /* 0x000fe200078ec0ff */
[----:B-1----:R-:W-:Y:S01]  /*846e0*/  VIADD R38, R38, UR4 ;  /* 0x0000000426267c36 */ /* 0x002fe20008000000 */
[----:B------:R-:W-:Y:S02]  /*846f0*/  ULDC UR4, c[0x0][0x248] ;  /* 0x0000920000047ab9 */ /* 0x000fe40000000800 */
[----:B------:R-:W-:Y:S02]  /*84700*/  @P1 LOP3.LUT R18, R18, 0x8000, RZ, 0xfc, !PT ;  /* 0x0000800012121812 */ /* 0x000fe400078efcff */
[----:B------:R1:W-:Y:S02]  /*84710*/  STL [R1+0x11c], R38 ;  /* 0x00011c2601007387 */ /* 0x0003e40000100800 */
[----:B------:R-:W-:Y:S01]  /*84720*/  LOP3.LUT R18, R18, 0xffffbfff, RZ, 0xc0, !PT ;  /* 0xffffbfff12127812 */ /* 0x000fe200078ec0ff */
[----:B-1----:R-:W-:Y:S01]  /*84730*/  VIADD R38, R38, UR4 ;  /* 0x0000000426267c36 */ /* 0x002fe20008000000 */
[----:B------:R-:W-:-:S03]  /*84740*/  ULDC UR4, c[0x0][0x248] ;  /* 0x0000920000047ab9 */ /* 0x000fc60000000800 */
[----:B------:R-:W-:Y:S01]  /*84750*/  VIADD R39, R38, UR4 ;  /* 0x0000000426277c36 */ /* 0x000fe20008000000 */
[----:B------:R1:W-:Y:S01]  /*84760*/  STL [R1+0x150], R38 ;  /* 0x0001502601007387 */ /* 0x0003e20000100800 */
[----:B------:R-:W-:Y:S01]  /*84770*/  UMOV UR4, UR7 ;  /* 0x0000000700047c82 */ /* 0x000fe20008000000 */
[----:B------:R-:W-:Y:S01]  /*84780*/  @P0 LOP3.LUT R18, R18, 0x4000, RZ, 0xfc, !PT ;  /* 0x0000400012120812 */ /* 0x000fe200078efcff */
[----:B------:R-:W-:Y:S01]  /*84790*/  UMOV UR58, UR6 ;  /* 0x00000006003a7c82 */ /* 0x000fe20008000000 */
[----:B------:R-:W-:Y:S01]  /*847a0*/  ULDC.64 UR6, c[0x0][0x228] ;  /* 0x00008a0000067ab9 */ /* 0x000fe20000000a00 */
[----:B-1----:R-:W-:-:S05]  /*847b0*/  VIADD R38, R252, 0x3f ;  /* 0x0000003ffc267836 */ /* 0x002fca0000000000 */
[----:B------:R-:W-:Y:S02]  /*847c0*/  ISETP.GE.AND P0, PT, R38, UR4, PT ;  /* 0x0000000426007c0c */ /* 0x000fe4000bf06270 */
[----:B------:R-:W-:Y:S01]  /*847d0*/  LOP3.LUT R18, R18, 0xfffffbff, RZ, 0xc0, !PT ;  /* 0xfffffbff12127812 */ /* 0x000fe200078ec0ff */
[----:B------:R-:W-:Y:S01]  /*847e0*/  VIADD R38, R252, 0x3e ;  /* 0x0000003efc267836 */ /* 0x000fe20000000000 */
[----:B------:R-:W-:Y:S01]  /*847f0*/  ISETP.LT.AND P1, PT, R121, UR6, !P0 ;  /* 0x0000000679007c0c */ /* 0x000fe2000c721270 */
[----:B------:R-:W-:Y:S01]  /*84800*/  ULDC UR4, c[0x0][0x248] ;  /* 0x0000920000047ab9 */ /* 0x000fe20000000800 */
[----:B------:R-:W-:Y:S02]  /*84810*/  ISETP.LT.AND P3, PT, R124, UR8, !P0 ;  /* 0x000000087c007c0c */ /* 0x000fe4000c761270 */
[----:B------:R-:W-:Y:S01]  /*84820*/  ISETP.LT.AND P2, PT, R123, UR47, !P0 ;  /* 0x0000002f7b007c0c */ /* 0x000fe2000c741270 */
[----:B------:R1:W-:Y:S01]  /*84830*/  STL [R1+0x158], R39 ;  /* 0x0001582701007387 */ /* 0x0003e20000100800 */
[----:B------:R-:W-:-:S07]  /*84840*/  ULDC UR47, c[0x0][0x228] ;  /* 0x00008a00002f7ab9 */ /* 0x000fce0000000800 */
[----:B------:R-:W-:-:S04]  /*84850*/  @P1 LOP3.LUT R18, R18, 0x400, RZ, 0xfc, !PT ;  /* 0x0000040012121812 */ /* 0x000fc800078efcff */
[----:B------:R-:W-:-:S04]  /*84860*/  LOP3.LUT R18, R18, 0xffffdfff, RZ, 0xc0, !PT ;  /* 0xffffdfff12127812 */ /* 0x000fc800078ec0ff */
[----:B------:R-:W-:Y:S02]  /*84870*/  @P3 LOP3.LUT R18, R18, 0x2000, RZ, 0xfc, !PT ;  /* 0x0000200012123812 */ /* 0x000fe400078efcff */
[----:B------:R-:W-:Y:S01]  /*84880*/  ISETP.LT.AND P1, PT, R122, UR9, !P0 ;  /* 0x000000097a007c0c */ /* 0x000fe2000c721270 */
[----:B------:R-:W-:Y:S01]  /*84890*/  ULDC.64 UR8, c[0x0][0x228] ;  /* 0x00008a0000087ab9 */ /* 0x000fe20000000a00 */
[----:B------:R-:W-:-:S04]  /*848a0*/  LOP3.LUT R18, R18, 0xffffefff, RZ, 0xc0, !PT ;  /* 0xffffefff12127812 */ /* 0x000fc800078ec0ff */
[----:B------:R-:W-:Y:S02]  /*848b0*/  @P2 LOP3.LUT R18, R18, 0x1000, RZ, 0xfc, !PT ;  /* 0x0000100012122812 */ /* 0x000fe400078efcff */
[----:B------:R-:W-:Y:S01]  /*848c0*/  ISETP.LT.AND P3, PT, R120, UR51, !P0 ;  /* 0x0000003378007c0c */ /* 0x000fe2000c761270 */
[----:B------:R-:W-:Y:S01]  /*848d0*/  ULDC UR51, c[0x0][0x228] ;  /* 0x00008a0000337ab9 */ /* 0x000fe20000000800 */
        /* <DEDUP_REMOVED lines=13> */
[----:B------:R-:W-:-:S04]  /*849b0*/  @P1 LOP3.LUT R18, R18, 0x80, RZ, 0xfc, !PT ;  /* 0x0000008012121812 */ /* 0x000fc800078efcff */
[----:B------:R-:W-:-:S04]  /*849c0*/  LOP3.LUT R18, R18, 0xffffffbf, RZ, 0xc0, !PT ;  /* 0xffffffbf12127812 */ /* 0x000fc800078ec0ff */
[----:B------:R-:W-:Y:S02]  /*849d0*/  @P0 LOP3.LUT R18, R18, 0x40, RZ, 0xfc, !PT ;  /* 0x0000004012120812 */ /* 0x000fe400078efcff */
[----:B------:R-:W-:-:S04]  /*849e0*/  ISETP.GE.AND P0, PT, R38, UR5, PT ;  /* 0x0000000526007c0c */ /* 0x000fc8000bf06270 */
[----:B------:R-:W-:Y:S02]  /*849f0*/  ISETP.LT.AND P1, PT, R121, UR8, !P0 ;  /* 0x0000000879007c0c */ /* 0x000fe4000c721270 */
[----:B------:R-:W-:Y:S02]  /*84a00*/  ISETP.LT.AND P3, PT, R124, UR43, !P0 ;  /* 0x0000002b7c007c0c */ /* 0x000fe4000c761270 */
[----:B------:R-:W-:Y:S01]  /*84a10*/  LOP3.LUT R18, R18, 0xfffffffb, RZ, 0xc0, !PT ;  /* 0xfffffffb12127812 */ /* 0x000fe200078ec0ff */
[----:B------:R-:W-:Y:S01]  /*84a20*/  VIADD R38, R252, 0x3d ;  /* 0x0000003dfc267836 */ /* 0x000fe20000000000 */
[----:B------:R-:W-:Y:S01]  /*84a30*/  ISETP.LT.AND P2, PT, R123, UR46, !P0 ;  /* 0x0000002e7b007c0c */ /* 0x000fe2000c741270 */
[----:B------:R-:W-:Y:S01]  /*84a40*/  ULDC UR43, c[0x0][0x228] ;  /* 0x00008a00002b7ab9 */ /* 0x000fe20000000800 */
[----:B-1----:R-:W-:Y:S01]  /*84a50*/  IADD3 R39, R39, UR4, RZ ;  /* 0x0000000427277c10 */ /* 0x002fe2000fffe0ff */
[----:B------:R-:W-:Y:S01]  /*84a60*/  ULDC UR4, c[0x0][0x248] ;  /* 0x0000920000047ab9 */ /* 0x000fe20000000800 */
[----:B------:R-:W-:-:S03]  /*84a70*/  ULDC UR46, c[0x0][0x228] ;  /* 0x00008a00002e7ab9 */ /* 0x000fc60000000800 */
[----:B------:R-:W-:-:S04]  /*84a80*/  @P1 LOP3.LUT R18, R18, 0x4, RZ, 0xfc, !PT ;  /* 0x0000000412121812 */ /* 0x000fc800078efcff */
[----:B------:R-:W-:-:S04]  /*84a90*/  LOP3.LUT R18, R18, 0xffffffdf, RZ, 0xc0, !PT ;  /* 0xffffffdf12127812 */ /* 0x000fc800078ec0ff */
[----:B------:R-:W-:Y:S02]  /*84aa0*/  @P3 LOP3.LUT R18, R18, 0x20, RZ, 0xfc, !PT ;  /* 0x0000002012123812 */ /* 0x000fe400078efcff */
[----:B------:R-:W-:Y:S01]  /*84ab0*/  ISETP.LT.AND P1, PT, R122, UR55, !P0 ;  /* 0x000000377a007c0c */ /* 0x000fe2000c721270 */
[----:B------:R1:W-:Y:S01]  /*84ac0*/  STL [R1+0x15c], R39 ;  /* 0x00015c2701007387 */ /* 0x0003e20000100800 */
[----:B------:R-:W-:Y:S01]  /*84ad0*/  LOP3.LUT R18, R18, 0xffffffef, RZ, 0xc0, !PT ;  /* 0xffffffef12127812 */ /* 0x000fe200078ec0ff */
[----:B------:R-:W-:-:S03]  /*84ae0*/  ULDC UR55, c[0x0][0x228] ;  /* 0x00008a0000377ab9 */ /* 0x000fc60000000800 */
[----:B------:R-:W-:-:S04]  /*84af0*/  @P2 LOP3.LUT R18, R18, 0x10, RZ, 0xfc, !PT ;  /* 0x0000001012122812 */ /* 0x000fc800078efcff */
[----:B------:R-:W-:-:S04]  /*84b00*/  LOP3.LUT R18, R18, 0xfffffff7, RZ, 0xc0, !PT ;  /* 0xfffffff712127812 */ /* 0x000fc800078ec0ff */
[----:B------:R-:W-:Y:S02]  /*84b10*/  @P1 LOP3.LUT R18, R18, 0x8, RZ, 0xfc, !PT ;  /* 0x0000000812121812 */ /* 0x000fe400078efcff */
[----:B------:R-:W-:Y:S02]  /*84b20*/  ISETP.LT.AND P1, PT, R118, UR42, !P0 ;  /* 0x0000002a76007c0c */ /* 0x000fe4000c721270 */
[----:B------:R-:W-:Y:S01]  /*84b30*/  ISETP.LT.AND P3, PT, R120, UR45, !P0 ;  /* 0x0000002d78007c0c */ /* 0x000fe2000c761270 */
[----:B-1----:R-:W-:Y:S01]  /*84b40*/  VIADD R39, R39, UR4 ;  /* 0x0000000427277c36 */ /* 0x002fe20008000000 */
[----:B------:R-:W-:Y:S01]  /*84b50*/  ISETP.LT.AND P2, PT, R119, UR44, !P0 ;  /* 0x0000002c77007c0c */ /* 0x000fe2000c741270 */
[----:B------:R-:W-:Y:S01]  /*84b60*/  ULDC.64 UR4, c[0x0][0x228] ;  /* 0x00008a0000047ab9 */ /* 0x000fe20000000a00 */
[----:B------:R-:W-:Y:S01]  /*84b70*/  ISETP.LT.AND P0, PT, R117, UR56, !P0 ;  /* 0x0000003875007c0c */ /* 0x000fe2000c701270 */
[----:B------:R-:W-:Y:S01]  /*84b80*/  ULDC UR56, c[0x0][0x228] ;  /* 0x00008a0000387ab9 */ /* 0x000fe20000000800 */
[----:B------:R-:W-:Y:S01]  /*84b90*/  LOP3.LUT R18, R18, 0xfffffffd, RZ, 0xc0, !PT ;  /* 0xfffffffd12127812 */ /* 0x000fe200078ec0ff */
[----:B------:R-:W-:-:S04]  /*84ba0*/  ULDC UR42, c[0x0][0x228] ;  /* 0x00008a00002a7ab9 */ /* 0x000fc80000000800 */
[----:B------:R-:W-:Y:S01]  /*84bb0*/  @P1 LOP3.LUT R36, R36, 0x80000000, RZ, 0xfc, !PT ;  /* 0x8000000024241812 */ /* 0x000fe200078efcff */
[----:B------:R1:W-:Y:S01]  /*84bc0*/  STL [R1+0x160], R39 ;  /* 0x0001602701007387 */ /* 0x0003e20000100800 */
[----:B------:R-:W-:Y:S01]  /*84bd0*/  ULDC UR45, c[0x0][0x228] ;  /* 0x00008a00002d7ab9 */ /* 0x000fe20000000800 */
[----:B------:R-:W-:Y:S01]  /*84be0*/  ULDC UR44, c[0x0][0x228] ;  /* 0x00008a00002c7ab9 */ /* 0x000fe20000000800 */
[----:B------:R-:W-:-:S04]  /*84bf0*/  LOP3.LUT R36, R36, 0xbfffffff, RZ, 0xc0, !PT ;  /* 0xbfffffff24247812 */ /* 0x000fc800078ec0ff */
[----:B------:R-:W-:Y:S02]  /*84c00*/  @P0 LOP3.LUT R36, R36, 0x40000000, RZ, 0xfc, !PT ;  /* 0x4000000024240812 */ /* 0x000fe400078efcff */
[----:B------:R-:W-:Y:S02]  /*84c10*/  ISETP.GE.AND P0, PT, R38, UR7, PT ;  /* 0x0000000726007c0c */ /* 0x000fe4000bf06270 */
[----:B------:R-:W-:Y:S02]  /*84c20*/  @P3 LOP3.LUT R18, R18, 0x2, RZ, 0xfc, !PT ;  /* 0x0000000212123812 */ /* 0x000fe400078efcff */
[----:B------:R-:W-:Y:S01]  /*84c30*/  LOP3.LUT R36, R36, 0xfbffffff, RZ, 0xc0, !PT ;  /* 0xfbffffff24247812 */ /* 0x000fe200078ec0ff */
[----:B------:R-:W-:Y:S01]  /*84c40*/  VIADD R38, R252, 0x3c ;  /* 0x0000003cfc267836 */ /* 0x000fe20000000000 */
[----:B------:R-:W-:Y:S01]  /*84c50*/  ISETP.LT.AND P1, PT, R121, UR4, !P0 ;  /* 0x0000000479007c0c */ /* 0x000fe2000c721270 */
[----:B------:R-:W-:Y:S01]  /*84c60*/  ULDC.64 UR6, c[0x0][0x228] ;  /* 0x00008a0000067ab9 */ /* 0x000fe20000000a00 */
[----:B------:R-:W-:Y:S01]  /*84c70*/  ISETP.LT.AND P3, PT, R124, UR53, !P0 ;  /* 0x000000357c007c0c */ /* 0x000fe2000c761270 */
[----:B------:R-:W-:Y:S01]  /*84c80*/  ULDC UR4, c[0x0][0x248] ;  /* 0x0000920000047ab9 */ /* 0x000fe20000000800 */
[----:B------:R-:W-:Y:S01]  /*84c90*/  LOP3.LUT R18, R18, 0xfffffffe, RZ, 0xc0, !PT ;  /* 0xfffffffe12127812 */ /* 0x000fe200078ec0ff */
[----:B------:R-:W-:-:S03]  /*84ca0*/  ULDC UR53, c[0x0][0x228] ;  /* 0x00008a0000357ab9 */ /* 0x000fc60000000800 */
[----:B------:R-:W-:Y:S02]  /*84cb0*/  @P2 LOP3.LUT R18, R18, 0x1, RZ, 0xfc, !PT ;  /* 0x0000000112122812 */ /* 0x000fe400078efcff */
[----:B------:R-:W-:-:S03]  /*84cc0*/  ISETP.LT.AND P2, PT, R123, UR37, !P0 ;  /* 0x000000257b007c0c */ /* 0x000fc6000c741270 */
[----:B------:R-:W-:Y:S01]  /*84cd0*/  @P1 LOP3.LUT R36, R36, 0x4000000, RZ, 0xfc, !PT ;  /* 0x0400000024241812 */ /* 0x000fe200078efcff */
[----:B-1----:R-:W-:Y:S01]  /*84ce0*/  VIADD R39, R39, UR4 ;  /* 0x0000000427277c36 */ /* 0x002fe20008000000 */
[----:B------:R-:W-:Y:S01]  /*84cf0*/  ISETP.LT.AND P1, PT, R122, UR39, !P0 ;  /* 0x000000277a007c0c */ /* 0x000fe2000c721270 */
[----:B------:R-:W-:Y:S01]  /*84d00*/  ULDC UR4, c[0x0][0x248] ;  /* 0x0000920000047ab9 */ /* 0x000fe20000000800 */
[----:B------:R-:W-:Y:S01]  /*84d10*/  LOP3.LUT R36, R36, 0xdfffffff, RZ, 0xc0, !PT ;  /* 0xdfffffff24247812 */ /* 0x000fe200078ec0ff */
[----:B------:R-:W-:Y:S01]  /*84d20*/  ULDC UR39, c[0x0][0x228] ;  /* 0x00008a0000277ab9 */ /* 0x000fe20000000800 */
[----:B------:R-:W-:Y:S02]  /*84d30*/  ULDC UR37, c[0x0][0x228] ;  /* 0x00008a0000257ab9 */ /* 0x000fe40000000800 */
[----:B------:R-:W-:-:S04]  /*84d40*/  @P3 LOP3.LUT R36, R36, 0x20000000, RZ, 0xfc, !PT ;  /* 0x2000000024243812 */ /* 0x000fc800078efcff */
[----:B------:R-:W-:-:S04]  /*84d50*/  LOP3.LUT R36, R36, 0xefffffff, RZ, 0xc0, !PT ;  /* 0xefffffff24247812 */ /* 0x000fc800078ec0ff */
[----:B------:R-:W-:Y:S02]  /*84d60*/  @P2 LOP3.LUT R36, R36, 0x10000000, RZ, 0xfc, !PT ;  /* 0x1000000024242812 */ /* 0x000fe400078efcff */
[----:B------:R-:W-:Y:S01]  /*84d70*/  ISETP.LT.AND P3, PT, R120, UR38, !P0 ;  /* 0x0000002678007c0c */ /* 0x000fe2000c761270 */
[----:B------:R1:W-:Y:S01]  /*84d80*/  STL [R1+0x164], R39 ;  /* 0x0001642701007387 */ /* 0x0003e20000100800 */
[----:B------:R-:W-:Y:S01]  /*84d90*/  LOP3.LUT R36, R36, 0xf7ffffff, RZ, 0xc0, !PT ;  /* 0xf7ffffff24247812 */ /* 0x000fe200078ec0ff */
[----:B------:R-:W-:-:S03]  /*84da0*/  ULDC UR38, c[0x0][0x228] ;  /* 0x00008a0000267ab9 */ /* 0x000fc60000000800 */
[----:B------:R-:W-:Y:S02]  /*84db0*/  @P1 LOP3.LUT R36, R36, 0x8000000, RZ, 0xfc, !PT ;  /* 0x0800000024241812 */ /* 0x000fe400078efcff */
[----:B------:R-:W-:Y:S01]  /*84dc0*/  ISETP.LT.AND P2, PT, R119, UR41, !P0 ;  /* 0x0000002977007c0c */ /* 0x000fe2000c741270 */
[----:B------:R-:W-:Y:S01]  /*84dd0*/  ULDC UR41, c[0x0][0x228] ;  /* 0x00008a0000297ab9 */ /* 0x000fe20000000800 */
[----:B------:R-:W-:-:S04]  /*84de0*/  LOP3.LUT R36, R36, 0xfdffffff, RZ, 0xc0, !PT ;  /* 0xfdffffff24247812 */ /* 0x000fc800078ec0ff */
[----:B------:R-:W-:Y:S02]  /*84df0*/  @P3 LOP3.LUT R36, R36, 0x2000000, RZ, 0xfc, !PT ;  /* 0x0200000024243812 */ /* 0x000fe400078efcff */
[----:B------:R-:W-:Y:S01]  /*84e00*/  ISETP.LT.AND P1, PT, R118, UR40, !P0 ;  /* 0x0000002876007c0c */ /* 0x000fe2000c721270 */
[----:B-1----:R-:W-:Y:S01]  /*84e10*/  VIADD R39, R39, UR4 ;  /* 0x0000000427277c36 */ /* 0x002fe20008000000 */
[----:B------:R-:W-:Y:S01]  /*84e20*/  LOP3.LUT R36, R36, 0xfeffffff, RZ, 0xc0, !PT ;  /* 0xfeffffff24247812 */ /* 0x000fe200078ec0ff */
[----:B------:R-:W-:Y:S01]  /*84e30*/  ULDC UR4, c[0x0][0x248] ;  /* 0x0000920000047ab9 */ /* 0x000fe20000000800 */
[----:B------:R-:W-:Y:S02]  /*84e40*/  ULDC UR40, c[0x0][0x228] ;  /* 0x00008a0000287ab9 */ /* 0x000fe40000000800 */
        /* <DEDUP_REMOVED lines=8> */
[----:B------:R-:W-:Y:S01]  /*84ed0*/  ISETP.GE.AND P0, PT, R38, UR9, PT ;  /* 0x0000000926007c0c */ /* 0x000fe2000bf06270 */
[----:B------:R-:W-:-:S03]  /*84ee0*/  ULDC.64 UR8, c[0x0][0x228] ;  /* 0x00008a0000087ab9 */ /* 0x000fc60000000a00 */
[----:B------:R-:W-:Y:S01]  /*84ef0*/  ISETP.LT.AND P1, PT, R121, UR6, !P0 ;  /* 0x0000000679007c0c */ /* 0x000fe2000c721270 */
[----:B-1----:R-:W-:Y:S01]  /*84f00*/  VIADD R39, R39, UR4 ;  /* 0x0000000427277c36 */ /* 0x002fe20008000000 */
[----:B------:R-:W-:Y:S01]  /*84f10*/  ISETP.LT.AND P3, PT, R124, UR33, !P0 ;  /* 0x000000217c007c0c */ /* 0x000fe2000c761270 */
[----:B------:R-:W-:Y:S01]  /*84f20*/  ULDC UR6, c[0x0][0x228] ;  /* 0x00008a0000067ab9 */ /* 0x000fe20000000800 */
[----:B------:R-:W-:Y:S02]  /*84f30*/  LOP3.LUT R36, R36, 0xfffbffff, RZ, 0xc0, !PT ;  /* 0xfffbffff24247812 */ /* 0x000fe400078ec0ff */
[----:B------:R-:W-:Y:S02]  /*84f40*/  ISETP.LT.AND P2, PT, R123, UR35, !P0 ;  /* 0x000000237b007c0c */ /* 0x000fe4000c741270 */
[----:B------:R-:W-:Y:S01]  /*84f50*/  IADD3 R38, R252, 0x3b, RZ ;  /* 0x0000003bfc267810 */ /* 0x000fe20007ffe0ff */
[----:B------:R1:W-:Y:S01]  /*84f60*/  STL [R1+0x16c], R39 ;  /* 0x00016c2701007387 */ /* 0x0003e20000100800 */
[----:B------:R-:W-:-:S03]  /*84f70*/  ULDC UR35, c[0x0][0x228] ;  /* 0x00008a0000237ab9 */ /* 0x000fc60000000800 */
[----:B------:R-:W-:-:S04]  /*84f80*/  @P1 LOP3.LUT R36, R36, 0x40000, RZ, 0xfc, !PT ;  /* 0x0004000024241812 */ /* 0x000fc800078efcff */
        /* <DEDUP_REMOVED lines=24> */
[----:B------:R-:W-:Y:S02]  /*85110*/  ISETP.GE.AND P0, PT, R38, UR5, PT ;  /* 0x0000000526007c0c */ /* 0x000fe4000bf06270 */
[----:B------:R-:W-:Y:S01]  /*85120*/  LOP3.LUT R36, R36, 0xfffffbff, RZ, 0xc0, !PT ;  /* 0xfffffbff24247812 */ /* 0x000fe200078ec0ff */
[----:B------:R-:W-:Y:S01]  /*85130*/  VIADD R38, R252, 0x3a ;  /* 0x0000003afc267836 */ /* 0x000fe20000000000 */
[----:B------:R-:W-:Y:S01]  /*85140*/  ISETP.LT.AND P1, PT, R121, UR8, !P0 ;  /* 0x0000000879007c0c */ /* 0x000fe2000c721270 */
[----:B------:R-:W-:Y:S01]  /*85150*/  ULDC.64 UR4, c[0x0][0x228] ;  /* 0x00008a0000047ab9 */ /* 0x000fe20000000a00 */
[----:B------:R-:W-:Y:S01]  /*85160*/  ISETP.LT.AND P3, PT, R124, UR24, !P0 ;  /* 0x000000187c007c0c */ /* 0x000fe2000c761270 */
[----:B------:R-:W-:Y:S01]  /*85170*/  ULDC UR24, c[0x0][0x228] ;  /* 0x00008a0000187ab9 */ /* 0x000fe20000000800 */
[----:B------:R-:W-:Y:S01]  /*85180*/  ISETP.LT.AND P2, PT, R123, UR13, !P0 ;  /* 0x0000000d7b007c0c */ /* 0x000fe2000c741270 */
[----:B------:R-:W-:Y:S01]  /*85190*/  ULDC UR13, c[0x0][0x228] ;  /* 0x00008a00000d7ab9 */ /* 0x000fe20000000800 */
[----:B------:R-:W-:Y:S01]  /*851a0*/  MOV R113, UR58 ;  /* 0x0000003a00717c02 */ /* 0x000fe20008000f00 */
[----:B------:R-:W-:Y:S01]  /*851b0*/  ULDC UR58, c[0x0][0x228] ;  /* 0x00008a00003a7ab9 */ /* 0x000fe20000000800 */
[----:B------:R-:W-:Y:S01]  /*851c0*/  LOP3.LUT R33, R33, 0x7fffffff, RZ, 0xc0, !PT ;  /* 0x7fffffff21217812 */ /* 0x000fe200078ec0ff */
[----:B------:R-:W-:-:S04]  /*851d0*/  ULDC UR8, c[0x0][0x228] ;  /* 0x00008a0000087ab9 */ /* 0x000fc80000000800 */
        /* <DEDUP_REMOVED lines=20> */
[----:B------:R-:W-:Y:S01]  /*85320*/  ULDC.64 UR32, c[0x0][0x228] ;  /* 0x00008a0000207ab9 */ /* 0x000fe20000000a00 */
        /* <DEDUP_REMOVED lines=8> */
[----:B------:R-:W-:Y:S01]  /*853b0*/  ULDC UR4, c[0x0][0x248] ;  /* 0x0000920000047ab9 */ /* 0x000fe20000000800 */
[----:B------:R-:W-:Y:S01]  /*853c0*/  ISETP.LT.AND P3, PT, R124, UR20, !P0 ;  /* 0x000000147c007c0c */ /* 0x000fe2000c761270 */
[----:B------:R-:W-:Y:S01]  /*853d0*/  ULDC UR7, c[0x0][0x228] ;  /* 0x00008a0000077ab9 */ /* 0x000fe20000000800 */
[----:B------:R-:W-:-:S09]  /*853e0*/  ISETP.LT.AND P2, PT, R123, UR21, !P0 ;  /* 0x000000157b007c0c */ /* 0x000fd2000c741270 */
[----:B------:R-:W-:Y:S01]  /*853f0*/  @P1 LOP3.LUT R36, R36, 0x4, RZ, 0xfc, !PT ;  /* 0x0000000424241812 */ /* 0x000fe200078efcff */
[----:B-1----:R-:W-:Y:S01]  /*85400*/  VIADD R39, R39, UR4 ;  /* 0x0000000427277c36 */ /* 0x002fe20008000000 */
[----:B------:R-:W-:Y:S01]  /*85410*/  ISETP.LT.AND P1, PT, R122, UR22, !P0 ;  /* 0x000000167a007c0c */ /* 0x000fe2000c721270 */
[----:B------:R-:W-:Y:S01]  /*85420*/  ULDC UR4, c[0x0][0x248] ;  /* 0x0000920000047ab9 */ /* 0x000fe20000000800 */
[----:B------:R-:W-:Y:S01]  /*85430*/  LOP3.LUT R36, R36, 0xffffffdf, RZ, 0xc0, !PT ;  /* 0xffffffdf24247812 */ /* 0x000fe200078ec0ff */
[----:B------:R-:W-:Y:S01]  /*85440*/  ULDC UR22, c[0x0][0x228] ;  /* 0x00008a0000167ab9 */ /* 0x000fe20000000800 */
[----:B------:R-:W-:Y:S01]  /*85450*/  ULDC UR20, c[0x0][0x228] ;  /* 0x00008a0000147ab9 */ /* 0x000fe20000000800 */
[----:B------:R-:W-:Y:S01]  /*85460*/  ULDC UR21, c[0x0][0x228] ;  /* 0x00008a0000157ab9 */ /* 0x000fe20000000800 */
[----:B------:R-:W-:-:S04]  /*85470*/  @P3 LOP3.LUT R36, R36, 0x20, RZ, 0xfc, !PT ;  /* 0x0000002024243812 */ /* 0x000fc800078efcff */
[----:B------:R-:W-:-:S04]  /*85480*/  LOP3.LUT R36, R36, 0xffffffef, RZ, 0xc0, !PT ;  /* 0xffffffef24247812 */ /* 0x000fc800078ec0ff */
[----:B------:R-:W-:-:S04]  /*85490*/  @P2 LOP3.LUT R36, R36, 0x10, RZ, 0xfc, !PT ;  /* 0x0000001024242812 */ /* 0x000fc800078efcff */
[----:B------:R-:W-:-:S04]  /*854a0*/  LOP3.LUT R36, R36, 0xfffffff7, RZ, 0xc0, !PT ;  /* 0xfffffff724247812 */ /* 0x000fc800078ec0ff */
[----:B------:R-:W-:Y:S02]  /*854b0*/  @P1 LOP3.LUT R36, R36, 0x8, RZ, 0xfc, !PT ;  /* 0x0000000824241812 */ /* 0x000fe400078efcff */
[----:B------:R-:W-:Y:S02]  /*854c0*/  ISETP.LT.AND P1, PT, R118, UR30, !P0 ;  /* 0x0000001e76007c0c */ /* 0x000fe4000c721270 */
[----:B------:R-:W-:Y:S01]  /*854d0*/  ISETP.LT.AND P3, PT, R120, UR23, !P0 ;  /* 0x0000001778007c0c */ /* 0x000fe2000c761270 */
[----:B------:R1:W-:Y:S01]  /*854e0*/  STL [R1+0x170], R39 ;  /* 0x0001702701007387 */ /* 0x0003e20000100800 */
[----:B------:R-:W-:Y:S01]  /*854f0*/  ISETP.LT.AND P2, PT, R119, UR29, !P0 ;  /* 0x0000001d77007c0c */ /* 0x000fe2000c741270 */
[----:B------:R-:W-:Y:S01]  /*85500*/  ULDC UR23, c[0x0][0x228] ;  /* 0x00008a0000177ab9 */ /* 0x000fe20000000800 */
[----:B------:R-:W-:Y:S01]  /*85510*/  ISETP.LT.AND P0, PT, R117, UR31, !P0 ;  /* 0x0000001f75007c0c */ /* 0x000fe2000c701270 */
[----:B------:R-:W-:-:S06]  /*85520*/  ULDC.64 UR30, c[0x0][0x228] ;  /* 0x00008a00001e7ab9 */ /* 0x000fcc0000000a00 */
[----:B------:R-:W-:-:S04]  /*85530*/  @P1 LOP3.LUT R35, R35, 0x80000000, RZ, 0xfc, !PT ;  /* 0x8000000023231812 */ /* 0x000fc800078efcff */
[----:B------:R-:W-:-:S04]  /*85540*/  LOP3.LUT R35, R35, 0xbfffffff, RZ, 0xc0, !PT ;  /* 0xbfffffff23237812 */ /* 0x000fc800078ec0ff */
[----:B------:R-:W-:Y:S02]  /*85550*/  @P0 LOP3.LUT R35, R35, 0x40000000, RZ, 0xfc, !PT ;  /* 0x4000000023230812 */ /* 0x000fe400078efcff */
[----:B------:R-:W-:Y:S02]  /*85560*/  ISETP.GE.AND P0, PT, R38, UR9, PT ;  /* 0x0000000926007c0c */ /* 0x000fe4000bf06270 */
[----:B------:R-:W-:Y:S02]  /*85570*/  LOP3.LUT R36, R36, 0xfffffffd, RZ, 0xc0, !PT ;  /* 0xfffffffd24247812 */ /* 0x000fe400078ec0ff */
[----:B------:R-:W-:Y:S01]  /*85580*/  LOP3.LUT R35, R35, 0xfbffffff, RZ, 0xc0, !PT ;  /* 0xfbffffff23237812 */ /* 0x000fe200078ec0ff */
[----:B------:R-:W-:Y:S01]  /*85590*/  VIADD R38, R252, 0x38 ;  /* 0x00000038fc267836 */ /* 0x000fe20000000000 */
[----:B------:R-:W-:Y:S01]  /*855a0*/  ISETP.LT.AND P1, PT, R121, UR32, !P0 ;  /* 0x0000002079007c0c */ /* 0x000fe2000c721270 */
[----:B-1----:R-:W-:Y:S01]  /*855b0*/  VIADD R39, R39, UR4 ;  /* 0x0000000427277c36 */ /* 0x002fe20008000000 */
[----:B------:R-:W-:Y:S01]  /*855c0*/  @P3 LOP3.LUT R36, R36, 0x2, RZ, 0xfc, !PT ;  /* 0x0000000224243812 */ /* 0x000fe200078efcff */
[----:B------:R-:W-:Y:S01]  /*855d0*/  ULDC UR4, c[0x0][0x248] ;  /* 0x0000920000047ab9 */ /* 0x000fe20000000800 */
[----:B------:R-:W-:Y:S01]  /*855e0*/  ISETP.LT.AND P3, PT, R124, UR10, !P0 ;  /* 0x0000000a7c007c0c */ /* 0x000fe2000c761270 */
[----:B------:R-:W-:Y:S01]  /*855f0*/  ULDC UR9, c[0x0][0x228] ;  /* 0x00008a0000097ab9 */ /* 0x000fe20000000800 */
[----:B------:R-:W-:-:S07]  /*85600*/  LOP3.LUT R36, R36, 0xfffffffe, RZ, 0xc0, !PT ;  /* 0xfffffffe24247812 */ /* 0x000fce00078ec0ff */
[----:B------:R-:W-:Y:S01]  /*85610*/  @P1 LOP3.LUT R35, R35, 0x4000000, RZ, 0xfc, !PT ;  /* 0x0400000023231812 */ /* 0x000fe200078efcff */
[----:B------:R1:W-:Y:S01]  /*85620*/  STL [R1+0x174], R39 ;  /* 0x0001742701007387 */ /* 0x0003e20000100800 */
[----:B------:R-:W-:Y:S01]  /*85630*/  @P2 LOP3.LUT R36, R36, 0x1, RZ, 0xfc, !PT ;  /* 0x0000000124242812 */ /* 0x000fe200078efcff */
[----:B------:R-:W-:Y:S01]  /*85640*/  ULDC UR10, c[0x0][0x228] ;  /* 0x00008a00000a7ab9 */ /* 0x000fe20000000800 */
        /* <DEDUP_REMOVED lines=32> */
[----:B------:R-:W-:-:S10]  /*85850*/  ULDC UR56, c[0x0][0x228] ;  /* 0x00008a0000387ab9 */ /* 0x000fd40000000800 */
        /* <DEDUP_REMOVED lines=36> */
[----:B-1----:R-:W-:Y:S01]  /*85aa0*/  IADD3 R39, R39, UR4, RZ ;  /* 0x0000000427277c10 */ /* 0x002fe2000fffe0ff */
[----:B------:R-:W-:Y:S01]  /*85ab0*/  ULDC UR4, c[0x0][0x228] ;  /* 0x00008a0000047ab9 */ /* 0x000fe20000000800 */
[----:B------:R-:W-:-:S05]  /*85ac0*/  ULDC UR57, c[0x0][0x228] ;  /* 0x00008a0000397ab9 */ /* 0x000fca0000000800 */
        /* <DEDUP_REMOVED lines=16> */
[----:B------:R-:W-:Y:S01]  /*85bd0*/  ISETP.LT.AND P1, PT, R118, UR51, !P0 ;  /* 0x0000003376007c0c */ /* 0x000fe2000c721270 */
[----:B------:R-:W-:Y:S01]  /*85be0*/  ULDC UR51, c[0x0][0x228] ;  /* 0x00008a0000337ab9 */ /* 0x000fe20000000800 */
[----:B------:R-:W-:Y:S01]  /*85bf0*/  @P3 LOP3.LUT R35, R35, 0x200, RZ, 0xfc, !PT ;  /* 0x0000020023233812 */ /* 0x000fe200078efcff */
[----:B------:R-:W-:-:S03]  /*85c00*/  ULDC UR49, c[0x0][0x228] ;  /* 0x00008a0000317ab9 */ /* 0x000fc60000000800 */
        /* <DEDUP_REMOVED lines=17> */
[----:B-1----:R-:W-:Y:S01]  /*85d20*/  VIADD R39, R39, UR28 ;  /* 0x0000001c27277c36 */ /* 0x002fe20008000000 */
[----:B------:R-:W-:Y:S01]  /*85d30*/  ULDC UR28, c[0x0][0x248] ;  /* 0x00009200001c7ab9 */ /* 0x000fe20000000800 */
[----:B------:R-:W-:Y:S01]  /*85d40*/  ULDC UR56, c[0x0][0x228] ;  /* 0x00008a0000387ab9 */ /* 0x000fe20000000800 */
[----:B------:R-:W-:-:S05]  /*85d50*/  ULDC UR55, c[0x0][0x228] ;  /* 0x00008a0000377ab9 */ /* 0x000fca0000000800 */
[----:B------:R-:W-:-:S04]  /*85d60*/  @P1 LOP3.LUT R35, R35, 0x4, RZ, 0xfc, !PT ;  /* 0x0000000423231812 */ /* 0x000fc800078efcff */
        /* <DEDUP_REMOVED lines=8> */
[----:B------:R-:W-:Y:S01]  /*85df0*/  ISETP.LT.AND P1, PT, R118, UR45, !P0 ;  /* 0x0000002d76007c0c */ /* 0x000fe2000c721270 */
[----:B------:R1:W-:Y:S01]  /*85e00*/  STL [R1+0x180], R39 ;  /* 0x0001802701007387 */ /* 0x0003e20000100800 */
[----:B------:R-:W-:Y:S01]  /*85e10*/  ISETP.LT.AND P3, PT, R120, UR43, !P0 ;  /* 0x0000002b78007c0c */ /* 0x000fe2000c761270 */
[----:B------:R-:W-:Y:S01]  /*85e20*/  ULDC UR45, c[0x0][0x228] ;  /* 0x00008a00002d7ab9 */ /* 0x000fe20000000800 */
[----:B------:R-:W-:Y:S01]  /*85e30*/  ISETP.LT.AND P2, PT, R119, UR44, !P0 ;  /* 0x0000002c77007c0c */ /* 0x000fe2000c741270 */
[----:B------:R-:W-:Y:S01]  /*85e40*/  ULDC UR43, c[0x0][0x228] ;  /* 0x00008a00002b7ab9 */ /* 0x000fe20000000800 */
[----:B------:R-:W-:Y:S01]  /*85e50*/  ISETP.LT.AND P0, PT, R117, UR46, !P0 ;  /* 0x0000002e75007c0c */ /* 0x000fe2000c701270 */
[----:B------:R-:W-:Y:S01]  /*85e60*/  ULDC UR44, c[0x0][0x228] ;  /* 0x00008a00002c7ab9 */ /* 0x000fe20000000800 */
[----:B------:R-:W-:Y:S01]  /*85e70*/  LOP3.LUT R35, R35, 0xfffffffd, RZ, 0xc0, !PT ;  /* 0xfffffffd23237812 */ /* 0x000fe200078ec0ff */
[----:B------:R-:W-:-:S04]  /*85e80*/  ULDC UR46, c[0x0][0x228] ;  /* 0x00008a00002e7ab9 */ /* 0x000fc80000000800 */
[----:B------:R-:W-:-:S04]  /*85e90*/  @P1 LOP3.LUT R34, R34, 0x80000000, RZ, 0xfc, !PT ;  /* 0x8000000022221812 */ /* 0x000fc800078efcff */
[----:B------:R-:W-:-:S04]  /*85ea0*/  LOP3.LUT R34, R34, 0xbfffffff, RZ, 0xc0, !PT ;  /* 0xbfffffff22227812 */ /* 0x000fc800078ec0ff */
[----:B------:R-:W-:Y:S02]  /*85eb0*/  @P0 LOP3.LUT R34, R34, 0x40000000, RZ, 0xfc, !PT ;  /* 0x4000000022220812 */ /* 0x000fe400078efcff */
[----:B------:R-:W-:-:S04]  /*85ec0*/  ISETP.GE.AND P0, PT, R38, UR29, PT ;  /* 0x0000001d26007c0c */ /* 0x000fc8000bf06270 */
[----:B------:R-:W-:Y:S01]  /*85ed0*/  ISETP.LT.AND P1, PT, R121, UR30, !P0 ;  /* 0x0000001e79007c0c */ /* 0x000fe2000c721270 */
[----:B-1----:R-:W-:Y:S01]  /*85ee0*/  VIADD R39, R39, UR28 ;  /* 0x0000001c27277c36 */ /* 0x002fe20008000000 */
[----:B------:R-:W-:Y:S01]  /*85ef0*/  @P3 LOP3.LUT R35, R35, 0x2, RZ, 0xfc, !PT ;  /* 0x0000000223233812 */ /* 0x000fe200078efcff */
[----:B------:R-:W-:Y:S01]  /*85f00*/  ULDC.64 UR28, c[0x0][0x228] ;  /* 0x00008a00001c7ab9 */ /* 0x000fe20000000a00 */
[----:B------:R-:W-:Y:S01]  /*85f10*/  ISETP.LT.AND P3, PT, R124, UR42, !P0 ;  /* 0x0000002a7c007c0c */ /* 0x000fe2000c761270 */
[----:B------:R-:W-:Y:S01]  /*85f20*/  ULDC UR30, c[0x0][0x228] ;  /* 0x00008a00001e7ab9 */ /* 0x000fe20000000800 */
[----:B------:R-:W-:Y:S02]  /*85f30*/  LOP3.LUT R34, R34, 0xfbffffff, RZ, 0xc0, !PT ;  /* 0xfbffffff22227812 */ /* 0x000fe400078ec0ff */
[----:B------:R-:W-:Y:S01]  /*85f40*/  IADD3 R38, R252, 0x34, RZ ;  /* 0x00000034fc267810 */ /* 0x000fe20007ffe0ff */
[----:B------:R1:W-:Y:S01]  /*85f50*/  STL [R1+0x184], R39 ;  /* 0x0001842701007387 */ /* 0x0003e20000100800 */
[----:B------:R-:W-:Y:S01]  /*85f60*/  LOP3.LUT R35, R35, 0xfffffffe, RZ, 0xc0, !PT ;  /* 0xfffffffe23237812 */ /* 0x000fe200078ec0ff */
[----:B------:R-:W-:-:S02]  /*85f70*/  ULDC UR42, c[0x0][0x228] ;  /* 0x00008a00002a7ab9 */ /* 0x000fc40000000800 */
[----:B------:R-:W-:Y:S02]  /*85f80*/  @P1 LOP3.LUT R34, R34, 0x4000000, RZ, 0xfc, !PT ;  /* 0x0400000022221812 */ /* 0x000fe400078efcff */
        /* <DEDUP_REMOVED lines=34> */
[----:B------:R-:W-:Y:S01]  /*861b0*/  ISETP.LT.AND P2, PT, R123, UR59, !P0 ;  /* 0x0000003b7b007c0c */ /* 0x000fe2000c741270 */
[----:B------:R-:W-:Y:S01]  /*861c0*/  ULDC UR59, c[0x0][0x228] ;  /* 0x00008a00003b7ab9 */ /* 0x000fe20000000800 */
[----:B------:R-:W-:Y:S01]  /*861d0*/  LOP3.LUT R32, R32, 0x7fffffff, RZ, 0xc0, !PT ;  /* 0x7fffffff20207812 */ /* 0x000fe200078ec0ff */
[----:B------:R-:W-:-:S06]  /*861e0*/  ULDC UR33, c[0x0][0x228] ;  /* 0x00008a0000217ab9 */ /* 0x000fcc0000000800 */
[----:B------:R-:W-:-:S04]  /*861f0*/  @P1 LOP3.LUT R34, R34, 0x40000, RZ, 0xfc, !PT ;  /* 0x0004000022221812 */ /* 0x000fc800078efcff */
[----:B------:R-:W-:-:S04]  /*86200*/  LOP3.LUT R34, R34, 0xffdfffff, RZ, 0xc0, !PT ;  /* 0xffdfffff22227812 */ /* 0x000fc800078ec0ff */
[----:B------:R-:W-:Y:S02]  /*86210*/  @P3 LOP3.LUT R34, R34, 0x200000, RZ, 0xfc, !PT ;  /* 0x0020000022223812 */ /* 0x000fe400078efcff */
[----:B------:R-:W-:Y:S01]  /*86220*/  ISETP.LT.AND P1, PT, R122, UR18, !P0 ;  /* 0x000000127a007c0c */ /* 0x000fe2000c721270 */
[----:B------:R-:W-:Y:S01]  /*86230*/  ULDC UR18, c[0x0][0x248] ;  /* 0x0000920000127ab9 */ /* 0x000fe20000000800 */
[----:B------:R-:W-:-:S04]  /*86240*/  LOP3.LUT R34, R34, 0xffefffff, RZ, 0xc0, !PT ;  /* 0xffefffff22227812 */ /* 0x000fc800078ec0ff */
[----:B------:R-:W-:Y:S02]  /*86250*/  @P2 LOP3.LUT R34, R34, 0x100000, RZ, 0xfc, !PT ;  /* 0x0010000022222812 */ /* 0x000fe400078efcff */
[----:B------:R-:W-:Y:S02]  /*86260*/  ISETP.LT.AND P3, PT, R120, UR19, !P0 ;  /* 0x0000001378007c0c */ /* 0x000fe4000c761270 */
[----:B------:R-:W-:-:S04]  /*86270*/  LOP3.LUT R34, R34, 0xfff7ffff, RZ, 0xc0, !PT ;  /* 0xfff7ffff22227812 */ /* 0x000fc800078ec0ff */
[----:B------:R-:W-:Y:S02]  /*86280*/  @P1 LOP3.LUT R34, R34, 0x80000, RZ, 0xfc, !PT ;  /* 0x0008000022221812 */ /* 0x000fe400078efcff */
[----:B------:R-:W-:Y:S01]  /*86290*/  ISETP.LT.AND P2, PT, R119, UR34, !P0 ;  /* 0x0000002277007c0c */ /* 0x000fe2000c741270 */
[----:B-1----:R-:W-:Y:S01]  /*862a0*/  VIADD R39, R39, UR18 ;  /* 0x0000001227277c36 */ /* 0x002fe20008000000 */
[----:B------:R-:W-:Y:S01]  /*862b0*/  LOP3.LUT R34, R34, 0xfffdffff, RZ, 0xc0, !PT ;  /* 0xfffdffff22227812 */ /* 0x000fe200078ec0ff */
[----:B------:R-:W-:Y:S01]  /*862c0*/  ULDC.64 UR18, c[0x0][0x228] ;  /* 0x00008a0000127ab9 */ /* 0x000fe20000000a00 */
[----:B------:R-:W-:Y:S01]  /*862d0*/  ISETP.LT.AND P1, PT, R118, UR35, !P0 ;  /* 0x0000002376007c0c */ /* 0x000fe2000c721270 */
[----:B------:R-:W-:Y:S01]  /*862e0*/  ULDC UR34, c[0x0][0x228] ;  /* 0x00008a0000227ab9 */ /* 0x000fe20000000800 */
[----:B------:R-:W-:Y:S01]  /*862f0*/  @P3 LOP3.LUT R34, R34, 0x20000, RZ, 0xfc, !PT ;  /* 0x0002000022223812 */ /* 0x000fe200078efcff */
[----:B------:R1:W-:Y:S01]  /*86300*/  STL [R1+0x154], R39 ;  /* 0x0001542701007387 */ /* 0x0003e20000100800 */
[----:B------:R-:W-:Y:S01]  /*86310*/  LOP3.LUT R31, R31, 0x7fffffff, RZ, 0xc0, !PT ;  /* 0x7fffffff1f1f7812 */ /* 0x000fe200078ec0ff */
        /* <DEDUP_REMOVED lines=11> */
[----:B------:R-:W-:Y:S01]  /*863d0*/  LOP3.LUT R34, R34, 0xfffffbff, RZ, 0xc0, !PT ;  /* 0xfffffbff22227812 */ /* 0x000fe200078ec0ff */
[----:B------:R-:W-:Y:S01]  /*863e0*/  VIADD R38, R252, 0x32 ;  /* 0x00000032fc267836 */ /* 0x000fe20000000000 */
[----:B------:R-:W-:Y:S01]  /*863f0*/  ISETP.LT.AND P3, PT, R124, UR58, !P0 ;  /* 0x0000003a7c007c0c */ /* 0x000fe2000c761270 */
[----:B------:R-:W-:Y:S01]  /*86400*/  ULDC UR58, c[0x0][0x228] ;  /* 0x00008a00003a7ab9 */ /* 0x000fe20000000800 */
[----:B------:R-:W-:Y:S01]  /*86410*/  ISETP.LT.AND P2, PT, R123, UR12, !P0 ;  /* 0x0000000c7b007c0c */ /* 0x000fe2000c741270 */
[----:B------:R-:W-:Y:S01]  /*86420*/  ULDC UR12, c[0x0][0x248] ;  /* 0x00009200000c7ab9 */ /* 0x000fe20000000800 */
[----:B------:R-:W-:-:S05]  /*86430*/  ULDC UR18, c[0x0][0x228] ;  /* 0x00008a0000127ab9 */ /* 0x000fca0000000800 */
[----:B------:R-:W-:-:S04]  /*86440*/  @P1 LOP3.LUT R34, R34, 0x400, RZ, 0xfc, !PT ;  /* 0x0000040022221812 */ /* 0x000fc800078efcff */
[----:B------:R-:W-:-:S04]  /*86450*/  LOP3.LUT R34, R34, 0xffffdfff, RZ, 0xc0, !PT ;  /* 0xffffdfff22227812 */ /* 0x000fc800078ec0ff */
[----:B------:R-:W-:Y:S02]  /*86460*/  @P3 LOP3.LUT R34, R34, 0x2000, RZ, 0xfc, !PT ;  /* 0x0000200022223812 */ /* 0x000fe400078efcff */
[----:B------:R-:W-:Y:S02]  /*86470*/  ISETP.LT.AND P1, PT, R122, UR13, !P0 ;  /* 0x0000000d7a007c0c */ /* 0x000fe4000c721270 */
        /* <DEDUP_REMOVED lines=10> */
[----:B------:R-:W-:Y:S01]  /*86520*/  ULDC.64 UR24, c[0x0][0x228] ;  /* 0x00008a0000187ab9 */ /* 0x000fe20000000a00 */
[----:B------:R-:W-:Y:S01]  /*86530*/  @P3 LOP3.LUT R34, R34, 0x200, RZ, 0xfc, !PT ;  /* 0x0000020022223812 */ /* 0x000fe200078efcff */
[----:B------:R1:W-:Y:S01]  /*86540*/  STL [R1+0x188], R39 ;  /* 0x0001882701007387 */ /* 0x0003e20000100800 */
[----:B------:R-:W-:-:S02]  /*86550*/  ULDC UR26, c[0x0][0x228] ;  /* 0x00008a00001a7ab9 */ /* 0x000fc40000000800 */
        /* <DEDUP_REMOVED lines=17> */
[----:B------:R-:W-:-:S07]  /*86670*/  ULDC UR12, c[0x0][0x228] ;  /* 0x00008a00000c7ab9 */ /* 0x000fce0000000800 */
[----:B------:R-:W-:-:S04]  /*86680*/  @P1 LOP3.LUT R34, R34, 0x4, RZ, 0xfc, !PT ;  /* 0x0000000422221812 */ /* 0x000fc800078efcff */
[----:B------:R-:W-:-:S04]  /*86690*/  LOP3.LUT R34, R34, 0xffffffdf, RZ, 0xc0, !PT ;  /* 0xffffffdf22227812 */ /* 0x000fc800078ec0ff */
[----:B------:R-:W-:Y:S02]  /*866a0*/  @P3 LOP3.LUT R34, R34, 0x20, RZ, 0xfc, !PT ;  /* 0x0000002022223812 */ /* 0x000fe400078efcff */
[----:B------:R-:W-:Y:S02]  /*866b0*/  ISETP.LT.AND P1, PT, R122, UR7, !P0 ;  /* 0x000000077a007c0c */ /* 0x000fe4000c721270 */
[----:B------:R-:W-:-:S04]  /*866c0*/  LOP3.LUT R34, R34, 0xffffffef, RZ, 0xc0, !PT ;  /* 0xffffffef22227812 */ /* 0x000fc800078ec0ff */
[----:B------:R-:W-:-:S04]  /*866d0*/  @P2 LOP3.LUT R34, R34, 0x10, RZ, 0xfc, !PT ;  /* 0x0000001022222812 */ /* 0x000fc800078efcff */
[----:B------:R-:W-:-:S04]  /*866e0*/  LOP3.LUT R34, R34, 0xfffffff7, RZ, 0xc0, !PT ;  /* 0xfffffff722227812 */ /* 0x000fc800078ec0ff */
[----:B------:R-:W-:Y:S02]  /*866f0*/  @P1 LOP3.LUT R34, R34, 0x8, RZ, 0xfc, !PT ;  /* 0x0000000822221812 */ /* 0x000fe400078efcff */
[----:B------:R-:W-:Y:S01]  /*86700*/  ISETP.LT.AND P1, PT, R118, UR22, !P0 ;  /* 0x0000001676007c0c */ /* 0x000fe2000c721270 */
[----:B-1----:R-:W-:Y:S01]  /*86710*/  VIADD R39, R39, UR6 ;  /* 0x0000000627277c36 */ /* 0x002fe20008000000 */
[----:B------:R-:W-:Y:S01]  /*86720*/  ISETP.LT.AND P3, PT, R120, UR20, !P0 ;  /* 0x0000001478007c0c */ /* 0x000fe2000c761270 */
[----:B------:R-:W-:Y:S01]  /*86730*/  ULDC.64 UR6, c[0x0][0x228] ;  /* 0x00008a0000067ab9 */ /* 0x000fe20000000a00 */
[----:B------:R-:W-:Y:S01]  /*86740*/  ISETP.LT.AND P2, PT, R119, UR21, !P0 ;  /* 0x0000001577007c0c */ /* 0x000fe2000c741270 */
[----:B------:R-:W-:Y:S01]  /*86750*/  ULDC UR22, c[0x0][0x228] ;  /* 0x00008a0000167ab9 */ /* 0x000fe20000000800 */
[----:B------:R-:W-:-:S07]  /*86760*/  ISETP.LT.AND P0, PT, R117, UR23, !P0 ;  /* 0x0000001775007c0c */ /* 0x000fce000c701270 */
[----:B------:R-:W-:Y:S02]  /*86770*/  @P1 LOP3.LUT R33, R33, 0x80000000, RZ, 0xfc, !PT ;  /* 0x8000000021211812 */ /* 0x000fe400078efcff */
[----:B------:R-:W-:Y:S01]  /*86780*/  LOP3.LUT R34, R34, 0xfffffffd, RZ, 0xc0, !PT ;  /* 0xfffffffd22227812 */ /* 0x000fe200078ec0ff */
[----:B------:R1:W-:Y:S01]  /*86790*/  STL [R1+0x18c], R39 ;  /* 0x00018c2701007387 */ /* 0x0003e20000100800 */
[----:B------:R-:W-:Y:S01]  /*867a0*/  LOP3.LUT R33, R33, 0xbfffffff, RZ, 0xc0, !PT ;  /* 0xbfffffff21217812 */ /* 0x000fe200078ec0ff */
[----:B------:R-:W-:Y:S01]  /*867b0*/  ULDC UR23, c[0x0][0x228] ;  /* 0x00008a0000177ab9 */ /* 0x000fe20000000800 */
[----:B------:R-:W-:Y:S01]  /*867c0*/  ULDC UR21, c[0x0][0x228] ;  /* 0x00008a0000157ab9 */ /* 0x000fe20000000800 */
[----:B------:R-:W-:Y:S01]  /*867d0*/  ULDC UR20, c[0x0][0x228] ;  /* 0x00008a0000147ab9 */ /* 0x000fe20000000800 */
[----:B------:R-:W-:Y:S02]  /*867e0*/  @P0 LOP3.LUT R33, R33, 0x40000000, RZ, 0xfc, !PT ;  /* 0x4000000021210812 */ /* 0x000fe400078efcff */
[----:B------:R-:W-:-:S02]  /*867f0*/  ISETP.GE.AND P0, PT, R38, UR19, PT ;  /* 0x0000001326007c0c */ /* 0x000fc4000bf06270 */
[----:B------:R-:W-:Y:S02]  /*86800*/  @P3 LOP3.LUT R34, R34, 0x2, RZ, 0xfc, !PT ;  /* 0x0000000222223812 */ /* 0x000fe400078efcff */
[----:B------:R-:W-:Y:S01]  /*86810*/  LOP3.LUT R33, R33, 0xfbffffff, RZ, 0xc0, !PT ;  /* 0xfbffffff21217812 */ /* 0x000fe200078ec0ff */
[----:B------:R-:W-:Y:S01]  /*86820*/  VIADD R38, R252, 0x30 ;  /* 0x00000030fc267836 */ /* 0x000fe20000000000 */
[----:B------:R-:W-:Y:S01]  /*86830*/  ISETP.LT.AND P1, PT, R121, UR6, !P0 ;  /* 0x0000000679007c0c */ /* 0x000fe2000c721270 */
[----:B------:R-:W-:Y:S01]  /*86840*/  ULDC UR6, c[0x0][0x248] ;  /* 0x0000920000067ab9 */ /* 0x000fe20000000800 */
[----:B------:R-:W-:Y:S01]  /*86850*/  ISETP.LT.AND P3, PT, R124, UR32, !P0 ;  /* 0x000000207c007c0c */ /* 0x000fe2000c761270 */
[----:B------:R-:W-:Y:S01]  /*86860*/  ULDC UR32, c[0x0][0x228] ;  /* 0x00008a0000207ab9 */ /* 0x000fe20000000800 */
[----:B------:R-:W-:Y:S01]  /*86870*/  LOP3.LUT R34, R34, 0xfffffffe, RZ, 0xc0, !PT ;  /* 0xfffffffe22227812 */ /* 0x000fe200078ec0ff */
[----:B------:R-:W-:-:S03]  /*86880*/  ULDC UR19, c[0x0][0x228] ;  /* 0x00008a0000137ab9 */ /* 0x000fc60000000800 */
[----:B------:R-:W-:Y:S02]  /*86890*/  @P2 LOP3.LUT R34, R34, 0x1, RZ, 0xfc, !PT ;  /* 0x0000000122222812 */ /* 0x000fe400078efcff */
[----:B------:R-:W-:-:S03]  /*868a0*/  ISETP.LT.AND P2, PT, R123, UR8, !P0 ;  /* 0x000000087b007c0c */ /* 0x000fc6000c741270 */
        /* <DEDUP_REMOVED lines=61> */
[----:B------:R-:W-:-:S04]  /*86c80*/  @P1 LOP3.LUT R33, R33, 0x8000, RZ, 0xfc, !PT ;  /* 0x0000800021211812 */ /* 0x000fc800078efcff */
[----:B------:R-:W-:-:S04]  /*86c90*/  LOP3.LUT R33, R33, 0xffffbfff, RZ, 0xc0, !PT ;  /* 0xffffbfff21217812 */ /* 0x000fc800078ec0ff */
[----:B------:R-:W-:Y:S02]  /*86ca0*/  @P0 LOP3.LUT R33, R33, 0x4000, RZ, 0xfc, !PT ;  /* 0x0000400021210812 */ /* 0x000fe400078efcff */
[----:B------:R-:W-:Y:S02]  /*86cb0*/  ISETP.GE.AND P0, PT, R38, UR7, PT ;  /* 0x0000000726007c0c */ /* 0x000fe4000bf06270 */
[----:B------:R-:W-:Y:S01]  /*86cc0*/  LOP3.LUT R33, R33, 0xfffffbff, RZ, 0xc0, !PT ;  /* 0xfffffbff21217812 */ /* 0x000fe200078ec0ff */
[----:B------:R-:W-:Y:S01]  /*86cd0*/  VIADD R38, R252, 0x2e ;  /* 0x0000002efc267836 */ /* 0x000fe20000000000 */
[----:B------:R-:W-:Y:S01]  /*86ce0*/  ISETP.LT.AND P1, PT, R121, UR16, !P0 ;  /* 0x0000001079007c0c */ /* 0x000fe2000c721270 */
[----:B------:R1:W-:Y:S01]  /*86cf0*/  STL [R1+0x294], R39 ;  /* 0x0002942701007387 */ /* 0x0003e20000100800 */
[----:B------:R-:W-:Y:S01]  /*86d00*/  ISETP.LT.AND P3, PT, R124, UR30, !P0 ;  /* 0x0000001e7c007c0c */ /* 0x000fe2000c761270 */
[----:B------:R-:W-:Y:S01]  /*86d10*/  ULDC UR30, c[0x0][0x228] ;  /* 0x00008a00001e7ab9 */ /* 0x000fe20000000800 */
[----:B------:R-:W-:Y:S01]  /*86d20*/  ISETP.LT.AND P2, PT, R123, UR54, !P0 ;  /* 0x000000367b007c0c */ /* 0x000fe2000c741270 */
[----:B------:R-:W-:Y:S01]  /*86d30*/  ULDC UR54, c[0x0][0x228] ;  /* 0x00008a0000367ab9 */ /* 0x000fe20000000800 */
[----:B------:R-:W-:Y:S01]  /*86d40*/  ULDC UR7, c[0x0][0x228] ;  /* 0x00008a0000077ab9 */ /* 0x000fe20000000800 */
[----:B------:R-:W-:Y:S01]  /*86d50*/  LOP3.LUT R30, R30, 0x7fffffff, RZ, 0xc0, !PT ;  /* 0x7fffffff1e1e7812 */ /* 0x000fe200078ec0ff */
[----:B------:R-:W-:-:S05]  /*86d60*/  ULDC UR16, c[0x0][0x228] ;  /* 0x00008a0000107ab9 */ /* 0x000fca0000000800 */
[----:B------:R-:W-:-:S04]  /*86d70*/  @P1 LOP3.LUT R33, R33, 0x400, RZ, 0xfc, !PT ;  /* 0x0000040021211812 */ /* 0x000fc800078efcff */
        /* <DEDUP_REMOVED lines=9> */
[----:B------:R1:W-:Y:S01]  /*86e10*/  STL [R1+0x298], R39 ;  /* 0x0002982701007387 */ /* 0x0003e20000100800 */
[----:B------:R-:W-:-:S02]  /*86e20*/  ULDC UR50, c[0x0][0x228] ;  /* 0x00008a0000327ab9 */ /* 0x000fc40000000800 */
        /* <DEDUP_REMOVED lines=19> */
[----:B------:R-:W-:Y:S01]  /*86f60*/  ISETP.GE.AND P0, PT, R38, UR9, PT ;  /* 0x0000000926007c0c */ /* 0x000fe2000bf06270 */
[----:B------:R-:W-:-:S03]  /*86f70*/  ULDC UR9, c[0x0][0x228] ;  /* 0x00008a0000097ab9 */ /* 0x000fc60000000800 */
[----:B------:R-:W-:Y:S01]  /*86f80*/  ISETP.LT.AND P1, PT, R121, UR24, !P0 ;  /* 0x0000001879007c0c */ /* 0x000fe2000c721270 */
[----:B------:R-:W-:Y:S01]  /*86f90*/  ULDC UR24, c[0x0][0x228] ;  /* 0x00008a0000187ab9 */ /* 0x000fe20000000800 */
[----:B------:R-:W-:Y:S01]  /*86fa0*/  ISETP.LT.AND P3, PT, R124, UR28, !P0 ;  /* 0x0000001c7c007c0c */ /* 0x000fe2000c761270 */
[----:B------:R-:W-:Y:S01]  /*86fb0*/  ULDC UR28, c[0x0][0x228] ;  /* 0x00008a00001c7ab9 */ /* 0x000fe20000000800 */
[----:B------:R-:W-:Y:S02]  /*86fc0*/  LOP3.LUT R33, R33, 0xfffffffb, RZ, 0xc0, !PT ;  /* 0xfffffffb21217812 */ /* 0x000fe400078ec0ff */
[----:B------:R-:W-:Y:S01]  /*86fd0*/  ISETP.LT.AND P2, PT, R123, UR30, !P0 ;  /* 0x0000001e7b007c0c */ /* 0x000fe2000c741270 */
[----:B------:R-:W-:-:S06]  /*86fe0*/  ULDC.64 UR30, c[0x0][0x228] ;  /* 0x00008a00001e7ab9 */ /* 0x000fcc0000000a00 */
        /* <DEDUP_REMOVED lines=10> */
[----:B------:R-:W-:Y:S01]  /*87090*/  ULDC UR56, c[0x0][0x228] ;  /* 0x00008a0000387ab9 */ /* 0x000fe20000000800 */
[----:B------:R-:W-:Y:S01]  /*870a0*/  ISETP.LT.AND P3, PT, R120, UR60, !P0 ;  /* 0x0000003c78007c0c */ /* 0x000fe2000c761270 */
[----:B------:R-:W-:Y:S01]  /*870b0*/  ULDC UR60, c[0x0][0x228] ;  /* 0x00008a00003c7ab9 */ /* 0x000fe20000000800 */
[----:B------:R-:W-:Y:S01]  /*870c0*/  ISETP.LT.AND P2, PT, R119, UR57, !P0 ;  /* 0x0000003977007c0c */ /* 0x000fe2000c741270 */
[----:B------:R-:W-:Y:S01]  /*870d0*/  ULDC UR57, c[0x0][0x228] ;  /* 0x00008a0000397ab9 */ /* 0x000fe20000000800 */
[----:B------:R-:W-:Y:S01]  /*870e0*/  ISETP.LT.AND P0, PT, R117, UR55, !P0 ;  /* 0x0000003775007c0c */ /* 0x000fe2000c701270 */
[----:B------:R-:W-:Y:S01]  /*870f0*/  ULDC UR55, c[0x0][0x228] ;  /* 0x00008a0000377ab9 */ /* 0x000fe20000000800 */
[----:B------:R-:W-:-:S05]  /*87100*/  IADD3 R38, R252, 0x2d, RZ ;  /* 0x0000002dfc267810 */ /* 0x000fca0007ffe0ff */
        /* <DEDUP_REMOVED lines=8> */
[----:B------:R-:W-:Y:S01]  /*87190*/  ULDC UR17, c[0x0][0x248] ;  /* 0x0000920000117ab9 */ /* 0x000fe20000000800 */
[----:B------:R-:W-:-:S02]  /*871a0*/  @P3 LOP3.LUT R33, R33, 0x2, RZ, 0xfc, !PT ;  /* 0x0000000221213812 */ /* 0x000fc400078efcff */
[----:B------:R-:W-:Y:S01]  /*871b0*/  ISETP.LT.AND P3, PT, R124, UR53, !P0 ;  /* 0x000000357c007c0c */ /* 0x000fe2000c761270 */
[----:B------:R-:W-:Y:S01]  /*871c0*/  ULDC UR53, c[0x0][0x228] ;  /* 0x00008a0000357ab9 */ /* 0x000fe20000000800 */
[----:B------:R-:W-:-:S04]  /*871d0*/  LOP3.LUT R33, R33, 0xfffffffe, RZ, 0xc0, !PT ;  /* 0xfffffffe21217812 */ /* 0x000fc800078ec0ff */
[----:B------:R-:W-:-:S03]  /*871e0*/  @P2 LOP3.LUT R33, R33, 0x1, RZ, 0xfc, !PT ;  /* 0x0000000121212812 */ /* 0x000fc600078efcff */
        /* <DEDUP_REMOVED lines=28> */
[----:B------:R-:W-:-:S04]  /*873b0*/  ISETP.GE.AND P0, PT, R38, UR25, PT ;  /* 0x0000001926007c0c */ /* 0x000fc8000bf06270 */
[----:B------:R-:W-:Y:S02]  /*873c0*/  ISETP.LT.AND P1, PT, R121, UR28, !P0 ;  /* 0x0000001c79007c0c */ /* 0x000fe4000c721270 */
[----:B------:R-:W-:Y:S01]  /*873d0*/  ISETP.LT.AND P3, PT, R124, UR47, !P0 ;  /* 0x0000002f7c007c0c */ /* 0x000fe2000c761270 */
[----:B------:R-:W-:Y:S01]  /*873e0*/  ULDC UR47, c[0x0][0x228] ;  /* 0x00008a00002f7ab9 */ /* 0x000fe20000000800 */
[----:B------:R-:W-:Y:S02]  /*873f0*/  LOP3.LUT R32, R32, 0xfffbffff, RZ, 0xc0, !PT ;  /* 0xfffbffff20207812 */ /* 0x000fe400078ec0ff */
[----:B------:R-:W-:Y:S01]  /*87400*/  ISETP.LT.AND P2, PT, R123, UR54, !P0 ;  /* 0x000000367b007c0c */ /* 0x000fe2000c741270 */
        /* <DEDUP_REMOVED lines=9> */
[----:B------:R-:W-:Y:S01]  /*874a0*/  VIADD R38, R252, 0x2b ;  /* 0x0000002bfc267836 */ /* 0x000fe20000000000 */
[----:B------:R-:W-:Y:S01]  /*874b0*/  LOP3.LUT R32, R32, 0xfff7ffff, RZ, 0xc0, !PT ;  /* 0xfff7ffff20207812 */ /* 0x000fe200078ec0ff */
[----:B------:R-:W-:-:S03]  /*874c0*/  ULDC UR24, c[0x0][0x248] ;  /* 0x0000920000187ab9 */ /* 0x000fc60000000800 */
        /* <DEDUP_REMOVED lines=13> */
[----:B------:R-:W-:Y:S01]  /*875a0*/  ULDC.64 UR24, c[0x0][0x228] ;  /* 0x00008a0000187ab9 */ /* 0x000fe20000000a00 */
        /* <DEDUP_REMOVED lines=13> */
[----:B------:R-:W-:-:S07]  /*87680*/  ULDC UR24, c[0x0][0x248] ;  /* 0x0000920000187ab9 */ /* 0x000fce0000000800 */
        /* <DEDUP_REMOVED lines=8> */
[----:B------:R-:W-:Y:S01]  /*87710*/  LOP3.LUT R32, R32, 0xfffff7ff, RZ, 0xc0, !PT ;  /* 0xfffff7ff20207812 */ /* 0x000fe200078ec0ff */
[----:B------:R-:W-:Y:S01]  /*87720*/  ULDC.64 UR60, c[0x0][0x228] ;  /* 0x00008a00003c7ab9 */ /* 0x000fe20000000a00 */
[----:B------:R-:W-:Y:S01]  /*87730*/  ISETP.LT.AND P2, PT, R119, UR54, !P0 ;  /* 0x0000003677007c0c */ /* 0x000fe2000c741270 */
[----:B------:R-:W-:-:S06]  /*87740*/  ULDC UR54, c[0x0][0x228] ;  /* 0x00008a0000367ab9 */ /* 0x000fcc0000000800 */
[----:B------:R-:W-:-:S04]  /*87750*/  @P1 LOP3.LUT R32, R32, 0x800, RZ, 0xfc, !PT ;  /* 0x0000080020201812 */ /* 0x000fc800078efcff */
[----:B------:R-:W-:-:S04]  /*87760*/  LOP3.LUT R32, R32, 0xfffffdff, RZ, 0xc0, !PT ;  /* 0xfffffdff20207812 */ /* 0x000fc800078ec0ff */
[----:B------:R-:W-:Y:S02]  /*87770*/  @P3 LOP3.LUT R32, R32, 0x200, RZ, 0xfc, !PT ;  /* 0x0000020020203812 */ /* 0x000fe400078efcff */
[----:B------:R-:W-:Y:S01]  /*87780*/  ISETP.LT.AND P1, PT, R118, UR53, !P0 ;  /* 0x0000003576007c0c */ /* 0x000fe2000c721270 */
[----:B-1----:R-:W-:Y:S01]  /*87790*/  VIADD R39, R39, UR24 ;  /* 0x0000001827277c36 */ /* 0x002fe20008000000 */
[----:B------:R-:W-:Y:S01]  /*877a0*/  LOP3.LUT R32, R32, 0xfffffeff, RZ, 0xc0, !PT ;  /* 0xfffffeff20207812 */ /* 0x000fe200078ec0ff */
[----:B------:R-:W-:Y:S01]  /*877b0*/  ULDC UR24, c[0x0][0x248] ;  /* 0x0000920000187ab9 */ /* 0x000fe20000000800 */
[----:B------:R-:W-:Y:S01]  /*877c0*/  LOP3.LUT R29, R29, 0x7fffffff, RZ, 0xc0, !PT ;  /* 0x7fffffff1d1d7812 */ /* 0x000fe200078ec0ff */
[----:B------:R-:W-:Y:S01]  /*877d0*/  ULDC UR53, c[0x0][0x228] ;  /* 0x00008a0000357ab9 */ /* 0x000fe20000000800 */
        /* <DEDUP_REMOVED lines=19> */
[----:B------:R-:W-:Y:S01]  /*87910*/  LOP3.LUT R28, R28, 0x7fffffff, RZ, 0xc0, !PT ;  /* 0x7fffffff1c1c7812 */ /* 0x000fe200078ec0ff */
[----:B------:R-:W-:-:S04]  /*87920*/  ULDC UR41, c[0x0][0x228] ;  /* 0x00008a0000297ab9 */ /* 0x000fc80000000800 */
        /* <DEDUP_REMOVED lines=14> */
[----:B------:R-:W-:Y:S01]  /*87a10*/  ULDC UR44, c[0x0][0x228] ;  /* 0x00008a00002c7ab9 */ /* 0x000fe20000000800 */
[----:B------:R-:W-:Y:S01]  /*87a20*/  ISETP.LT.AND P0, PT, R117, UR46, !P0 ;  /* 0x0000002e75007c0c */ /* 0x000fe2000c701270 */
[----:B------:R-:W-:Y:S01]  /*87a30*/  ULDC UR46, c[0x0][0x228] ;  /* 0x00008a00002e7ab9 */ /* 0x000fe20000000800 */
[----:B------:R-:W-:Y:S01]  /*87a40*/  LOP3.LUT R32, R32, 0xfffffffd, RZ, 0xc0, !PT ;  /* 0xfffffffd20207812 */ /* 0x000fe200078ec0ff */
[----:B------:R-:W-:Y:S01]  /*87a50*/  ULDC UR45, c[0x0][0x228] ;  /* 0x00008a00002d7ab9 */ /* 0x000fe20000000800 */
[----:B------:R-:W-:-:S03]  /*87a60*/  ULDC UR43, c[0x0][0x228] ;  /* 0x00008a00002b7ab9 */ /* 0x000fc60000000800 */
[----:B------:R-:W-:-:S04]  /*87a70*/  @P1 LOP3.LUT R31, R31, 0x80000000, RZ, 0xfc, !PT ;  /* 0x800000001f1f1812 */ /* 0x000fc800078efcff */
        /* <DEDUP_REMOVED lines=8> */
[----:B------:R-:W-:-:S02]  /*87b00*/  ISETP.LT.AND P3, PT, R124, UR34, !P0 ;  /* 0x000000227c007c0c */ /* 0x000fc4000c761270 */
[----:B------:R-:W-:-:S04]  /*87b10*/  LOP3.LUT R32, R32, 0xfffffffe, RZ, 0xc0, !PT ;  /* 0xfffffffe20207812 */ /* 0x000fc800078ec0ff */
[----:B------:R-:W-:Y:S02]  /*87b20*/  @P2 LOP3.LUT R32, R32, 0x1, RZ, 0xfc, !PT ;  /* 0x0000000120202812 */ /* 0x000fe400078efcff */
[----:B------:R-:W-:Y:S01]  /*87b30*/  ISETP.LT.AND P2, PT, R123, UR35, !P0 ;  /* 0x000000237b007c0c */ /* 0x000fe2000c741270 */
[----:B------:R-:W-:Y:S02]  /*87b40*/  ULDC.64 UR34, c[0x0][0x228] ;  /* 0x00008a0000227ab9 */ /* 0x000fe40000000a00 */
[----:B------:R-:W-:-:S04]  /*87b50*/  @P1 LOP3.LUT R31, R31, 0x4000000, RZ, 0xfc, !PT ;  /* 0x040000001f1f1812 */ /* 0x000fc800078efcff */
[----:B------:R-:W-:-:S04]  /*87b60*/  LOP3.LUT R31, R31, 0xdfffffff, RZ, 0xc0, !PT ;  /* 0xdfffffff1f1f7812 */ /* 0x000fc800078ec0ff */
[----:B------:R-:W-:Y:S02]  /*87b70*/  @P3 LOP3.LUT R31, R31, 0x20000000, RZ, 0xfc, !PT ;  /* 0x200000001f1f3812 */ /* 0x000fe400078efcff */
[----:B------:R-:W-:Y:S01]  /*87b80*/  ISETP.LT.AND P1, PT, R122, UR36, !P0 ;  /* 0x000000247a007c0c */ /* 0x000fe2000c721270 */
[----:B------:R-:W-:Y:S01]  /*87b90*/  UMOV UR28, UR34 ;  /* 0x00000022001c7c82 */ /* 0x000fe20008000000 */
[----:B------:R-:W-:Y:S01]  /*87ba0*/  LOP3.LUT R31, R31, 0xefffffff, RZ, 0xc0, !PT ;  /* 0xefffffff1f1f7812 */ /* 0x000fe200078ec0ff */
[----:B------:R1:W-:Y:S01]  /*87bb0*/  STL [R1+0x374], R39 ;  /* 0x0003742701007387 */ /* 0x0003e20000100800 */
[----:B------:R-:W-:Y:S01]  /*87bc0*/  ISETP.LT.AND P3, PT, R120, UR37, !P0 ;  /* 0x0000002578007c0c */ /* 0x000fe2000c761270 */
[----:B------:R-:W-:Y:S01]  /*87bd0*/  ULDC UR37, c[0x0][0x228] ;  /* 0x00008a0000257ab9 */ /* 0x000fe20000000800 */
[----:B------:R-:W-:Y:S01]  /*87be0*/  @P2 LOP3.LUT R31, R31, 0x10000000, RZ, 0xfc, !PT ;  /* 0x100000001f1f2812 */ /* 0x000fe200078efcff */
[----:B------:R-:W-:Y:S01]  /*87bf0*/  ULDC UR36, c[0x0][0x228] ;  /* 0x00008a0000247ab9 */ /* 0x000fe20000000800 */
[----:B------:R-:W-:-:S02]  /*87c00*/  ULDC UR34, c[0x0][0x228] ;  /* 0x00008a0000227ab9 */ /* 0x000fc40000000800 */
[----:B------:R-:W-:-:S04]  /*87c10*/  LOP3.LUT R31, R31, 0xf7ffffff, RZ, 0xc0, !PT ;  /* 0xf7ffffff1f1f7812 */ /* 0x000fc800078ec0ff */
[----:B------:R-:W-:Y:S02]  /*87c20*/  @P1 LOP3.LUT R31, R31, 0x8000000, RZ, 0xfc, !PT ;  /* 0x080000001f1f1812 */ /* 0x000fe400078efcff */
[----:B------:R-:W-:Y:S01]  /*87c30*/  ISETP.LT.AND P2, PT, R119, UR38, !P0 ;  /* 0x0000002677007c0c */ /* 0x000fe2000c741270 */
[----:B------:R-:W-:Y:S01]  /*87c40*/  IMAD.U32 R44, RZ, RZ, UR35 ;  /* 0x00000023ff2c7e24 */ /* 0x000fe2000f8e00ff */
        /* <DEDUP_REMOVED lines=22> */
[----:B------:R-:W-:-:S08]  /*87db0*/  ULDC UR31, c[0x0][0x228] ;  /* 0x00008a00001f7ab9 */ /* 0x000fd00000000800 */
[----:B------:R-:W-:-:S04]  /*87dc0*/  @P1 LOP3.LUT R31, R31, 0x40000, RZ, 0xfc, !PT ;  /* 0x000400001f1f1812 */ /* 0x000fc800078efcff */
        /* <DEDUP_REMOVED lines=35> */
[----:B------:R-:W-:-:S04]  /*88000*/  @P1 LOP3.LUT R31, R31, 0x400, RZ, 0xfc, !PT ;  /* 0x000004001f1f1812 */ /* 0x000fc800078efcff */
        /* <DEDUP_REMOVED lines=24> */
[----:B------:R-:W-:Y:S02]  /*88190*/  LOP3.LUT R31, R31, 0xfffffffb, RZ, 0xc0, !PT ;  /* 0xfffffffb1f1f7812 */ /* 0x000fe400078ec0ff */
[----:B-1----:R-:W-:Y:S01]  /*881a0*/  IADD3 R39, R39, UR4, RZ ;  /* 0x0000000427277c10 */ /* 0x002fe2000fffe0ff */
[----:B------:R-:W-:Y:S01]  /*881b0*/  ULDC.64 UR4, c[0x0][0x228] ;  /* 0x00008a0000047ab9 */ /* 0x000fe20000000a00 */
[----:B------:R-:W-:Y:S01]  /*881c0*/  ISETP.LT.AND P1, PT, R121, UR10, !P0 ;  /* 0x0000000a79007c0c */ /* 0x000fe2000c721270 */
[----:B------:R-:W-:Y:S01]  /*881d0*/  VIADD R38, R252, 0x25 ;  /* 0x00000025fc267836 */ /* 0x000fe20000000000 */
[----:B------:R-:W-:Y:S01]  /*881e0*/  ISETP.LT.AND P3, PT, R124, UR6, !P0 ;  /* 0x000000067c007c0c */ /* 0x000fe2000c761270 */
[----:B------:R-:W-:Y:S01]  /*881f0*/  ULDC UR25, c[0x0][0x228] ;  /* 0x00008a0000197ab9 */ /* 0x000fe20000000800 */
[----:B------:R-:W-:Y:S01]  /*88200*/  ISETP.LT.AND P2, PT, R123, UR7, !P0 ;  /* 0x000000077b007c0c */ /* 0x000fe2000c741270 */
[----:B------:R-:W-:-:S08]  /*88210*/  ULDC.64 UR6, c[0x0][0x228] ;  /* 0x00008a0000067ab9 */ /* 0x000fd00000000a00 */
        /* <DEDUP_REMOVED lines=8> */
[----:B------:R-:W-:Y:S02]  /*882a0*/  ISETP.LT.AND P1, PT, R118, UR21, !P0 ;  /* 0x0000001576007c0c */ /* 0x000fe4000c721270 */
[----:B------:R-:W-:Y:S01]  /*882b0*/  ISETP.LT.AND P3, PT, R120, UR13, !P0 ;  /* 0x0000000d78007c0c */ /* 0x000fe2000c761270 */
[----:B------:R-:W-:Y:S01]  /*882c0*/  ULDC.64 UR12, c[0x0][0x228] ;  /* 0x00008a00000c7ab9 */ /* 0x000fe20000000a00 */
[----:B------:R-:W-:Y:S01]  /*882d0*/  ISETP.LT.AND P2, PT, R119, UR20, !P0 ;  /* 0x0000001477007c0c */ /* 0x000fe2000c741270 */
[----:B------:R-:W-:Y:S01]  /*882e0*/  ULDC.64 UR20, c[0x0][0x228] ;  /* 0x00008a0000147ab9 */ /* 0x000fe20000000a00 */
[----:B------:R-:W-:Y:S01]  /*882f0*/  ISETP.LT.AND P0, PT, R117, UR4, !P0 ;  /* 0x0000000475007c0c */ /* 0x000fe2000c701270 */
[----:B------:R-:W-:-:S06]  /*88300*/  ULDC UR4, c[0x0][0x248] ;  /* 0x0000920000047ab9 */ /* 0x000fcc0000000800 */
        /* <DEDUP_REMOVED lines=8> */
[----:B------:R-:W-:Y:S01]  /*88390*/  ULDC.64 UR18, c[0x0][0x228] ;  /* 0x00008a0000127ab9 */ /* 0x000fe20000000a00 */
[----:B------:R-:W-:-:S02]  /*883a0*/  @P3 LOP3.LUT R31, R31, 0x2, RZ, 0xfc, !PT ;  /* 0x000000021f1f3812 */ /* 0x000fc400078efcff */
[----:B------:R-:W-:Y:S02]  /*883b0*/  ISETP.LT.AND P3, PT, R124, UR8, !P0 ;  /* 0x000000087c007c0c */ /* 0x000fe4000c761270 */
[----:B------:R-:W-:-:S04]  /*883c0*/  LOP3.LUT R31, R31, 0xfffffffe, RZ, 0xc0, !PT ;  /* 0xfffffffe1f1f7812 */ /* 0x000fc800078ec0ff */
[----:B------:R-:W-:-:S03]  /*883d0*/  @P2 LOP3.LUT R31, R31, 0x1, RZ, 0xfc, !PT ;  /* 0x000000011f1f2812 */ /* 0x000fc600078efcff */
[----:B------:R-:W-:Y:S02]  /*883e0*/  @P1 LOP3.LUT R30, R30, 0x4000000, RZ, 0xfc, !PT ;  /* 0x040000001e1e1812 */ /* 0x000fe400078efcff */
[----:B------:R-:W-:Y:S01]  /*883f0*/  ISETP.LT.AND P2, PT, R123, UR9, !P0 ;  /* 0x000000097b007c0c */ /* 0x000fe2000c741270 */
[----:B------:R-:W-:Y:S01]  /*88400*/  ULDC.64 UR8, c[0x0][0x228] ;  /* 0x00008a0000087ab9 */ /* 0x000fe20000000a00 */
        /* <DEDUP_REMOVED lines=25> */
[----:B------:R-:W-:Y:S02]  /*885a0*/  ISETP.LT.AND P1, PT, R121, UR14, !P0 ;  /* 0x0000000e79007c0c */ /* 0x000fe4000c721270 */
[----:B------:R-:W-:Y:S01]  /*885b0*/  ISETP.LT.AND P3, PT, R124, UR52, !P0 ;  /* 0x000000347c007c0c */ /* 0x000fe2000c761270 */
[----:B------:R-:W-:Y:S01]  /*885c0*/  ULDC UR52, c[0x0][0x228] ;  /* 0x00008a0000347ab9 */ /* 0x000fe20000000800 */
[----:B------:R-:W-:Y:S02]  /*885d0*/  LOP3.LUT R30, R30, 0xfffbffff, RZ, 0xc0, !PT ;  /* 0xfffbffff1e1e7812 */ /* 0x000fe400078ec0ff */
[----:B------:R-:W-:Y:S01]  /*885e0*/  ISETP.LT.AND P2, PT, R123, UR51, !P0 ;  /* 0x000000337b007c0c */ /* 0x000fe2000c741270 */
[----:B-1----:R-:W-:Y:S01]  /*885f0*/  VIADD R39, R39, UR4 ;  /* 0x0000000427277c36 */ /* 0x002fe20008000000 */
[----:B------:R-:W-:Y:S01]  /*88600*/  IADD3 R38, R252, 0x23, RZ ;  /* 0x00000023fc267810 */ /* 0x000fe20007ffe0ff */
[----:B------:R-:W-:Y:S01]  /*88610*/  ULDC UR4, c[0x0][0x248] ;  /* 0x0000920000047ab9 */ /* 0x000fe20000000800 */
[----:B------:R-:W-:Y:S01]  /*88620*/  LOP3.LUT R27, R27, 0x7fffffff, RZ, 0xc0, !PT ;  /* 0x7fffffff1b1b7812 */ /* 0x000fe200078ec0ff */
[----:B------:R-:W-:-:S02]  /*88630*/  ULDC UR51, c[0x0][0x228] ;  /* 0x00008a0000337ab9 */ /* 0x000fc40000000800 */
        /* <DEDUP_REMOVED lines=35> */
[----:B------:R-:W-:-:S10]  /*88870*/  ULDC UR44, c[0x0][0x228] ;  /* 0x00008a00002c7ab9 */ /* 0x000fd40000000800 */
        /* <DEDUP_REMOVED lines=8> */
[----:B------:R-:W-:Y:S01]  /*88900*/  ULDC UR28, c[0x0][0x228] ;  /* 0x00008a00001c7ab9 */ /* 0x000fe20000000800 */
        /* <DEDUP_REMOVED lines=29> */
[----:B------:R-:W-:-:S08]  /*88ae0*/  ULDC UR44, c[0x0][0x228] ;  /* 0x00008a00002c7ab9 */ /* 0x000fd00000000800 */
[----:B------:R-:W-:-:S04]  /*88af0*/  @P3 LOP3.LUT R30, R30, 0x4, RZ, 0xfc, !PT ;  /* 0x000000041e1e3812 */ /* 0x000fc800078efcff */
[----:B------:R-:W-:-:S04]  /*88b00*/  LOP3.LUT R30, R30, 0xffffffdf, RZ, 0xc0, !PT ;  /* 0xffffffdf1e1e7812 */ /* 0x000fc800078ec0ff */
[----:B------:R-:W-:-:S04]  /*88b10*/  @P2 LOP3.LUT R30, R30, 0x20, RZ, 0xfc, !PT ;  /* 0x000000201e1e2812 */ /* 0x000fc800078efcff */
[----:B------:R-:W-:-:S04]  /*88b20*/  LOP3.LUT R30, R30, 0xffffffef, RZ, 0xc0, !PT ;  /* 0xffffffef1e1e7812 */ /* 0x000fc800078ec0ff */
[----:B------:R-:W-:Y:S02]  /*88b30*/  @P1 LOP3.LUT R30, R30, 0x10, RZ, 0xfc, !PT ;  /* 0x000000101e1e1812 */ /* 0x000fe400078efcff */
[----:B------:R-:W-:Y:S01]  /*88b40*/  ISETP.LT.AND P1, PT, R122, UR24, !P0 ;  /* 0x000000187a007c0c */ /* 0x000fe2000c721270 */
[----:B------:R-:W-:Y:S01]  /*88b50*/  ULDC UR24, c[0x0][0x228] ;  /* 0x00008a0000187ab9 */ /* 0x000fe20000000800 */
[----:B------:R-:W-:Y:S02]  /*88b60*/  LOP3.LUT R30, R30, 0xfffffff7, RZ, 0xc0, !PT ;  /* 0xfffffff71e1e7812 */ /* 0x000fe400078ec0ff */
[----:B------:R-:W-:Y:S01]  /*88b70*/  ISETP.LT.AND P3, PT, R120, UR46, !P0 ;  /* 0x0000002e78007c0c */ /* 0x000fe2000c761270 */
[----:B-1----:R-:W-:Y:S01]  /*88b80*/  VIADD R39, R39, UR10 ;  /* 0x0000000a27277c36 */ /* 0x002fe20008000000 */
[----:B------:R-:W-:Y:S01]  /*88b90*/  ISETP.LT.AND P2, PT, R119, UR45, !P0 ;  /* 0x0000002d77007c0c */ /* 0x000fe2000c741270 */
[----:B------:R-:W-:Y:S01]  /*88ba0*/  ULDC UR10, c[0x0][0x228] ;  /* 0x00008a00000a7ab9 */ /* 0x000fe20000000800 */
[----:B------:R-:W-:Y:S01]  /*88bb0*/  ULDC UR46, c[0x0][0x228] ;  /* 0x00008a00002e7ab9 */ /* 0x000fe20000000800 */
[----:B------:R-:W-:-:S04]  /*88bc0*/  ULDC UR45, c[0x0][0x228] ;  /* 0x00008a00002d7ab9 */ /* 0x000fc80000000800 */
[----:B------:R-:W-:Y:S02]  /*88bd0*/  @P1 LOP3.LUT R30, R30, 0x8, RZ, 0xfc, !PT ;  /* 0x000000081e1e1812 */ /* 0x000fe400078efcff */
[----:B------:R-:W-:Y:S01]  /*88be0*/  ISETP.LT.AND P1, PT, R118, UR44, !P0 ;  /* 0x0000002c76007c0c */ /* 0x000fe2000c721270 */
[----:B------:R1:W-:Y:S01]  /*88bf0*/  STL [R1+0x4d8], R39 ;  /* 0x0004d82701007387 */ /* 0x0003e20000100800 */
[----:B------:R-:W-:Y:S01]  /*88c00*/  ISETP.LT.AND P0, PT, R117, UR12, !P0 ;  /* 0x0000000c75007c0c */ /* 0x000fe2000c701270 */
[----:B------:R-:W-:Y:S01]  /*88c10*/  ULDC UR12, c[0x0][0x248] ;  /* 0x00009200000c7ab9 */ /* 0x000fe20000000800 */
[----:B------:R-:W-:Y:S01]  /*88c20*/  LOP3.LUT R30, R30, 0xfffffffd, RZ, 0xc0, !PT ;  /* 0xfffffffd1e1e7812 */ /* 0x000fe200078ec0ff */
[----:B------:R-:W-:-:S08]  /*88c30*/  ULDC UR44, c[0x0][0x228] ;  /* 0x00008a00002c7ab9 */ /* 0x000fd00000000800 */
        /* <DEDUP_REMOVED lines=9> */
[----:B------:R-:W-:-:S04]  /*88cd0*/  LOP3.LUT R30, R30, 0xfffffffe, RZ, 0xc0, !PT ;  /* 0xfffffffe1e1e7812 */ /* 0x000fc800078ec0ff */
[----:B------:R-:W-:Y:S02]  /*88ce0*/  @P2 LOP3.LUT R30, R30, 0x1, RZ, 0xfc, !PT ;  /* 0x000000011e1e2812 */ /* 0x000fe400078efcff */
[----:B------:R-:W-:Y:S01]  /*88cf0*/  ISETP.LT.AND P2, PT, R124, UR22, !P0 ;  /* 0x000000167c007c0c */ /* 0x000fe2000c741270 */
[----:B------:R-:W-:Y:S01]  /*88d00*/  ULDC UR22, c[0x0][0x228] ;  /* 0x00008a0000167ab9 */ /* 0x000fe20000000800 */
[----:B------:R-:W-:Y:S01]  /*88d10*/  ISETP.LT.AND P1, PT, R123, UR24, !P0 ;  /* 0x000000187b007c0c */ /* 0x000fe2000c721270 */
[----:B------:R-:W-:Y:S02]  /*88d20*/  ULDC UR24, c[0x0][0x228] ;  /* 0x00008a0000187ab9 */ /* 0x000fe40000000800 */
[----:B------:R-:W-:-:S04]  /*88d30*/  @P3 LOP3.LUT R29, R29, 0x4000000, RZ, 0xfc, !PT ;  /* 0x040000001d1d3812 */ /* 0x000fc800078efcff */
[----:B------:R-:W-:-:S04]  /*88d40*/  LOP3.LUT R29, R29, 0xdfffffff, RZ, 0xc0, !PT ;  /* 0xdfffffff1d1d7812 */ /* 0x000fc800078ec0ff */
[----:B------:R-:W-:-:S04]  /*88d50*/  @P2 LOP3.LUT R29, R29, 0x20000000, RZ, 0xfc, !PT ;  /* 0x200000001d1d2812 */ /* 0x000fc800078efcff */
[----:B------:R-:W-:-:S04]  /*88d60*/  LOP3.LUT R29, R29, 0xefffffff, RZ, 0xc0, !PT ;  /* 0xefffffff1d1d7812 */ /* 0x000fc800078ec0ff */
[----:B------:R-:W-:Y:S02]  /*88d70*/  @P1 LOP3.LUT R29, R29, 0x10000000, RZ, 0xfc, !PT ;  /* 0x100000001d1d1812 */ /* 0x000fe400078efcff */
[----:B------:R-:W-:Y:S01]  /*88d80*/  ISETP.LT.AND P1, PT, R122, UR60, !P0 ;  /* 0x0000003c7a007c0c */ /* 0x000fe2000c721270 */
[----:B------:R-:W-:Y:S01]  /*88d90*/  ULDC UR60, c[0x0][0x228] ;  /* 0x00008a00003c7ab9 */ /* 0x000fe20000000800 */
[----:B------:R-:W-:Y:S02]  /*88da0*/  ISETP.LT.AND P3, PT, R120, UR23, !P0 ;  /* 0x0000001778007c0c */ /* 0x000fe4000c761270 */
        /* <DEDUP_REMOVED lines=37> */
[----:B------:R-:W-:-:S06]  /*89000*/  ULDC UR60, c[0x0][0x228] ;  /* 0x00008a00003c7ab9 */ /* 0x000fcc0000000800 */
        /* <DEDUP_REMOVED lines=20> */
[----:B-1----:R-:W-:Y:S01]  /*89150*/  VIADD R39, R39, UR14 ;  /* 0x0000000e27277c36 */ /* 0x002fe20008000000 */
[----:B------:R-:W-:Y:S01]  /*89160*/  ISETP.LT.AND P2, PT, R123, UR60, !P0 ;  /* 0x0000003c7b007c0c */ /* 0x000fe2000c741270 */
[----:B------:R-:W-:Y:S01]  /*89170*/  ULDC UR14, c[0x0][0x248] ;  /* 0x00009200000e7ab9 */ /* 0x000fe20000000800 */
[----:B------:R-:W-:Y:S01]  /*89180*/  ULDC UR60, c[0x0][0x228] ;  /* 0x00008a00003c7ab9 */ /* 0x000fe20000000800 */
[----:B------:R-:W-:-:S06]  /*89190*/  LOP3.LUT R26, R26, 0x7fffffff, RZ, 0xc0, !PT ;  /* 0x7fffffff1a1a7812 */ /* 0x000fcc00078ec0ff */
        /* <DEDUP_REMOVED lines=44> */
[----:B------:R-:W-:Y:S02]  /*89460*/  ISETP.LT.AND P1, PT, R118, UR34, !P0 ;  /* 0x0000002276007c0c */ /* 0x000fe4000c721270 */
[----:B------:R-:W-:Y:S01]  /*89470*/  ISETP.LT.AND P3, PT, R120, UR53, !P0 ;  /* 0x0000003578007c0c */ /* 0x000fe2000c761270 */
[----:B------:R-:W-:Y:S01]  /*89480*/  ULDC UR53, c[0x0][0x228] ;  /* 0x00008a0000357ab9 */ /* 0x000fe20000000800 */
[----:B------:R-:W-:Y:S01]  /*89490*/  ISETP.LT.AND P2, PT, R119, UR35, !P0 ;  /* 0x0000002377007c0c */ /* 0x000fe2000c741270 */
[----:B------:R-:W-:Y:S01]  /*894a0*/  ULDC.64 UR34, c[0x0][0x228] ;  /* 0x00008a0000227ab9 */ /* 0x000fe20000000a00 */
[----:B------:R-:W-:Y:S01]  /*894b0*/  ISETP.LT.AND P0, PT, R117, UR20, !P0 ;  /* 0x0000001475007c0c */ /* 0x000fe2000c701270 */
[----:B------:R-:W-:-:S06]  /*894c0*/  ULDC UR20, c[0x0][0x228] ;  /* 0x00008a0000147ab9 */ /* 0x000fcc0000000800 */
[----:B------:R-:W-:-:S04]  /*894d0*/  @P1 LOP3.LUT R28, R28, 0x80000000, RZ, 0xfc, !PT ;  /* 0x800000001c1c1812 */ /* 0x000fc800078efcff */
[----:B------:R-:W-:-:S04]  /*894e0*/  LOP3.LUT R28, R28, 0xbfffffff, RZ, 0xc0, !PT ;  /* 0xbfffffff1c1c7812 */ /* 0x000fc800078ec0ff */
[----:B------:R-:W-:Y:S02]  /*894f0*/  @P0 LOP3.LUT R28, R28, 0x40000000, RZ, 0xfc, !PT ;  /* 0x400000001c1c0812 */ /* 0x000fe400078efcff */
[----:B------:R-:W-:Y:S01]  /*89500*/  ISETP.GE.AND P0, PT, R38, UR25, PT ;  /* 0x0000001926007c0c */ /* 0x000fe2000bf06270 */
[----:B------:R-:W-:-:S03]  /*89510*/  ULDC.64 UR24, c[0x0][0x228] ;  /* 0x00008a0000187ab9 */ /* 0x000fc60000000a00 */
[----:B------:R-:W-:Y:S02]  /*89520*/  ISETP.LT.AND P1, PT, R121, UR34, !P0 ;  /* 0x0000002279007c0c */ /* 0x000fe4000c721270 */
[----:B------:R-:W-:Y:S02]  /*89530*/  LOP3.LUT R29, R29, 0xfffffffd, RZ, 0xc0, !PT ;  /* 0xfffffffd1d1d7812 */ /* 0x000fe400078ec0ff */
[----:B------:R-:W-:Y:S02]  /*89540*/  LOP3.LUT R28, R28, 0xfbffffff, RZ, 0xc0, !PT ;  /* 0xfbffffff1c1c7812 */ /* 0x000fe400078ec0ff */
[----:B------:R-:W-:Y:S02]  /*89550*/  @P3 LOP3.LUT R29, R29, 0x2, RZ, 0xfc, !PT ;  /* 0x000000021d1d3812 */ /* 0x000fe400078efcff */
[----:B------:R-:W-:Y:S02]  /*89560*/  ISETP.LT.AND P3, PT, R124, UR30, !P0 ;  /* 0x0000001e7c007c0c */ /* 0x000fe4000c761270 */
[----:B------:R-:W-:-:S03]  /*89570*/  LOP3.LUT R29, R29, 0xfffffffe, RZ, 0xc0, !PT ;  /* 0xfffffffe1d1d7812 */ /* 0x000fc600078ec0ff */
        /* <DEDUP_REMOVED lines=26> */
[----:B------:R-:W-:Y:S02]  /*89720*/  IADD3 R38, R252, 0x1c, RZ ;  /* 0x0000001cfc267810 */ /* 0x000fe40007ffe0ff */
[----:B------:R-:W-:-:S04]  /*89730*/  LOP3.LUT R28, R28, 0xffbfffff, RZ, 0xc0, !PT ;  /* 0xffbfffff1c1c7812 */ /* 0x000fc800078ec0ff */
[----:B------:R-:W-:Y:S02]  /*89740*/  @P0 LOP3.LUT R28, R28, 0x400000, RZ, 0xfc, !PT ;  /* 0x004000001c1c0812 */ /* 0x000fe400078efcff */
[----:B------:R-:W-:Y:S02]  /*89750*/  ISETP.GE.AND P0, PT, R38, UR37, PT ;  /* 0x0000002526007c0c */ /* 0x000fe4000bf06270 */
[----:B------:R-:W-:Y:S01]  /*89760*/  LOP3.LUT R28, R28, 0xfffbffff, RZ, 0xc0, !PT ;  /* 0xfffbffff1c1c7812 */ /* 0x000fe200078ec0ff */
[----:B------:R-:W-:Y:S01]  /*89770*/  VIADD R38, R252, 0x1b ;  /* 0x0000001bfc267836 */ /* 0x000fe20000000000 */
[----:B------:R-:W-:Y:S01]  /*89780*/  ISETP.LT.AND P1, PT, R121, UR30, !P0 ;  /* 0x0000001e79007c0c */ /* 0x000fe2000c721270 */
[----:B------:R-:W-:Y:S01]  /*89790*/  ULDC.64 UR36, c[0x0][0x228] ;  /* 0x00008a0000247ab9 */ /* 0x000fe20000000a00 */
[----:B------:R-:W-:Y:S02]  /*897a0*/  ISETP.LT.AND P3, PT, R124, UR26, !P0 ;  /* 0x0000001a7c007c0c */ /* 0x000fe4000c761270 */
[----:B------:R-:W-:Y:S01]  /*897b0*/  ISETP.LT.AND P2, PT, R123, UR27, !P0 ;  /* 0x0000001b7b007c0c */ /* 0x000fe2000c741270 */
[----:B------:R-:W-:-:S08]  /*897c0*/  ULDC.64 UR26, c[0x0][0x228] ;  /* 0x00008a00001a7ab9 */ /* 0x000fd00000000a00 */
        /* <DEDUP_REMOVED lines=82> */
[----:B------:R-:W-:-:S05]  /*89cf0*/  LOP3.LUT R28, R28, 0xfffffffd, RZ, 0xc0, !PT ;  /* 0xfffffffd1c1c7812 */ /* 0x000fca00078ec0ff */
[----:B------:R-:W-:Y:S02]  /*89d00*/  @P1 LOP3.LUT R27, R27, 0x80000000, RZ, 0xfc, !PT ;  /* 0x800000001b1b1812 */ /* 0x000fe400078efcff */
[----:B------:R-:W-:Y:S02]  /*89d10*/  @P3 LOP3.LUT R28, R28, 0x2, RZ, 0xfc, !PT ;  /* 0x000000021c1c3812 */ /* 0x000fe400078efcff */
[----:B------:R-:W-:Y:S02]  /*89d20*/  LOP3.LUT R27, R27, 0xbfffffff, RZ, 0xc0, !PT ;  /* 0xbfffffff1b1b7812 */ /* 0x000fe400078ec0ff */
[----:B------:R-:W-:Y:S02]  /*89d30*/  LOP3.LUT R28, R28, 0xfffffffe, RZ, 0xc0, !PT ;  /* 0xfffffffe1c1c7812 */ /* 0x000fe400078ec0ff */
[----:B------:R-:W-:Y:S02]  /*89d40*/  @P0 LOP3.LUT R27, R27, 0x40000000, RZ, 0xfc, !PT ;  /* 0x400000001b1b0812 */ /* 0x000fe400078efcff */
[----:B------:R-:W-:-:S02]  /*89d50*/  ISETP.GE.AND P0, PT, R38, UR33, PT ;  /* 0x0000002126007c0c */ /* 0x000fc4000bf06270 */
[----:B------:R-:W-:Y:S02]  /*89d60*/  @P2 LOP3.LUT R28, R28, 0x1, RZ, 0xfc, !PT ;  /* 0x000000011c1c2812 */ /* 0x000fe400078efcff */
        /* <DEDUP_REMOVED lines=47> */
[----:B------:R-:W-:Y:S02]  /*8a060*/  ISETP.LT.AND P1, PT, R122, UR42, !P0 ;  /* 0x0000002a7a007c0c */ /* 0x000fe4000c721270 */
[----:B------:R-:W-:Y:S01]  /*8a070*/  ISETP.LT.AND P3, PT, R120, UR43, !P0 ;  /* 0x0000002b78007c0c */ /* 0x000fe2000c761270 */
[----:B------:R-:W-:Y:S01]  /*8a080*/  ULDC.64 UR42, c[0x0][0x228] ;  /* 0x00008a00002a7ab9 */ /* 0x000fe20000000a00 */
        /* <DEDUP_REMOVED lines=19> */
[----:B------:R-:W-:Y:S01]  /*8a1c0*/  ULDC UR14, c[0x0][0x248] ;  /* 0x00009200000e7ab9 */ /* 0x000fe20000000800 */
[----:B------:R-:W-:Y:S01]  /*8a1d0*/  ISETP.LT.AND P3, PT, R121, UR42, !P0 ;  /* 0x0000002a79007c0c */ /* 0x000fe2000c761270 */
[----:B------:R-:W-:Y:S01]  /*8a1e0*/  VIADD R38, R252, 0x16 ;  /* 0x00000016fc267836 */ /* 0x000fe20000000000 */
[----:B------:R-:W-:Y:S01]  /*8a1f0*/  ISETP.LT.AND P2, PT, R124, UR41, !P0 ;  /* 0x000000297c007c0c */ /* 0x000fe2000c741270 */
[----:B------:R-:W-:Y:S01]  /*8a200*/  ULDC.64 UR36, c[0x0][0x228] ;  /* 0x00008a0000247ab9 */ /* 0x000fe20000000a00 */
[----:B------:R-:W-:Y:S01]  /*8a210*/  ISETP.LT.AND P1, PT, R123, UR40, !P0 ;  /* 0x000000287b007c0c */ /* 0x000fe2000c721270 */
[----:B------:R1:W-:Y:S01]  /*8a220*/  STL [R1+0x868], R39 ;  /* 0x0008682701007387 */ /* 0x0003e20000100800 */
[----:B------:R-:W-:Y:S01]  /*8a230*/  ULDC UR41, c[0x0][0x228] ;  /* 0x00008a0000297ab9 */ /* 0x000fe20000000800 */
[----:B------:R-:W-:Y:S01]  /*8a240*/  ULDC UR40, c[0x0][0x228] ;  /* 0x00008a0000287ab9 */ /* 0x000fe20000000800 */
[----:B------:R-:W-:Y:S01]  /*8a250*/  LOP3.LUT R25, R25, 0x7fffffff, RZ, 0xc0, !PT ;  /* 0x7fffffff19197812 */ /* 0x000fe200078ec0ff */
[----:B------:R-:W-:-:S04]  /*8a260*/  ULDC UR42, c[0x0][0x228] ;  /* 0x00008a00002a7ab9 */ /* 0x000fc80000000800 */
[----:B------:R-:W-:-:S04]  /*8a270*/  @P3 LOP3.LUT R27, R27, 0x400, RZ, 0xfc, !PT ;  /* 0x000004001b1b3812 */ /* 0x000fc800078efcff */
[----:B------:R-:W-:Y:S01]  /*8a280*/  LOP3.LUT R27, R27, 0xffffdfff, RZ, 0xc0, !PT ;  /* 0xffffdfff1b1b7812 */ /* 0x000fe200078ec0ff */
[----:B-1----:R-:W-:Y:S01]  /*8a290*/  VIADD R39, R39, UR14 ;  /* 0x0000000e27277c36 */ /* 0x002fe20008000000 */
[----:B------:R-:W-:Y:S02]  /*8a2a0*/  ULDC UR14, c[0x0][0x248] ;  /* 0x00009200000e7ab9 */ /* 0x000fe40000000800 */
[----:B------:R-:W-:-:S04]  /*8a2b0*/  @P2 LOP3.LUT R27, R27, 0x2000, RZ, 0xfc, !PT ;  /* 0x000020001b1b2812 */ /* 0x000fc800078efcff */
[----:B------:R-:W-:Y:S01]  /*8a2c0*/  LOP3.LUT R27, R27, 0xffffefff, RZ, 0xc0, !PT ;  /* 0xffffefff1b1b7812 */ /* 0x000fe200078ec0ff */
[----:B------:R1:W-:Y:S03]  /*8a2d0*/  STL [R1+0xef0], R39 ;  /* 0x000ef02701007387 */ /* 0x0003e60000100800 */
[----:B------:R-:W-:Y:S02]  /*8a2e0*/  @P1 LOP3.LUT R27, R27, 0x1000, RZ, 0xfc, !PT ;  /* 0x000010001b1b1812 */ /* 0x000fe400078efcff */
[----:B------:R-:W-:Y:S01]  /*8a2f0*/  ISETP.LT.AND P1, PT, R122, UR49, !P0 ;  /* 0x000000317a007c0c */ /* 0x000fe2000c721270 */
[----:B------:R-:W-:Y:S01]  /*8a300*/  ULDC UR49, c[0x0][0x228] ;  /* 0x00008a0000317ab9 */ /* 0x000fe20000000800 */
[----:B-1----:R-:W-:Y:S01]  /*8a310*/  VIADD R39, R39, UR14 ;  /* 0x0000000e27277c36 */ /* 0x002fe20008000000 */
[----:B------:R-:W-:-:S03]  /*8a320*/  ULDC UR14, c[0x0][0x248] ;  /* 0x00009200000e7ab9 */ /* 0x000fc60000000800 */
[----:B------:R-:W-:Y:S01]  /*8a330*/  VIADD R45, R39, UR14 ;  /* 0x0000000e272d7c36 */ /* 0x000fe20008000000 */
[----:B------:R1:W-:Y:S01]  /*8a340*/  STL [R1+0xef8], R39 ;  /* 0x000ef82701007387 */ /* 0x0003e20000100800 */
[----:B------:R-:W-:Y:S01]  /*8a350*/  LOP3.LUT R27, R27, 0xfffff7ff, RZ, 0xc0, !PT ;  /* 0xfffff7ff1b1b7812 */ /* 0x000fe200078ec0ff */
[----:B------:R-:W-:Y:S01]  /*8a360*/  ULDC UR14, c[0x0][0x248] ;  /* 0x00009200000e7ab9 */ /* 0x000fe20000000800 */
[----:B-1----:R-:W-:Y:S01]  /*8a370*/  MOV R39, UR58 ;  /* 0x0000003a00277c02 */ /* 0x002fe20008000f00 */
[----:B------:R-:W-:Y:S02]  /*8a380*/  ULDC UR58, c[0x0][0x228] ;  /* 0x00008a00003a7ab9 */ /* 0x000fe40000000800 */
[----:B------:R-:W-:Y:S01]  /*8a390*/  ISETP.LT.AND P3, PT, R120, UR58, !P0 ;  /* 0x0000003a78007c0c */ /* 0x000fe2000c761270 */
[----:B------:R-:W-:Y:S01]  /*8a3a0*/  ULDC UR58, c[0x0][0x228] ;  /* 0x00008a00003a7ab9 */ /* 0x000fe20000000800 */
[----:B------:R-:W-:Y:S02]  /*8a3b0*/  @P1 LOP3.LUT R27, R27, 0x800, RZ, 0xfc, !PT ;  /* 0x000008001b1b1812 */ /* 0x000fe400078efcff */
[----:B------:R-:W-:-:S02]  /*8a3c0*/  ISETP.LT.AND P2, PT, R119, UR41, !P0 ;  /* 0x0000002977007c0c */ /* 0x000fc4000c741270 */
[----:B------:R-:W-:Y:S02]  /*8a3d0*/  LOP3.LUT R27, R27, 0xfffffdff, RZ, 0xc0, !PT ;  /* 0xfffffdff1b1b7812 */ /* 0x000fe400078ec0ff */
[----:B------:R-:W-:Y:S01]  /*8a3e0*/  ISETP.LT.AND P1, PT, R118, UR40, !P0 ;  /* 0x0000002876007c0c */ /* 0x000fe2000c721270 */
[----:B------:R-:W-:-:S04]  /*8a3f0*/  ULDC.64 UR40, c[0x0][0x228] ;  /* 0x00008a0000287ab9 */ /* 0x000fc80000000a00 */
        /* <DEDUP_REMOVED lines=11> */
[----:B-1----:R-:W-:Y:S01]  /*8a4b0*/  VIADD R45, R45, UR14 ;  /* 0x0000000e2d2d7c36 */ /* 0x002fe20008000000 */
[----:B------:R-:W-:Y:S01]  /*8a4c0*/  LOP3.LUT R27, R27, 0xfffffffb, RZ, 0xc0, !PT ;  /* 0xfffffffb1b1b7812 */ /* 0x000fe200078ec0ff */
[----:B------:R-:W-:Y:S01]  /*8a4d0*/  ULDC.64 UR38, c[0x0][0x228] ;  /* 0x00008a0000267ab9 */ /* 0x000fe20000000a00 */
[----:B------:R-:W-:Y:S01]  /*8a4e0*/  ISETP.LT.AND P1, PT, R121, UR40, !P0 ;  /* 0x0000002879007c0c */ /* 0x000fe2000c721270 */
[----:B------:R-:W-:Y:S01]  /*8a4f0*/  ULDC UR14, c[0x0][0x228] ;  /* 0x00008a00000e7ab9 */ /* 0x000fe20000000800 */
[----:B------:R-:W-:Y:S02]  /*8a500*/  ISETP.LT.AND P3, PT, R124, UR58, !P0 ;  /* 0x0000003a7c007c0c */ /* 0x000fe4000c761270 */
[----:B------:R-:W-:Y:S01]  /*8a510*/  ISETP.LT.AND P2, PT, R123, UR59, !P0 ;  /* 0x0000003b7b007c0c */ /* 0x000fe2000c741270 */
[----:B------:R1:W-:Y:S01]  /*8a520*/  STL [R1+0xfe8], R45 ;  /* 0x000fe82d01007387 */ /* 0x0003e20000100800 */
[----:B------:R-:W-:Y:S01]  /*8a530*/  IADD3 R38, R252, 0x15, RZ ;  /* 0x00000015fc267810 */ /* 0x000fe20007ffe0ff */
[----:B------:R-:W-:-:S06]  /*8a540*/  ULDC.64 UR58, c[0x0][0x228] ;  /* 0x00008a00003a7ab9 */ /* 0x000fcc0000000a00 */
        /* <DEDUP_REMOVED lines=12> */
[----:B------:R-:W-:Y:S01]  /*8a610*/  LOP3.LUT R27, R27, 0xfffffff7, RZ, 0xc0, !PT ;  /* 0xfffffff71b1b7812 */ /* 0x000fe200078ec0ff */
[----:B-1----:R-:W-:Y:S01]  /*8a620*/  VIADD R45, R45, UR4 ;  /* 0x000000042d2d7c36 */ /* 0x002fe20008000000 */
[----:B------:R-:W-:Y:S02]  /*8a630*/  ULDC UR4, c[0x0][0x248] ;  /* 0x0000920000047ab9 */ /* 0x000fe40000000800 */
[----:B------:R-:W-:Y:S02]  /*8a640*/  @P1 LOP3.LUT R27, R27, 0x8, RZ, 0xfc, !PT ;  /* 0x000000081b1b1812 */ /* 0x000fe400078efcff */
[----:B------:R-:W-:Y:S01]  /*8a650*/  ISETP.LT.AND P1, PT, R118, UR55, !P0 ;  /* 0x0000003776007c0c */ /* 0x000fe2000c721270 */
[----:B------:R1:W-:Y:S01]  /*8a660*/  STL [R1+0x11bc], R45 ;  /* 0x0011bc2d01007387 */ /* 0x0003e20000100800 */
[----:B------:R-:W-:Y:S01]  /*8a670*/  ISETP.LT.AND P2, PT, R119, UR56, !P0 ;  /* 0x0000003877007c0c */ /* 0x000fe2000c741270 */
[----:B------:R-:W-:Y:S01]  /*8a680*/  ULDC UR56, c[0x0][0x228] ;  /* 0x00008a0000387ab9 */ /* 0x000fe20000000800 */
[----:B------:R-:W-:Y:S01]  /*8a690*/  ISETP.LT.AND P0, PT, R117, UR36, !P0 ;  /* 0x0000002475007c0c */ /* 0x000fe2000c701270 */
[----:B------:R-:W-:Y:S01]  /*8a6a0*/  ULDC UR36, c[0x0][0x248] ;  /* 0x0000920000247ab9 */ /* 0x000fe20000000800 */
[----:B------:R-:W-:Y:S01]  /*8a6b0*/  LOP3.LUT R27, R27, 0xfffffffd, RZ, 0xc0, !PT ;  /* 0xfffffffd1b1b7812 */ /* 0x000fe200078ec0ff */
[----:B------:R-:W-:Y:S01]  /*8a6c0*/  ULDC UR55, c[0x0][0x228] ;  /* 0x00008a0000377ab9 */ /* 0x000fe20000000800 */
[----:B-1----:R-:W-:Y:S01]  /*8a6d0*/  IADD3 R45, R45, UR4, RZ ;  /* 0x000000042d2d7c10 */ /* 0x002fe2000fffe0ff */
[----:B------:R-:W-:-:S04]  /*8a6e0*/  ULDC UR4, c[0x0][0x228] ;  /* 0x00008a0000047ab9 */ /* 0x000fc80000000800 */
[----:B------:R1:W-:Y:S01]  /*8a6f0*/  STL [R1+0x11e0], R45 ;  /* 0x0011e02d01007387 */ /* 0x0003e20000100800 */
[----:B------:R-:W-:Y:S01]  /*8a700*/  @P1 LOP3.LUT R26, R26, 0x80000000, RZ, 0xfc, !PT ;  /* 0x800000001a1a1812 */ /* 0x000fe200078efcff */
[----:B-1----:R-:W-:-:S03]  /*8a710*/  VIADD R45, R45, UR6 ;  /* 0x000000062d2d7c36 */ /* 0x002fc60008000000 */
[----:B------:R-:W-:Y:S01]  /*8a720*/  LOP3.LUT R26, R26, 0xbfffffff, RZ, 0xc0, !PT ;  /* 0xbfffffff1a1a7812 */ /* 0x000fe200078ec0ff */
[----:B------:R-:W-:Y:S01]  /*8a730*/  ULDC UR6, c[0x0][0x228] ;  /* 0x00008a0000067ab9 */ /* 0x000fe20000000800 */
[----:B------:R1:W-:Y:S02]  /*8a740*/  STL [R1+0x11e8], R45 ;  /* 0x0011e82d01007387 */ /* 0x0003e40000100800 */
[----:B------:R-:W-:Y:S01]  /*8a750*/  @P0 LOP3.LUT R26, R26, 0x40000000, RZ, 0xfc, !PT ;  /* 0x400000001a1a0812 */ /* 0x000fe200078efcff */
[----:B-1----:R-:W-:Y:S01]  /*8a760*/  VIADD R45, R45, UR32 ;  /* 0x000000202d2d7c36 */ /* 0x002fe20008000000 */
[----:B------:R-:W-:Y:S01]  /*8a770*/  ISETP.GE.AND P0, PT, R38, UR43, PT ;  /* 0x0000002b26007c0c */ /* 0x000fe2000bf06270 */
[----:B------:R-:W-:-:S03]  /*8a780*/  ULDC UR32, c[0x0][0x228] ;  /* 0x00008a0000207ab9 */ /* 0x000fc60000000800 */
[----:B------:R1:W-:Y:S01]  /*8a790*/  STL [R1+0x11f0], R45 ;  /* 0x0011f02d01007387 */ /* 0x0003e20000100800 */
[----:B------:R-:W-:Y:S02]  /*8a7a0*/  ISETP.LT.AND P1, PT, R121, UR38, !P0 ;  /* 0x0000002679007c0c */ /* 0x000fe4000c721270 */
[----:B------:R-:W-:Y:S02]  /*8a7b0*/  @P3 LOP3.LUT R27, R27, 0x2, RZ, 0xfc, !PT ;  /* 0x000000021b1b3812 */ /* 0x000fe400078efcff */
[----:B------:R-:W-:Y:S01]  /*8a7c0*/  LOP3.LUT R26, R26, 0xfbffffff, RZ, 0xc0, !PT ;  /* 0xfbffffff1a1a7812 */ /* 0x000fe200078ec0ff */
[----:B------:R-:W-:Y:S01]  /*8a7d0*/  VIADD R38, R252, 0x14 ;  /* 0x00000014fc267836 */ /* 0x000fe20000000000 */
[----:B------:R-:W-:Y:S01]  /*8a7e0*/  ULDC UR43, c[0x0][0x228] ;  /* 0x00008a00002b7ab9 */ /* 0x000fe20000000800 */
[----:B-1----:R-:W-:Y:S01]  /*8a7f0*/  VIADD R45, R45, UR36 ;  /* 0x000000242d2d7c36 */ /* 0x002fe20008000000 */
[----:B------:R-:W-:Y:S01]  /*8a800*/  UMOV UR36, UR58 ;  /* 0x0000003a00247c82 */ /* 0x000fe20008000000 */
[----:B------:R-:W-:Y:S01]  /*8a810*/  R2UR UR58, R39 ;  /* 0x00000000273a72ca */ /* 0x000fe200000e0000 */
[----:B------:R-:W-:Y:S01]  /*8a820*/  IMAD.U32 R112, RZ, RZ, UR59 ;  /* 0x0000003bff707e24 */ /* 0x000fe2000f8e00ff */
[----:B------:R-:W-:Y:S01]  /*8a830*/  LOP3.LUT R27, R27, 0xfffffffe, RZ, 0xc0, !PT ;  /* 0xfffffffe1b1b7812 */ /* 0x000fe200078ec0ff */
[----:B------:R-:W-:Y:S01]  /*8a840*/  ULDC UR38, c[0x0][0x228] ;  /* 0x00008a0000267ab9 */ /* 0x000fe20000000800 */
[----:B------:R-:W-:Y:S01]  /*8a850*/  @P1 LOP3.LUT R26, R26, 0x4000000, RZ, 0xfc, !PT ;  /* 0x040000001a1a1812 */ /* 0x000fe200078efcff */
[----:B------:R1:W-:Y:S01]  /*8a860*/  STL [R1+0x1210], R45 ;  /* 0x0012102d01007387 */ /* 0x0003e20000100800 */
[----:B------:R-:W-:Y:S01]  /*8a870*/  @P2 LOP3.LUT R27, R27, 0x1, RZ, 0xfc, !PT ;  /* 0x000000011b1b2812 */ /* 0x000fe200078efcff */
[----:B------:R-:W-:-:S06]  /*8a880*/  ULDC UR59, c[0x0][0x228] ;  /* 0x00008a00003b7ab9 */ /* 0x000fcc0000000800 */
[----:B------:R-:W-:Y:S01]  /*8a890*/  ISETP.LT.AND P3, PT, R124, UR58, !P0 ;  /* 0x0000003a7c007c0c */ /* 0x000fe2000c761270 */
[----:B------:R-:W-:Y:S01]  /*8a8a0*/  ULDC UR58, c[0x0][0x228] ;  /* 0x00008a00003a7ab9 */ /* 0x000fe20000000800 */
        /* <DEDUP_REMOVED lines=20> */
[----:B------:R-:W-:Y:S01]  /*8a9f0*/  UMOV UR40, UR50 ;  /* 0x0000003200287c82 */ /* 0x000fe20008000000 */
[----:B------:R-:W-:Y:S01]  /*8aa00*/  LOP3.LUT R26, R26, 0xff7fffff, RZ, 0xc0, !PT ;  /* 0xff7fffff1a1a7812 */ /* 0x000fe200078ec0ff */
[----:B------:R-:W-:-:S03]  /*8aa10*/  ULDC UR36, c[0x0][0x248] ;  /* 0x0000920000247ab9 */ /* 0x000fc60000000800 */
[----:B------:R-:W-:-:S04]  /*8aa20*/  @P1 LOP3.LUT R26, R26, 0x800000, RZ, 0xfc, !PT ;  /* 0x008000001a1a1812 */ /* 0x000fc800078efcff */
[----:B------:R-:W-:-:S04]  /*8aa30*/  LOP3.LUT R26, R26, 0xffbfffff, RZ, 0xc0, !PT ;  /* 0xffbfffff1a1a7812 */ /* 0x000fc800078ec0ff */
[----:B------:R-:W-:Y:S02]  /*8aa40*/  @P0 LOP3.LUT R26, R26, 0x400000, RZ, 0xfc, !PT ;  /* 0x004000001a1a0812 */ /* 0x000fe400078efcff */
[----:B------:R-:W-:-:S04]  /*8aa50*/  ISETP.GE.AND P0, PT, R38, UR41, PT ;  /* 0x0000002926007c0c */ /* 0x000fc8000bf06270 */
[----:B------:R-:W-:Y:S01]  /*8aa60*/  ISETP.LT.AND P1, PT, R121, UR40, !P0 ;  /* 0x0000002879007c0c */ /* 0x000fe2000c721270 */
[----:B------:R-:W-:Y:S01]  /*8aa70*/  IMAD.U32 R111, RZ, RZ, UR51 ;  /* 0x00000033ff6f7e24 */ /* 0x000fe2000f8e00ff */
[----:B------:R-:W-:Y:S01]  /*8aa80*/  ISETP.LT.AND P3, PT, R124, UR14, !P0 ;  /* 0x0000000e7c007c0c */ /* 0x000fe2000c761270 */
[----:B------:R-:W-:Y:S01]  /*8aa90*/  ULDC.64 UR50, c[0x0][0x228] ;  /* 0x00008a0000327ab9 */ /* 0x000fe20000000a00 */
[----:B------:R-:W-:Y:S01]  /*8aaa0*/  LOP3.LUT R26, R26, 0xfffbffff, RZ, 0xc0, !PT ;  /* 0xfffbffff1a1a7812 */ /* 0x000fe200078ec0ff */
[----:B-1----:R-:W-:Y:S01]  /*8aab0*/  VIADD R45, R45, UR36 ;  /* 0x000000242d2d7c36 */ /* 0x002fe20008000000 */
[----:B------:R-:W-:Y:S01]  /*8aac0*/  ISETP.LT.AND P2, PT, R123, UR16, !P0 ;  /* 0x000000107b007c0c */ /* 0x000fe2000c741270 */
[----:B------:R-:W-:Y:S01]  /*8aad0*/  ULDC.64 UR40, c[0x0][0x228] ;  /* 0x00008a0000287ab9 */ /* 0x000fe20000000a00 */
[----:B------:R-:W-:Y:S01]  /*8aae0*/  IADD3 R38, R252, 0x13, RZ ;  /* 0x00000013fc267810 */ /* 0x000fe20007ffe0ff */
[----:B------:R-:W-:-:S04]  /*8aaf0*/  ULDC UR14, c[0x0][0x248] ;  /* 0x00009200000e7ab9 */ /* 0x000fc80000000800 */
[----:B------:R-:W-:-:S04]  /*8ab00*/  @P1 LOP3.LUT R26, R26, 0x40000, RZ, 0xfc, !PT ;  /* 0x000400001a1a1812 */ /* 0x000fc800078efcff */
[----:B------:R-:W-:-:S04]  /*8ab10*/  LOP3.LUT R26, R26, 0xffdfffff, RZ, 0xc0, !PT ;  /* 0xffdfffff1a1a7812 */ /* 0x000fc800078ec0ff */
[----:B------:R-:W-:Y:S02]  /*8ab20*/  @P3 LOP3.LUT R26, R26, 0x200000, RZ, 0xfc, !PT ;  /* 0x002000001a1a3812 */ /* 0x000fe400078efcff */
[----:B------:R-:W-:Y:S01]  /*8ab30*/  ISETP.LT.AND P1, PT, R122, UR18, !P0 ;  /* 0x000000127a007c0c */ /* 0x000fe2000c721270 */
[----:B------:R-:W-:Y:S01]  /*8ab40*/  UMOV UR36, UR50 ;  /* 0x0000003200247c82 */ /* 0x000fe20008000000 */
[----:B------:R-:W-:Y:S01]  /*8ab50*/  LOP3.LUT R26, R26, 0xffefffff, RZ, 0xc0, !PT ;  /* 0xffefffff1a1a7812 */ /* 0x000fe200078ec0ff */
[----:B------:R-:W-:Y:S01]  /*8ab60*/  UMOV UR16, UR40 ;  /* 0x0000002800107c82 */ /* 0x000fe20008000000 */
[----:B------:R-:W-:Y:S01]  /*8ab70*/  ISETP.LT.AND P3, PT, R120, UR20, !P0 ;  /* 0x0000001478007c0c */ /* 0x000fe2000c761270 */
[----:B------:R-:W-:Y:S01]  /*8ab80*/  IMAD.U32 R109, RZ, RZ, UR41 ;  /* 0x00000029ff6d7e24 */ /* 0x000fe2000f8e00ff */
[----:B------:R-:W-:Y:S01]  /*8ab90*/  @P2 LOP3.LUT R26, R26, 0x100000, RZ, 0xfc, !PT ;  /* 0x001000001a1a2812 */ /* 0x000fe200078efcff */
[----:B------:R-:W-:Y:S01]  /*8aba0*/  ULDC.64 UR40, c[0x0][0x228] ;  /* 0x00008a0000287ab9 */ /* 0x000fe20000000a00 */
[----:B------:R-:W-:Y:S01]  /*8abb0*/  VIADD R39, R45, UR14 ;  /* 0x0000000e2d277c36 */ /* 0x000fe20008000000 */
[----:B------:R-:W-:Y:S01]  /*8abc0*/  STL [R1+0x1214], R45 ;  /* 0x0012142d01007387 */ /* 0x000fe20000100800 */
[----:B------:R-:W-:Y:S01]  /*8abd0*/  LOP3.LUT R26, R26, 0xfff7ffff, RZ, 0xc0, !PT ;  /* 0xfff7ffff1a1a7812 */ /* 0x000fe200078ec0ff */
[----:B------:R-:W-:Y:S01]  /*8abe0*/  IMAD.U32 R110, RZ, RZ, UR51 ;  /* 0x00000033ff6e7e24 */ /* 0x000fe2000f8e00ff */
[----:B------:R-:W-:Y:S01]  /*8abf0*/  ISETP.LT.AND P2, PT, R119, UR22, !P0 ;  /* 0x0000001677007c0c */ /* 0x000fe2000c741270 */
[----:B------:R-:W-:Y:S01]  /*8ac00*/  UMOV UR14, UR40 ;  /* 0x00000028000e7c82 */ /* 0x000fe20008000000 */
[----:B------:R-:W-:Y:S01]  /*8ac10*/  @P1 LOP3.LUT R26, R26, 0x80000, RZ, 0xfc, !PT ;  /* 0x000800001a1a1812 */ /* 0x000fe200078efcff */
[----:B------:R1:W-:Y:S01]  /*8ac20*/  STL [R1+0x120c], R39 ;  /* 0x00120c2701007387 */ /* 0x0003e20000100800 */
[----:B------:R-:W-:Y:S01]  /*8ac30*/  ULDC UR51, c[0x0][0x228] ;  /* 0x00008a0000337ab9 */ /* 0x000fe20000000800 */
[----:B------:R-:W-:Y:S01]  /*8ac40*/  ULDC UR50, c[0x0][0x228] ;  /* 0x00008a0000327ab9 */ /* 0x000fe20000000800 */
[----:B------:R-:W-:-:S02]  /*8ac50*/  LOP3.LUT R26, R26, 0xfffdffff, RZ, 0xc0, !PT ;  /* 0xfffdffff1a1a7812 */ /* 0x000fc400078ec0ff */
[----:B------:R-:W-:Y:S01]  /*8ac60*/  LOP3.LUT R24, R24, 0x7fffffff, RZ, 0xc0, !PT ;  /* 0x7fffffff18187812 */ /* 0x000fe200078ec0ff */
[----:B------:R-:W-:Y:S01]  /*8ac70*/  IMAD.U32 R108, RZ, RZ, UR41 ;  /* 0x00000029ff6c7e24 */ /* 0x000fe2000f8e00ff */
[----:B------:R-:W-:Y:S01]  /*8ac80*/  @P3 LOP3.LUT R26, R26, 0x20000, RZ, 0xfc, !PT ;  /* 0x000200001a1a3812 */ /* 0x000fe200078efcff */
[----:B------:R-:W-:Y:S01]  /*8ac90*/  ULDC UR41, c[0x0][0x228] ;  /* 0x00008a0000297ab9 */ /* 0x000fe20000000800 */
[----:B------:R-:W-:Y:S01]  /*8aca0*/  ISETP.LT.AND P1, PT, R118, UR28, !P0 ;  /* 0x0000001c76007c0c */ /* 0x000fe2000c721270 */
[----:B------:R-:W-:Y:S01]  /*8acb0*/  ULDC UR28, c[0x0][0x228] ;  /* 0x00008a00001c7ab9 */ /* 0x000fe20000000800 */
[----:B------:R-:W-:Y:S01]  /*8acc0*/  LOP3.LUT R26, R26, 0xfffeffff, RZ, 0xc0, !PT ;  /* 0xfffeffff1a1a7812 */ /* 0x000fe200078ec0ff */
[----:B------:R-:W-:Y:S01]  /*8acd0*/  ULDC UR40, c[0x0][0x228] ;  /* 0x00008a0000287ab9 */ /* 0x000fe20000000800 */
[----:B------:R-:W-:Y:S01]  /*8ace0*/  ULDC UR20, c[0x0][0x228] ;  /* 0x00008a0000147ab9 */ /* 0x000fe20000000800 */
        /* <DEDUP_REMOVED lines=25> */
[----:B------:R-:W-:Y:S01]  /*8ae80*/  UMOV UR12, UR44 ;  /* 0x0000002c000c7c82 */ /* 0x000fe20008000000 */
[----:B------:R-:W-:Y:S01]  /*8ae90*/  LOP3.LUT R26, R26, 0xfffff7ff, RZ, 0xc0, !PT ;  /* 0xfffff7ff1a1a7812 */ /* 0x000fe200078ec0ff */
[----:B------:R-:W-:-:S03]  /*8aea0*/  ULDC UR10, c[0x0][0x248] ;  /* 0x00009200000a7ab9 */ /* 0x000fc60000000800 */
[----:B------:R-:W-:Y:S02]  /*8aeb0*/  @P1 LOP3.LUT R26, R26, 0x800, RZ, 0xfc, !PT ;  /* 0x000008001a1a1812 */ /* 0x000fe400078efcff */
[----:B------:R-:W-:Y:S01]  /*8aec0*/  ISETP.LT.AND P2, PT, R119, UR24, !P0 ;  /* 0x0000001877007c0c */ /* 0x000fe2000c741270 */
[----:B------:R-:W-:Y:S01]  /*8aed0*/  IMAD.U32 R107, RZ, RZ, UR45 ;  /* 0x0000002dff6b7e24 */ /* 0x000fe2000f8e00ff */
[----:B------:R-:W-:Y:S01]  /*8aee0*/  LOP3.LUT R26, R26, 0xfffffdff, RZ, 0xc0, !PT ;  /* 0xfffffdff1a1a7812 */ /* 0x000fe200078ec0ff */
[----:B------:R-:W-:Y:S01]  /*8aef0*/  ULDC.64 UR44, c[0x0][0x228] ;  /* 0x00008a00002c7ab9 */ /* 0x000fe20000000a00 */
[----:B------:R-:W-:Y:S01]  /*8af00*/  ISETP.LT.AND P1, PT, R118, UR26, !P0 ;  /* 0x0000001a76007c0c */ /* 0x000fe2000c721270 */
[----:B-1----:R-:W-:Y:S01]  /*8af10*/  VIADD R39, R39, UR10 ;  /* 0x0000000a27277c36 */ /* 0x002fe20008000000 */
[----:B------:R-:W-:Y:S01]  /*8af20*/  @P3 LOP3.LUT R26, R26, 0x200, RZ, 0xfc, !PT ;  /* 0x000002001a1a3812 */ /* 0x000fe200078efcff */
[----:B------:R-:W-:-:S03]  /*8af30*/  ULDC UR24, c[0x0][0x228] ;  /* 0x00008a0000187ab9 */ /* 0x000fc60000000800 */
[----:B------:R-:W-:-:S04]  /*8af40*/  LOP3.LUT R26, R26, 0xfffffeff, RZ, 0xc0, !PT ;  /* 0xfffffeff1a1a7812 */ /* 0x000fc800078ec0ff */
[----:B------:R-:W-:Y:S02]  /*8af50*/  @P2 LOP3.LUT R26, R26, 0x100, RZ, 0xfc, !PT ;  /* 0x000001001a1a2812 */ /* 0x000fe400078efcff */
[----:B------:R-:W-:Y:S01]  /*8af60*/  ISETP.LT.AND P0, PT, R117, UR14, !P0 ;  /* 0x0000000e75007c0c */ /* 0x000fe2000c701270 */
[----:B------:R-:W-:Y:S01]  /*8af70*/  UMOV UR10, UR44 ;  /* 0x0000002c000a7c82 */ /* 0x000fe20008000000 */
[----:B------:R-:W-:Y:S01]  /*8af80*/  LOP3.LUT R26, R26, 0xffffff7f, RZ, 0xc0, !PT ;  /* 0xffffff7f1a1a7812 */ /* 0x000fe200078ec0ff */
[----:B------:R-:W-:Y:S01]  /*8af90*/  IMAD.U32 R106, RZ, RZ, UR45 ;  /* 0x0000002dff6a7e24 */ /* 0x000fe2000f8e00ff */
[----:B------:R-:W-:Y:S01]  /*8afa0*/  ULDC.64 UR44, c[0x0][0x228] ;  /* 0x00008a00002c7ab9 */ /* 0x000fe20000000a00 */
[----:B------:R1:W-:Y:S01]  /*8afb0*/  STL [R1+0x1208], R39 ;  /* 0x0012082701007387 */ /* 0x0003e20000100800 */
[----:B------:R-:W-:Y:S01]  /*8afc0*/  @P1 LOP3.LUT R26, R26, 0x80, RZ, 0xfc, !PT ;  /* 0x000000801a1a1812 */ /* 0x000fe200078efcff */
[----:B------:R-:W-:-:S03]  /*8afd0*/  ULDC UR14, c[0x0][0x228] ;  /* 0x00008a00000e7ab9 */ /* 0x000fc60000000800 */
[----:B------:R-:W-:-:S04]  /*8afe0*/  LOP3.LUT R26, R26, 0xffffffbf, RZ, 0xc0, !PT ;  /* 0xffffffbf1a1a7812 */ /* 0x000fc800078ec0ff */
[----:B------:R-:W-:Y:S02]  /*8aff0*/  @P0 LOP3.LUT R26, R26, 0x40, RZ, 0xfc, !PT ;  /* 0x000000401a1a0812 */ /* 0x000fe400078efcff */
[----:B------:R-:W-:Y:S02]  /*8b000*/  ISETP.GE.AND P0, PT, R38, UR37, PT ;  /* 0x0000002526007c0c */ /* 0x000fe4000bf06270 */
[----:B------:R-:W-:Y:S01]  /*8b010*/  LOP3.LUT R26, R26, 0xfffffffb, RZ, 0xc0, !PT ;  /* 0xfffffffb1a1a7812 */ /* 0x000fe200078ec0ff */
[----:B------:R-:W-:Y:S01]  /*8b020*/  VIADD R38, R252, 0x11 ;  /* 0x00000011fc267836 */ /* 0x000fe20000000000 */
[----:B------:R-:W-:Y:S01]  /*8b030*/  ISETP.LT.AND P1, PT, R121, UR12, !P0 ;  /* 0x0000000c79007c0c */ /* 0x000fe2000c721270 */
[----:B------:R-:W-:Y:S01]  /*8b040*/  IMAD.U32 R105, RZ, RZ, UR45 ;  /* 0x0000002dff697e24 */ /* 0x000fe2000f8e00ff */
[----:B------:R-:W-:Y:S01]  /*8b050*/  ISETP.LT.AND P3, PT, R124, UR47, !P0 ;  /* 0x0000002f7c007c0c */ /* 0x000fe2000c761270 */
[----:B------:R-:W-:Y:S01]  /*8b060*/  ULDC UR12, c[0x0][0x228] ;  /* 0x00008a00000c7ab9 */ /* 0x000fe20000000800 */
[----:B------:R-:W-:Y:S01]  /*8b070*/  ISETP.LT.AND P2, PT, R123, UR46, !P0 ;  /* 0x0000002e7b007c0c */ /* 0x000fe2000c741270 */
[----:B------:R-:W-:Y:S01]  /*8b080*/  ULDC UR37, c[0x0][0x228] ;  /* 0x00008a0000257ab9 */ /* 0x000fe20000000800 */
[----:B------:R-:W-:Y:S01]  /*8b090*/  LOP3.LUT R23, R23, 0x7fffffff, RZ, 0xc0, !PT ;  /* 0x7fffffff17177812 */ /* 0x000fe200078ec0ff */
[----:B------:R-:W-:Y:S01]  /*8b0a0*/  ULDC UR47, c[0x0][0x228] ;  /* 0x00008a00002f7ab9 */ /* 0x000fe20000000800 */
[----:B------:R-:W-:-:S05]  /*8b0b0*/  ULDC UR46, c[0x0][0x228] ;  /* 0x00008a00002e7ab9 */ /* 0x000fca0000000800 */
        /* <DEDUP_REMOVED lines=9> */
[----:B------:R-:W-:Y:S02]  /*8b150*/  ISETP.LT.AND P3, PT, R120, UR4, !P0 ;  /* 0x0000000478007c0c */ /* 0x000fe4000c761270 */
[----:B------:R-:W-:Y:S01]  /*8b160*/  ISETP.LT.AND P2, PT, R119, UR6, !P0 ;  /* 0x0000000677007c0c */ /* 0x000fe2000c741270 */
[----:B------:R-:W-:Y:S01]  /*8b170*/  UMOV UR8, UR44 ;  /* 0x0000002c00087c82 */ /* 0x000fe20008000000 */
[----:B------:R-:W-:Y:S01]  /*8b180*/  ISETP.LT.AND P0, PT, R117, UR10, !P0 ;  /* 0x0000000a75007c0c */ /* 0x000fe2000c701270 */
[----:B------:R-:W-:Y:S01]  /*8b190*/  ULDC.64 UR44, c[0x0][0x228] ;  /* 0x00008a00002c7ab9 */ /* 0x000fe20000000a00 */
[----:B------:R-:W-:-:S05]  /*8b1a0*/  LOP3.LUT R26, R26, 0xfffffffd, RZ, 0xc0, !PT ;  /* 0xfffffffd1a1a7812 */ /* 0x000fca00078ec0ff */
[----:B------:R-:W-:Y:S01]  /*8b1b0*/  @P1 LOP3.LUT R25, R25, 0x80000000, RZ, 0xfc, !PT ;  /* 0x8000000019191812 */ /* 0x000fe200078efcff */
[----:B------:R-:W-:Y:S01]  /*8b1c0*/  ULDC UR6, c[0x0][0x248] ;  /* 0x0000920000067ab9 */ /* 0x000fe20000000800 */
[----:B------:R-:W-:Y:S01]  /*8b1d0*/  ULDC UR4, c[0x0][0x228] ;  /* 0x00008a0000047ab9 */ /* 0x000fe20000000800 */
[----:B------:R-:W-:Y:S01]  /*8b1e0*/  ULDC UR10, c[0x0][0x228] ;  /* 0x00008a00000a7ab9 */ /* 0x000fe20000000800 */
[----:B------:R-:W-:-:S04]  /*8b1f0*/  LOP3.LUT R25, R25, 0xbfffffff, RZ, 0xc0, !PT ;  /* 0xbfffffff19197812 */ /* 0x000fc800078ec0ff */
[----:B------:R-:W-:Y:S02]  /*8b200*/  @P0 LOP3.LUT R25, R25, 0x40000000, RZ, 0xfc, !PT ;  /* 0x4000000019190812 */ /* 0x000fe400078efcff */
[----:B------:R-:W-:-:S04]  /*8b210*/  ISETP.GE.AND P0, PT, R38, UR35, PT ;  /* 0x0000002326007c0c */ /* 0x000fc8000bf06270 */
[----:B------:R-:W-:Y:S01]  /*8b220*/  ISETP.LT.AND P1, PT, R121, UR8, !P0 ;  /* 0x0000000879007c0c */ /* 0x000fe2000c721270 */
[----:B------:R-:W-:Y:S01]  /*8b230*/  IMAD.U32 R104, RZ, RZ, UR45 ;  /* 0x0000002dff687e24 */ /* 0x000fe2000f8e00ff */
[----:B------:R-:W-:Y:S01]  /*8b240*/  ULDC UR45, c[0x0][0x228] ;  /* 0x00008a00002d7ab9 */ /* 0x000fe20000000800 */
[----:B------:R-:W-:Y:S02]  /*8b250*/  @P3 LOP3.LUT R26, R26, 0x2, RZ, 0xfc, !PT ;  /* 0x000000021a1a3812 */ /* 0x000fe400078efcff */
[----:B------:R-:W-:Y:S02]  /*8b260*/  LOP3.LUT R25, R25, 0xfbffffff, RZ, 0xc0, !PT ;  /* 0xfbffffff19197812 */ /* 0x000fe400078ec0ff */
[----:B-1----:R-:W-:Y:S01]  /*8b270*/  IADD3 R39, R39, UR6, RZ ;  /* 0x0000000627277c10 */ /* 0x002fe2000fffe0ff */
[----:B------:R-:W-:Y:S01]  /*8b280*/  VIADD R38, R252, 0x10 ;  /* 0x00000010fc267836 */ /* 0x000fe20000000000 */
[----:B------:R-:W-:Y:S01]  /*8b290*/  ISETP.LT.AND P3, PT, R124, UR45, !P0 ;  /* 0x0000002d7c007c0c */ /* 0x000fe2000c761270 */
[----:B------:R-:W-:Y:S01]  /*8b2a0*/  ULDC UR8, c[0x0][0x248] ;  /* 0x0000920000087ab9 */ /* 0x000fe20000000800 */
[----:B------:R-:W-:-:S02]  /*8b2b0*/  LOP3.LUT R26, R26, 0xfffffffe, RZ, 0xc0, !PT ;  /* 0xfffffffe1a1a7812 */ /* 0x000fc400078ec0ff */
[----:B------:R-:W-:Y:S02]  /*8b2c0*/  @P1 LOP3.LUT R25, R25, 0x4000000, RZ, 0xfc, !PT ;  /* 0x0400000019191812 */ /* 0x000fe400078efcff */
[----:B------:R-:W-:Y:S02]  /*8b2d0*/  @P2 LOP3.LUT R26, R26, 0x1, RZ, 0xfc, !PT ;  /* 0x000000011a1a2812 */ /* 0x000fe400078efcff */
[----:B------:R-:W-:Y:S01]  /*8b2e0*/  ISETP.LT.AND P2, PT, R123, UR28, !P0 ;  /* 0x0000001c7b007c0c */ /* 0x000fe2000c741270 */
[----:B------:R-:W-:Y:S01]  /*8b2f0*/  UMOV UR6, UR44 ;  /* 0x0000002c00067c82 */ /* 0x000fe20008000000 */
[----:B------:R-:W-:Y:S01]  /*8b300*/  LOP3.LUT R25, R25, 0xdfffffff, RZ, 0xc0, !PT ;  /* 0xdfffffff19197812 */ /* 0x000fe200078ec0ff */
[----:B------:R-:W-:Y:S01]  /*8b310*/  ULDC UR28, c[0x0][0x228] ;  /* 0x00008a00001c7ab9 */ /* 0x000fe20000000800 */
[----:B------:R-:W-:Y:S01]  /*8b320*/  ISETP.LT.AND P1, PT, R122, UR48, !P0 ;  /* 0x000000307a007c0c */ /* 0x000fe2000c721270 */
[----:B------:R-:W-:Y:S01]  /*8b330*/  ULDC.64 UR44, c[0x0][0x228] ;  /* 0x00008a00002c7ab9 */ /* 0x000fe20000000a00 */
[----:B------:R-:W-:Y:S01]  /*8b340*/  @P3 LOP3.LUT R25, R25, 0x20000000, RZ, 0xfc, !PT ;  /* 0x2000000019193812 */ /* 0x000fe200078efcff */
[----:B------:R1:W-:Y:S01]  /*8b350*/  STL [R1+0x1204], R39 ;  /* 0x0012042701007387 */ /* 0x0003e20000100800 */
[----:B------:R-:W-:-:S02]  /*8b360*/  ULDC UR48, c[0x0][0x228] ;  /* 0x00008a0000307ab9 */ /* 0x000fc40000000800 */
        /* <DEDUP_REMOVED lines=12> */
[----:B------:R-:W-:Y:S01]  /*8b430*/  IMAD.U32 R103, RZ, RZ, UR35 ;  /* 0x00000023ff677e24 */ /* 0x000fe2000f8e00ff */
[----:B------:R-:W-:Y:S01]  /*8b440*/  ISETP.LT.AND P0, PT, R117, UR6, !P0 ;  /* 0x0000000675007c0c */ /* 0x000fe2000c701270 */
[----:B------:R-:W-:Y:S01]  /*8b450*/  ULDC.64 UR34, c[0x0][0x228] ;  /* 0x00008a0000227ab9 */ /* 0x000fe20000000a00 */
[----:B------:R-:W-:Y:S01]  /*8b460*/  @P2 LOP3.LUT R25, R25, 0x1000000, RZ, 0xfc, !PT ;  /* 0x0100000019192812 */ /* 0x000fe200078efcff */
[----:B-1----:R-:W-:Y:S01]  /*8b470*/  VIADD R39, R39, UR8 ;  /* 0x0000000827277c36 */ /* 0x002fe20008000000 */
[----:B------:R-:W-:Y:S01]  /*8b480*/  UMOV UR26, UR34 ;  /* 0x00000022001a7c82 */ /* 0x000fe20008000000 */
[----:B------:R-:W-:Y:S01]  /*8b490*/  MOV R102, UR35 ;  /* 0x0000002300667c02 */ /* 0x000fe20008000f00 */
[----:B------:R-:W-:Y:S01]  /*8b4a0*/  IMAD.U32 R101, RZ, RZ, UR45 ;  /* 0x0000002dff657e24 */ /* 0x000fe2000f8e00ff */
[----:B------:R-:W-:Y:S01]  /*8b4b0*/  LOP3.LUT R25, R25, 0xff7fffff, RZ, 0xc0, !PT ;  /* 0xff7fffff19197812 */ /* 0x000fe200078ec0ff */
[----:B------:R1:W-:Y:S01]  /*8b4c0*/  STL [R1+0x1200], R39 ;  /* 0x0012002701007387 */ /* 0x0003e20000100800 */
[----:B------:R-:W-:Y:S01]  /*8b4d0*/  ULDC UR6, c[0x0][0x228] ;  /* 0x00008a0000067ab9 */ /* 0x000fe20000000800 */
[----:B------:R-:W-:Y:S01]  /*8b4e0*/  ULDC UR8, c[0x0][0x228] ;  /* 0x00008a0000087ab9 */ /* 0x000fe20000000800 */
[----:B------:R-:W-:Y:S01]  /*8b4f0*/  @P1 LOP3.LUT R25, R25, 0x800000, RZ, 0xfc, !PT ;  /* 0x0080000019191812 */ /* 0x000fe200078efcff */
[----:B------:R-:W-:Y:S01]  /*8b500*/  ULDC UR34, c[0x0][0x228] ;  /* 0x00008a0000227ab9 */ /* 0x000fe20000000800 */
[----:B------:R-:W-:-:S02]  /*8b510*/  ULDC UR32, c[0x0][0x228] ;  /* 0x00008a0000207ab9 */ /* 0x000fc40000000800 */
[----:B------:R-:W-:-:S04]  /*8b520*/  LOP3.LUT R25, R25, 0xffbfffff, RZ, 0xc0, !PT ;  /* 0xffbfffff19197812 */ /* 0x000fc800078ec0ff */
[----:B------:R-:W-:Y:S02]  /*8b530*/  @P0 LOP3.LUT R25, R25, 0x400000, RZ, 0xfc, !PT ;  /* 0x0040000019190812 */ /* 0x000fe400078efcff */
[----:B------:R-:W-:Y:S02]  /*8b540*/  ISETP.GE.AND P0, PT, R38, UR33, PT ;  /* 0x0000002126007c0c */ /* 0x000fe4000bf06270 */
[----:B------:R-:W-:Y:S01]  /*8b550*/  LOP3.LUT R25, R25, 0xfffbffff, RZ, 0xc0, !PT ;  /* 0xfffbffff19197812 */ /* 0x000fe200078ec0ff */
[----:B------:R-:W-:Y:S01]  /*8b560*/  VIADD R38, R252, 0xf ;  /* 0x0000000ffc267836 */ /* 0x000fe20000000000 */
[----:B------:R-:W-:Y:S01]  /*8b570*/  ISETP.LT.AND P1, PT, R121, UR30, !P0 ;  /* 0x0000001e79007c0c */ /* 0x000fe2000c721270 */
[----:B------:R-:W-:Y:S01]  /*8b580*/  UMOV UR35, UR44 ;  /* 0x0000002c00237c82 */ /* 0x000fe20008000000 */
[----:B------:R-:W-:Y:S01]  /*8b590*/  ISETP.LT.AND P3, PT, R124, UR28, !P0 ;  /* 0x0000001c7c007c0c */ /* 0x000fe2000c761270 */
[----:B------:R-:W-:Y:S01]  /*8b5a0*/  ULDC.64 UR44, c[0x0][0x228] ;  /* 0x00008a00002c7ab9 */ /* 0x000fe20000000a00 */
[----:B------:R-:W-:Y:S01]  /*8b5b0*/  ISETP.LT.AND P2, PT, R123, UR60, !P0 ;  /* 0x0000003c7b007c0c */ /* 0x000fe2000c741270 */
[----:B------:R-:W-:Y:S01]  /*8b5c0*/  ULDC UR33, c[0x0][0x228] ;  /* 0x00008a0000217ab9 */ /* 0x000fe20000000800 */
[----:B------:R-:W-:-:S07]  /*8b5d0*/  ULDC UR30, c[0x0][0x228] ;  /* 0x00008a00001e7ab9 */ /* 0x000fce0000000800 */
        /* <DEDUP_REMOVED lines=8> */
[----:B------:R-:W-:Y:S01]  /*8b660*/  IMAD.U32 R100, RZ, RZ, UR45 ;  /* 0x0000002dff647e24 */ /* 0x000fe2000f8e00ff */
[----:B------:R-:W-:Y:S01]  /*8b670*/  LOP3.LUT R25, R25, 0xfff7ffff, RZ, 0xc0, !PT ;  /* 0xfff7ffff19197812 */ /* 0x000fe200078ec0ff */
[----:B------:R-:W-:-:S03]  /*8b680*/  ULDC.64 UR56, c[0x0][0x228] ;  /* 0x00008a0000387ab9 */ /* 0x000fc60000000a00 */
        /* <DEDUP_REMOVED lines=15> */
[----:B-1----:R-:W-:Y:S01]  /*8b780*/  VIADD R39, R39, UR26 ;  /* 0x0000001a27277c36 */ /* 0x002fe20008000000 */
[----:B------:R-:W-:Y:S01]  /*8b790*/  ISETP.LT.AND P1, PT, R121, UR35, !P0 ;  /* 0x0000002379007c0c */ /* 0x000fe2000c721270 */
[----:B------:R-:W-:Y:S01]  /*8b7a0*/  VIADD R38, R252, 0xe ;  /* 0x0000000efc267836 */ /* 0x000fe20000000000 */
[----:B------:R-:W-:Y:S01]  /*8b7b0*/  ISETP.LT.AND P3, PT, R124, UR59, !P0 ;  /* 0x0000003b7c007c0c */ /* 0x000fe2000c761270 */
[----:B------:R-:W-:Y:S01]  /*8b7c0*/  ULDC UR31, c[0x0][0x228] ;  /* 0x00008a00001f7ab9 */ /* 0x000fe20000000800 */
[----:B------:R-:W-:Y:S01]  /*8b7d0*/  ISETP.LT.AND P2, PT, R123, UR58, !P0 ;  /* 0x0000003a7b007c0c */ /* 0x000fe2000c741270 */
[----:B------:R-:W-:Y:S01]  /*8b7e0*/  UMOV UR26, UR44 ;  /* 0x0000002c001a7c82 */ /* 0x000fe20008000000 */
[----:B------:R-:W-:Y:S01]  /*8b7f0*/  ULDC.64 UR44, c[0x0][0x228] ;  /* 0x00008a00002c7ab9 */ /* 0x000fe20000000a00 */
[----:B------:R1:W-:Y:S01]  /*8b800*/  STL [R1+0x11fc], R39 ;  /* 0x0011fc2701007387 */ /* 0x0003e20000100800 */
[----:B------:R-:W-:-:S05]  /*8b810*/  ULDC UR35, c[0x0][0x228] ;  /* 0x00008a0000237ab9 */ /* 0x000fca0000000800 */
[----:B------:R-:W-:-:S04]  /*8b820*/  @P1 LOP3.LUT R25, R25, 0x400, RZ, 0xfc, !PT ;  /* 0x0000040019191812 */ /* 0x000fc800078efcff */
[----:B------:R-:W-:-:S04]  /*8b830*/  LOP3.LUT R25, R25, 0xffffdfff, RZ, 0xc0, !PT ;  /* 0xffffdfff19197812 */ /* 0x000fc800078ec0ff */
[----:B------:R-:W-:Y:S02]  /*8b840*/  @P3 LOP3.LUT R25, R25, 0x2000, RZ, 0xfc, !PT ;  /* 0x0000200019193812 */ /* 0x000fe400078efcff */
[----:B------:R-:W-:Y:S01]  /*8b850*/  ISETP.LT.AND P1, PT, R122, UR54, !P0 ;  /* 0x000000367a007c0c */ /* 0x000fe2000c721270 */
[----:B------:R-:W-:Y:S01]  /*8b860*/  UMOV UR42, UR44 ;  /* 0x0000002c002a7c82 */ /* 0x000fe20008000000 */
[----:B------:R-:W-:Y:S01]  /*8b870*/  LOP3.LUT R25, R25, 0xffffefff, RZ, 0xc0, !PT ;  /* 0xffffefff19197812 */ /* 0x000fe200078ec0ff */
[----:B------:R-:W-:-:S03]  /*8b880*/  ULDC.64 UR54, c[0x0][0x228] ;  /* 0x00008a0000367ab9 */ /* 0x000fc60000000a00 */
[----:B------:R-:W-:Y:S02]  /*8b890*/  @P2 LOP3.LUT R25, R25, 0x1000, RZ, 0xfc, !PT ;  /* 0x0000100019192812 */ /* 0x000fe400078efcff */
[----:B------:R-:W-:Y:S02]  /*8b8a0*/  ISETP.LT.AND P3, PT, R120, UR53, !P0 ;  /* 0x0000003578007c0c */ /* 0x000fe4000c761270 */
        /* <DEDUP_REMOVED lines=18> */
[----:B------:R-:W-:Y:S01]  /*8b9d0*/  MOV R99, UR45 ;  /* 0x0000002d00637c02 */ /* 0x000fe20008000f00 */
[----:B------:R-:W-:Y:S01]  /*8b9e0*/  ULDC.64 UR44, c[0x0][0x228] ;  /* 0x00008a00002c7ab9 */ /* 0x000fe20000000a00 */
[----:B------:R-:W-:Y:S01]  /*8b9f0*/  ISETP.LT.AND P1, PT, R121, UR42, !P0 ;  /* 0x0000002a79007c0c */ /* 0x000fe2000c721270 */
[----:B-1----:R-:W-:Y:S01]  /*8ba00*/  VIADD R39, R39, UR26 ;  /* 0x0000001a27277c36 */ /* 0x002fe20008000000 */
[----:B------:R-:W-:Y:S01]  /*8ba10*/  ISETP.LT.AND P3, PT, R124, UR52, !P0 ;  /* 0x000000347c007c0c */ /* 0x000fe2000c761270 */
[----:B------:R-:W-:Y:S01]  /*8ba20*/  VIADD R38, R252, 0xd ;  /* 0x0000000dfc267836 */ /* 0x000fe20000000000 */
[----:B------:R-:W-:Y:S01]  /*8ba30*/  ISETP.LT.AND P2, PT, R123, UR51, !P0 ;  /* 0x000000337b007c0c */ /* 0x000fe2000c741270 */
[----:B------:R-:W-:-:S08]  /*8ba40*/  ULDC UR29, c[0x0][0x228] ;  /* 0x00008a00001d7ab9 */ /* 0x000fd00000000800 */
[----:B------:R-:W-:Y:S01]  /*8ba50*/  @P1 LOP3.LUT R25, R25, 0x4, RZ, 0xfc, !PT ;  /* 0x0000000419191812 */ /* 0x000fe200078efcff */
[----:B------:R-:W-:Y:S01]  /*8ba60*/  UMOV UR26, UR44 ;  /* 0x0000002c001a7c82 */ /* 0x000fe20008000000 */
[----:B------:R-:W-:Y:S01]  /*8ba70*/  ISETP.LT.AND P1, PT, R122, UR50, !P0 ;  /* 0x000000327a007c0c */ /* 0x000fe2000c721270 */
[----:B------:R1:W-:Y:S01]  /*8ba80*/  STL [R1+0x11f8], R39 ;  /* 0x0011f82701007387 */ /* 0x0003e20000100800 */
[----:B------:R-:W-:Y:S01]  /*8ba90*/  LOP3.LUT R25, R25, 0xffffffdf, RZ, 0xc0, !PT ;  /* 0xffffffdf19197812 */ /* 0x000fe200078ec0ff */
[----:B------:R-:W-:Y:S01]  /*8baa0*/  ULDC.64 UR50, c[0x0][0x228] ;  /* 0x00008a0000327ab9 */ /* 0x000fe20000000a00 */
[----:B------:R-:W-:Y:S01]  /*8bab0*/  IMAD.U32 R98, RZ, RZ, UR45 ;  /* 0x0000002dff627e24 */ /* 0x000fe2000f8e00ff */
[----:B------:R-:W-:Y:S01]  /*8bac0*/  ULDC UR45, c[0x0][0x228] ;  /* 0x00008a00002d7ab9 */ /* 0x000fe20000000800 */
[----:B------:R-:W-:Y:S01]  /*8bad0*/  @P3 LOP3.LUT R25, R25, 0x20, RZ, 0xfc, !PT ;  /* 0x0000002019193812 */ /* 0x000fe200078efcff */
[----:B------:R-:W-:Y:S01]  /*8bae0*/  ULDC UR44, c[0x0][0x228] ;  /* 0x00008a00002c7ab9 */ /* 0x000fe20000000800 */
[----:B------:R-:W-:-:S02]  /*8baf0*/  ULDC.64 UR52, c[0x0][0x228] ;  /* 0x00008a0000347ab9 */ /* 0x000fc40000000a00 */
[----:B------:R-:W-:-:S04]  /*8bb00*/  LOP3.LUT R25, R25, 0xffffffef, RZ, 0xc0, !PT ;  /* 0xffffffef19197812 */ /* 0x000fc800078ec0ff */
[----:B------:R-:W-:-:S04]  /*8bb10*/  @P2 LOP3.LUT R25, R25, 0x10, RZ, 0xfc, !PT ;  /* 0x0000001019192812 */ /* 0x000fc800078efcff */
[----:B------:R-:W-:-:S04]  /*8bb20*/  LOP3.LUT R25, R25, 0xfffffff7, RZ, 0xc0, !PT ;  /* 0xfffffff719197812 */ /* 0x000fc800078ec0ff */
[----:B------:R-:W-:Y:S02]  /*8bb30*/  @P1 LOP3.LUT R25, R25, 0x8, RZ, 0xfc, !PT ;  /* 0x0000000819191812 */ /* 0x000fe400078efcff */
[----:B------:R-:W-:Y:S02]  /*8bb40*/  ISETP.LT.AND P1, PT, R118, UR16, !P0 ;  /* 0x0000001076007c0c */ /* 0x000fe4000c721270 */
[----:B------:R-:W-:Y:S01]  /*8bb50*/  ISETP.LT.AND P3, PT, R120, UR43, !P0 ;  /* 0x0000002b78007c0c */ /* 0x000fe2000c761270 */
[----:B------:R-:W-:Y:S01]  /*8bb60*/  ULDC.64 UR42, c[0x0][0x228] ;  /* 0x00008a00002a7ab9 */ /* 0x000fe20000000a00 */
[----:B------:R-:W-:-:S09]  /*8bb70*/  ISETP.LT.AND P2, PT, R119, UR14, !P0 ;  /* 0x0000000e77007c0c */ /* 0x000fd2000c741270 */
[----:B------:R-:W-:Y:S01]  /*8bb80*/  @P1 LOP3.LUT R24, R24, 0x80000000, RZ, 0xfc, !PT ;  /* 0x8000000018181812 */ /* 0x000fe200078efcff */
[----:B------:R-:W-:Y:S01]  /*8bb90*/  UMOV UR16, UR42 ;  /* 0x0000002a00107c82 */ /* 0x000fe20008000000 */
[----:B------:R-:W-:Y:S01]  /*8bba0*/  ISETP.LT.AND P0, PT, R117, UR26, !P0 ;  /* 0x0000001a75007c0c */ /* 0x000fe2000c701270 */
[----:B------:R-:W-:Y:S01]  /*8bbb0*/  ULDC UR14, c[0x0][0x248] ;  /* 0x00009200000e7ab9 */ /* 0x000fe20000000800 */
[----:B------:R-:W-:Y:S02]  /*8bbc0*/  LOP3.LUT R24, R24, 0xbfffffff, RZ, 0xc0, !PT ;  /* 0xbfffffff18187812 */ /* 0x000fe400078ec0ff */
[----:B------:R-:W-:Y:S01]  /*8bbd0*/  LOP3.LUT R25, R25, 0xfffffffd, RZ, 0xc0, !PT ;  /* 0xfffffffd19197812 */ /* 0x000fe200078ec0ff */
[----:B------:R-:W-:Y:S01]  /*8bbe0*/  IMAD.U32 R97, RZ, RZ, UR43 ;  /* 0x0000002bff617e24 */ /* 0x000fe2000f8e00ff */
[----:B------:R-:W-:Y:S01]  /*8bbf0*/  ULDC.64 UR42, c[0x0][0x228] ;  /* 0x00008a00002a7ab9 */ /* 0x000fe20000000a00 */
[----:B------:R-:W-:Y:S01]  /*8bc00*/  IMAD.U32 R95, RZ, RZ, UR51 ;  /* 0x00000033ff5f7e24 */ /* 0x000fe2000f8e00ff */
[----:B------:R-:W-:-:S05]  /*8bc10*/  ULDC UR26, c[0x0][0x228] ;  /* 0x00008a00001a7ab9 */ /* 0x000fca0000000800 */
[----:B------:R-:W-:Y:S02]  /*8bc20*/  @P0 LOP3.LUT R24, R24, 0x40000000, RZ, 0xfc, !PT ;  /* 0x4000000018180812 */ /* 0x000fe400078efcff */
[----:B------:R-:W-:Y:S02]  /*8bc30*/  ISETP.GE.AND P0, PT, R38, UR27, PT ;  /* 0x0000001b26007c0c */ /* 0x000fe4000bf06270 */
[----:B------:R-:W-:Y:S01]  /*8bc40*/  @P3 LOP3.LUT R25, R25, 0x2, RZ, 0xfc, !PT ;  /* 0x0000000219193812 */ /* 0x000fe200078efcff */
[----:B-1----:R-:W-:Y:S01]  /*8bc50*/  VIADD R39, R39, UR14 ;  /* 0x0000000e27277c36 */ /* 0x002fe20008000000 */
[----:B------:R-:W-:Y:S01]  /*8bc60*/  ISETP.LT.AND P1, PT, R121, UR16, !P0 ;  /* 0x0000001079007c0c */ /* 0x000fe2000c721270 */
[----:B------:R-:W-:Y:S01]  /*8bc70*/  IMAD.U32 R96, RZ, RZ, UR43 ;  /* 0x0000002bff607e24 */ /* 0x000fe2000f8e00ff */
[----:B------:R-:W-:Y:S01]  /*8bc80*/  ISETP.LT.AND P3, PT, R124, UR41, !P0 ;  /* 0x000000297c007c0c */ /* 0x000fe2000c761270 */
[----:B------:R-:W-:Y:S01]  /*8bc90*/  ULDC UR27, c[0x0][0x228] ;  /* 0x00008a00001b7ab9 */ /* 0x000fe20000000800 */
[----:B------:R-:W-:-:S02]  /*8bca0*/  LOP3.LUT R24, R24, 0xfbffffff, RZ, 0xc0, !PT ;  /* 0xfbffffff18187812 */ /* 0x000fc400078ec0ff */
[----:B------:R-:W-:Y:S01]  /*8bcb0*/  LOP3.LUT R25, R25, 0xfffffffe, RZ, 0xc0, !PT ;  /* 0xfffffffe19197812 */ /* 0x000fe200078ec0ff */
[----:B------:R-:W-:Y:S01]  /*8bcc0*/  UMOV UR14, UR42 ;  /* 0x0000002a000e7c82 */ /* 0x000fe20008000000 */
[----:B------:R-:W-:Y:S01]  /*8bcd0*/  IADD3 R38, R252, 0xc, RZ ;  /* 0x0000000cfc267810 */ /* 0x000fe20007ffe0ff */
[----:B------:R-:W-:Y:S01]  /*8bce0*/  UMOV UR16, UR50 ;  /* 0x0000003200107c82 */ /* 0x000fe20008000000 */
[----:B------:R-:W-:Y:S01]  /*8bcf0*/  @P2 LOP3.LUT R25, R25, 0x1, RZ, 0xfc, !PT ;  /* 0x0000000119192812 */ /* 0x000fe200078efcff */
[----:B------:R-:W-:Y:S01]  /*8bd00*/  ULDC.64 UR50, c[0x0][0x228] ;  /* 0x00008a0000327ab9 */ /* 0x000fe20000000a00 */
[----:B------:R1:W-:Y:S01]  /*8bd10*/  STL [R1+0x11f4], R39 ;  /* 0x0011f42701007387 */ /* 0x0003e20000100800 */
[----:B------:R-:W-:Y:S01]  /*8bd20*/  @P1 LOP3.LUT R24, R24, 0x4000000, RZ, 0xfc, !PT ;  /* 0x0400000018181812 */ /* 0x000fe200078efcff */
[----:B------:R-:W-:Y:S01]  /*8bd30*/  ULDC UR43, c[0x0][0x228] ;  /* 0x00008a00002b7ab9 */ /* 0x000fe20000000800 */
[----:B------:R-:W-:Y:S01]  /*8bd40*/  ISETP.LT.AND P2, PT, R123, UR40, !P0 ;  /* 0x000000287b007c0c */ /* 0x000fe2000c741270 */
[----:B------:R-:W-:Y:S01]  /*8bd50*/  IMAD.U32 R94, RZ, RZ, UR51 ;  /* 0x00000033ff5e7e24 */ /* 0x000fe2000f8e00ff */
[----:B------:R-:W-:Y:S01]  /*8bd60*/  LOP3.LUT R24, R24, 0xdfffffff, RZ, 0xc0, !PT ;  /* 0xdfffffff18187812 */ /* 0x000fe200078ec0ff */
[----:B------:R-:W-:Y:S01]  /*8bd70*/  ULDC UR42, c[0x0][0x228] ;  /* 0x00008a00002a7ab9 */ /* 0x000fe20000000800 */
        /* <DEDUP_REMOVED lines=23> */
[----:B------:R-:W-:-:S04]  /*8bef0*/  @P1 LOP3.LUT R24, R24, 0x800000, RZ, 0xfc, !PT ;  /* 0x0080000018181812 */ /* 0x000fc800078efcff */
[----:B------:R-:W-:-:S04]  /*8bf00*/  LOP3.LUT R24, R24, 0xffbfffff, RZ, 0xc0, !PT ;  /* 0xffbfffff18187812 */ /* 0x000fc800078ec0ff */
[----:B------:R-:W-:Y:S02]  /*8bf10*/  @P0 LOP3.LUT R24, R24, 0x400000, RZ, 0xfc, !PT ;  /* 0x0040000018180812 */ /* 0x000fe400078efcff */
[----:B------:R-:W-:-:S04]  /*8bf20*/  ISETP.GE.AND P0, PT, R38, UR25, PT ;  /* 0x0000001926007c0c */ /* 0x000fc8000bf06270 */
[----:B------:R-:W-:Y:S02]  /*8bf30*/  ISETP.LT.AND P1, PT, R121, UR16, !P0 ;  /* 0x0000001079007c0c */ /* 0x000fe4000c721270 */
[----:B------:R-:W-:Y:S01]  /*8bf40*/  LOP3.LUT R24, R24, 0xfffbffff, RZ, 0xc0, !PT ;  /* 0xfffbffff18187812 */ /* 0x000fe200078ec0ff */
[----:B------:R-:W-:Y:S01]  /*8bf50*/  UMOV UR14, UR50 ;  /* 0x00000032000e7c82 */ /* 0x000fe20008000000 */
[----:B------:R-:W-:Y:S01]  /*8bf60*/  ISETP.LT.AND P3, PT, R124, UR24, !P0 ;  /* 0x000000187c007c0c */ /* 0x000fe2000c761270 */
[----:B------:R-:W-:Y:S01]  /*8bf70*/  VIADD R38, R252, 0xb ;  /* 0x0000000bfc267836 */ /* 0x000fe20000000000 */
[----:B------:R-:W-:Y:S01]  /*8bf80*/  ISETP.LT.AND P2, PT, R123, UR22, !P0 ;  /* 0x000000167b007c0c */ /* 0x000fe2000c741270 */
[----:B------:R-:W-:Y:S01]  /*8bf90*/  ULDC.64 UR24, c[0x0][0x228] ;  /* 0x00008a0000187ab9 */ /* 0x000fe20000000a00 */
[----:B------:R1:W-:Y:S01]  /*8bfa0*/  STL [R1+0x11ec], R39 ;  /* 0x0011ec2701007387 */ /* 0x0003e20000100800 */
[----:B------:R-:W-:-:S04]  /*8bfb0*/  ULDC UR16, c[0x0][0x228] ;  /* 0x00008a0000107ab9 */ /* 0x000fc80000000800 */
[----:B------:R-:W-:Y:S01]  /*8bfc0*/  @P1 LOP3.LUT R24, R24, 0x40000, RZ, 0xfc, !PT ;  /* 0x0004000018181812 */ /* 0x000fe200078efcff */
[----:B------:R-:W-:-:S03]  /*8bfd0*/  ULDC.64 UR50, c[0x0][0x228] ;  /* 0x00008a0000327ab9 */ /* 0x000fc60000000a00 */
        /* <DEDUP_REMOVED lines=17> */
[----:B------:R-:W-:Y:S01]  /*8c0f0*/  ULDC UR12, c[0x0][0x228] ;  /* 0x00008a00000c7ab9 */ /* 0x000fe20000000800 */
[----:B------:R-:W-:Y:S01]  /*8c100*/  ULDC UR10, c[0x0][0x228] ;  /* 0x00008a00000a7ab9 */ /* 0x000fe20000000800 */
[----:B------:R-:W-:-:S04]  /*8c110*/  LOP3.LUT R24, R24, 0xfffeffff, RZ, 0xc0, !PT ;  /* 0xfffeffff18187812 */ /* 0x000fc800078ec0ff */
[----:B------:R-:W-:Y:S02]  /*8c120*/  @P2 LOP3.LUT R24, R24, 0x10000, RZ, 0xfc, !PT ;  /* 0x0001000018182812 */ /* 0x000fe400078efcff */
[----:B------:R-:W-:Y:S01]  /*8c130*/  ISETP.LT.AND P0, PT, R117, UR14, !P0 ;  /* 0x0000000e75007c0c */ /* 0x000fe2000c701270 */
[----:B------:R-:W-:Y:S01]  /*8c140*/  UMOV UR6, UR24 ;  /* 0x0000001800067c82 */ /* 0x000fe20008000000 */
[----:B------:R-:W-:Y:S01]  /*8c150*/  LOP3.LUT R24, R24, 0xffff7fff, RZ, 0xc0, !PT ;  /* 0xffff7fff18187812 */ /* 0x000fe200078ec0ff */
[----:B------:R-:W-:Y:S01]  /*8c160*/  UMOV UR58, UR25 ;  /* 0x00000019003a7c82 */ /* 0x000fe20008000000 */
[----:B------:R-:W-:Y:S01]  /*8c170*/  ULDC.64 UR24, c[0x0][0x228] ;  /* 0x00008a0000187ab9 */ /* 0x000fe20000000a00 */
[----:B------:R-:W-:Y:S01]  /*8c180*/  ULDC UR14, c[0x0][0x228] ;  /* 0x00008a00000e7ab9 */ /* 0x000fe20000000800 */
[----:B------:R-:W-:-:S04]  /*8c190*/  @P1 LOP3.LUT R24, R24, 0x8000, RZ, 0xfc, !PT ;  /* 0x0000800018181812 */ /* 0x000fc800078efcff */
[----:B------:R-:W-:-:S04]  /*8c1a0*/  LOP3.LUT R24, R24, 0xffffbfff, RZ, 0xc0, !PT ;  /* 0xffffbfff18187812 */ /* 0x000fc800078ec0ff */
[----:B------:R-:W-:Y:S02]  /*8c1b0*/  @P0 LOP3.LUT R24, R24, 0x4000, RZ, 0xfc, !PT ;  /* 0x0000400018180812 */ /* 0x000fe400078efcff */
[----:B------:R-:W-:Y:S01]  /*8c1c0*/  ISETP.GE.AND P0, PT, R38, UR23, PT ;  /* 0x0000001726007c0c */ /* 0x000fe2000bf06270 */
[----:B------:R-:W-:Y:S01]  /*8c1d0*/  UMOV UR22, UR24 ;  /* 0x0000001800167c82 */ /* 0x000fe20008000000 */
[----:B------:R-:W-:Y:S01]  /*8c1e0*/  LOP3.LUT R24, R24, 0xfffffbff, RZ, 0xc0, !PT ;  /* 0xfffffbff18187812 */ /* 0x000fe200078ec0ff */
[----:B------:R1:W-:Y:S01]  /*8c1f0*/  STL [R1+0x11e4], R39 ;  /* 0x0011e42701007387 */ /* 0x0003e20000100800 */
[----:B------:R-:W-:Y:S01]  /*8c200*/  ISETP.LT.AND P1, PT, R121, UR8, !P0 ;  /* 0x0000000879007c0c */ /* 0x000fe2000c721270 */
[----:B------:R-:W-:Y:S01]  /*8c210*/  ULDC UR8, c[0x0][0x228] ;  /* 0x00008a0000087ab9 */ /* 0x000fe20000000800 */
[----:B------:R-:W-:Y:S01]  /*8c220*/  ISETP.LT.AND P3, PT, R124, UR48, !P0 ;  /* 0x000000307c007c0c */ /* 0x000fe2000c761270 */
[----:B------:R-:W-:Y:S01]  /*8c230*/  ULDC.64 UR48, c[0x0][0x228] ;  /* 0x00008a0000307ab9 */ /* 0x000fe20000000a00 */
[----:B------:R-:W-:Y:S01]  /*8c240*/  ISETP.LT.AND P2, PT, R123, UR34, !P0 ;  /* 0x000000227b007c0c */ /* 0x000fe2000c741270 */
[----:B------:R-:W-:Y:S01]  /*8c250*/  ULDC UR24, c[0x0][0x228] ;  /* 0x00008a0000187ab9 */ /* 0x000fe20000000800 */
[----:B------:R-:W-:Y:S01]  /*8c260*/  IADD3 R38, R252, 0xa, RZ ;  /* 0x0000000afc267810 */ /* 0x000fe20007ffe0ff */
[----:B------:R-:W-:Y:S01]  /*8c270*/  UMOV UR59, UR25 ;  /* 0x00000019003b7c82 */ /* 0x000fe20008000000 */
[----:B------:R-:W-:Y:S01]  /*8c280*/  ULDC UR25, c[0x0][0x228] ;  /* 0x00008a0000197ab9 */ /* 0x000fe20000000800 */
[----:B------:R-:W-:Y:S01]  /*8c290*/  LOP3.LUT R22, R22, 0x7fffffff, RZ, 0xc0, !PT ;  /* 0x7fffffff16167812 */ /* 0x000fe200078ec0ff */
[----:B------:R-:W-:-:S03]  /*8c2a0*/  ULDC UR23, c[0x0][0x228] ;  /* 0x00008a0000177ab9 */ /* 0x000fc60000000800 */
        /* <DEDUP_REMOVED lines=27> */
[----:B-1----:R-:W-:Y:S01]  /*8c460*/  VIADD R39, R39, UR6 ;  /* 0x0000000627277c36 */ /* 0x002fe20008000000 */
        /* <DEDUP_REMOVED lines=8> */
[----:B------:R-:W-:Y:S01]  /*8c4f0*/  ISETP.LT.AND P1, PT, R122, UR36, !P0 ;  /* 0x000000247a007c0c */ /* 0x000fe2000c721270 */
[----:B------:R1:W-:Y:S01]  /*8c500*/  STL [R1+0x11dc], R39 ;  /* 0x0011dc2701007387 */ /* 0x0003e20000100800 */
[----:B------:R-:W-:Y:S01]  /*8c510*/  LOP3.LUT R24, R24, 0xffffffef, RZ, 0xc0, !PT ;  /* 0xffffffef18187812 */ /* 0x000fe200078ec0ff */
[----:B------:R-:W-:-:S03]  /*8c520*/  ULDC.64 UR36, c[0x0][0x228] ;  /* 0x00008a0000247ab9 */ /* 0x000fc60000000a00 */
[----:B------:R-:W-:-:S04]  /*8c530*/  @P2 LOP3.LUT R24, R24, 0x10, RZ, 0xfc, !PT ;  /* 0x0000001018182812 */ /* 0x000fc800078efcff */
[----:B------:R-:W-:-:S04]  /*8c540*/  LOP3.LUT R24, R24, 0xfffffff7, RZ, 0xc0, !PT ;  /* 0xfffffff718187812 */ /* 0x000fc800078ec0ff */
[----:B------:R-:W-:Y:S02]  /*8c550*/  @P1 LOP3.LUT R24, R24, 0x8, RZ, 0xfc, !PT ;  /* 0x0000000818181812 */ /* 0x000fe400078efcff */
[----:B------:R-:W-:Y:S01]  /*8c560*/  ISETP.LT.AND P1, PT, R118, UR26, !P0 ;  /* 0x0000001a76007c0c */ /* 0x000fe2000c721270 */
[----:B------:R-:W-:Y:S01]  /*8c570*/  ULDC UR26, c[0x0][0x228] ;  /* 0x00008a00001a7ab9 */ /* 0x000fe20000000800 */
[----:B------:R-:W-:Y:S01]  /*8c580*/  ISETP.LT.AND P3, PT, R120, UR35, !P0 ;  /* 0x0000002378007c0c */ /* 0x000fe2000c761270 */
[----:B-1----:R-:W-:Y:S01]  /*8c590*/  VIADD R39, R39, UR21 ;  /* 0x0000001527277c36 */ /* 0x002fe20008000000 */
[----:B------:R-:W-:Y:S01]  /*8c5a0*/  ISETP.LT.AND P2, PT, R119, UR31, !P0 ;  /* 0x0000001f77007c0c */ /* 0x000fe2000c741270 */
[----:B------:R-:W-:Y:S01]  /*8c5b0*/  ULDC UR21, c[0x0][0x228] ;  /* 0x00008a0000157ab9 */ /* 0x000fe20000000800 */
[----:B------:R-:W-:Y:S01]  /*8c5c0*/  ISETP.LT.AND P0, PT, R117, UR56, !P0 ;  /* 0x0000003875007c0c */ /* 0x000fe2000c701270 */
[----:B------:R-:W-:-:S06]  /*8c5d0*/  ULDC.64 UR34, c[0x0][0x228] ;  /* 0x00008a0000227ab9 */ /* 0x000fcc0000000a00 */
[----:B------:R-:W-:Y:S02]  /*8c5e0*/  @P1 LOP3.LUT R23, R23, 0x80000000, RZ, 0xfc, !PT ;  /* 0x8000000017171812 */ /* 0x000fe400078efcff */
[----:B------:R-:W-:Y:S01]  /*8c5f0*/  LOP3.LUT R24, R24, 0xfffffffd, RZ, 0xc0, !PT ;  /* 0xfffffffd18187812 */ /* 0x000fe200078ec0ff */
[----:B------:R1:W-:Y:S01]  /*8c600*/  STL [R1+0x11d8], R39 ;  /* 0x0011d82701007387 */ /* 0x0003e20000100800 */
[----:B------:R-:W-:Y:S01]  /*8c610*/  LOP3.LUT R23, R23, 0xbfffffff, RZ, 0xc0, !PT ;  /* 0xbfffffff17177812 */ /* 0x000fe200078ec0ff */
[----:B------:R-:W-:-:S03]  /*8c620*/  ULDC.64 UR30, c[0x0][0x228] ;  /* 0x00008a00001e7ab9 */ /* 0x000fc60000000a00 */
[----:B------:R-:W-:Y:S02]  /*8c630*/  @P0 LOP3.LUT R23, R23, 0x40000000, RZ, 0xfc, !PT ;  /* 0x4000000017170812 */ /* 0x000fe400078efcff */
[----:B------:R-:W-:Y:S02]  /*8c640*/  ISETP.GE.AND P0, PT, R38, UR19, PT ;  /* 0x0000001326007c0c */ /* 0x000fe4000bf06270 */
[----:B------:R-:W-:Y:S02]  /*8c650*/  @P3 LOP3.LUT R24, R24, 0x2, RZ, 0xfc, !PT ;  /* 0x0000000218183812 */ /* 0x000fe400078efcff */
[----:B------:R-:W-:Y:S01]  /*8c660*/  LOP3.LUT R23, R23, 0xfbffffff, RZ, 0xc0, !PT ;  /* 0xfbffffff17177812 */ /* 0x000fe200078ec0ff */
[----:B------:R-:W-:Y:S01]  /*8c670*/  VIADD R38, R252, 0x8 ;  /* 0x00000008fc267836 */ /* 0x000fe20000000000 */
[----:B------:R-:W-:Y:S01]  /*8c680*/  ISETP.LT.AND P1, PT, R121, UR54, !P0 ;  /* 0x0000003679007c0c */ /* 0x000fe2000c721270 */
[----:B------:R-:W-:Y:S01]  /*8c690*/  ULDC UR19, c[0x0][0x228] ;  /* 0x00008a0000137ab9 */ /* 0x000fe20000000800 */
        /* <DEDUP_REMOVED lines=38> */
[----:B------:R1:W-:Y:S01]  /*8c900*/  STL [R1+0x11d4], R39 ;  /* 0x0011d42701007387 */ /* 0x0003e20000100800 */
[----:B------:R-:W-:Y:S01]  /*8c910*/  ISETP.LT.AND P2, PT, R123, UR42, !P0 ;  /* 0x0000002a7b007c0c */ /* 0x000fe2000c741270 */
[----:B------:R-:W-:Y:S01]  /*8c920*/  ULDC.64 UR42, c[0x0][0x228] ;  /* 0x00008a00002a7ab9 */ /* 0x000fe20000000a00 */
[----:B------:R-:W-:Y:S01]  /*8c930*/  R2UR UR56, R44 ;  /* 0x000000002c3872ca */ /* 0x000fe200000e0000 */
[----:B------:R-:W-:-:S06]  /*8c940*/  ULDC UR50, c[0x0][0x228] ;  /* 0x00008a0000327ab9 */ /* 0x000fcc0000000800 */
[----:B------:R-:W-:-:S04]  /*8c950*/  @P1 LOP3.LUT R23, R23, 0x40000, RZ, 0xfc, !PT ;  /* 0x0004000017171812 */ /* 0x000fc800078efcff */
        /* <DEDUP_REMOVED lines=21> */
[----:B------:R-:W-:Y:S01]  /*8cab0*/  VIADD R44, R252, 0x2 ;  /* 0x00000002fc2c7836 */ /* 0x000fe20000000000 */
        /* <DEDUP_REMOVED lines=11> */
[----:B------:R-:W-:Y:S01]  /*8cb70*/  ULDC.64 UR40, c[0x0][0x228] ;  /* 0x00008a0000287ab9 */ /* 0x000fe20000000a00 */
[----:B------:R-:W-:Y:S01]  /*8cb80*/  ISETP.LT.AND P2, PT, R123, UR39, !P0 ;  /* 0x000000277b007c0c */ /* 0x000fe2000c741270 */
[----:B------:R-:W-:Y:S01]  /*8cb90*/  ULDC.64 UR38, c[0x0][0x228] ;  /* 0x00008a0000267ab9 */ /* 0x000fe20000000a00 */
[----:B------:R-:W-:Y:S01]  /*8cba0*/  ULDC UR15, c[0x0][0x228] ;  /* 0x00008a00000f7ab9 */ /* 0x000fe20000000800 */
        /* <DEDUP_REMOVED lines=32> */
[----:B------:R-:W-:-:S06]  /*8cdb0*/  ULDC.64 UR28, c[0x0][0x228] ;  /* 0x00008a00001c7ab9 */ /* 0x000fcc0000000a00 */
        /* <DEDUP_REMOVED lines=18> */
[----:B------:R-:W-:-:S04]  /*8cee0*/  ISETP.GE.AND P0, PT, R38, UR11, PT ;  /* 0x0000000b26007c0c */ /* 0x000fc8000bf06270 */
        /* <DEDUP_REMOVED lines=34> */
[----:B------:R-:W-:-:S04]  /*8d110*/  ISETP.GE.AND P0, PT, R38, UR9, PT ;  /* 0x0000000926007c0c */ /* 0x000fc8000bf06270 */
[----:B------:R-:W-:Y:S02]  /*8d120*/  ISETP.LT.AND P1, PT, R120, UR34, !P0 ;  /* 0x0000002278007c0c */ /* 0x000fe4000c721270 */
[----:B------:R-:W-:Y:S02]  /*8d130*/  ISETP.LT.AND P3, PT, R119, UR32, !P0 ;  /* 0x0000002077007c0c */ /* 0x000fe4000c761270 */
[----:B------:R-:W-:Y:S02]  /*8d140*/  LOP3.LUT R22, R22, 0xffffefff, RZ, 0xc0, !PT ;  /* 0xffffefff16167812 */ /* 0x000fe400078ec0ff */
[----:B------:R-:W-:Y:S01]  /*8d150*/  ISETP.LT.AND P2, PT, R124, UR23, !P0 ;  /* 0x000000177c007c0c */ /* 0x000fe2000c741270 */
[----:B------:R-:W-:-:S06]  /*8d160*/  ULDC.64 UR22, c[0x0][0x228] ;  /* 0x00008a0000167ab9 */ /* 0x000fcc0000000a00 */
        /* <DEDUP_REMOVED lines=13> */
[----:B------:R-:W-:Y:S02]  /*8d240*/  ISETP.LT.AND P1, PT, R118, UR6, !P0 ;  /* 0x0000000676007c0c */ /* 0x000fe4000c721270 */
[----:B------:R-:W-:Y:S02]  /*8d250*/  LOP3.LUT R22, R22, 0xffffbfff, RZ, 0xc0, !PT ;  /* 0xffffbfff16167812 */ /* 0x000fe400078ec0ff */
[----:B-1----:R-:W-:Y:S01]  /*8d260*/  IADD3 R39, R39, UR8, RZ ;  /* 0x0000000827277c10 */ /* 0x002fe2000fffe0ff */
[----:B------:R-:W-:Y:S01]  /*8d270*/  ULDC UR8, c[0x0][0x228] ;  /* 0x00008a0000087ab9 */ /* 0x000fe20000000800 */
[----:B------:R-:W-:Y:S02]  /*8d280*/  @P2 LOP3.LUT R22, R22, 0x4000, RZ, 0xfc, !PT ;  /* 0x0000400016162812 */ /* 0x000fe400078efcff */
[----:B------:R-:W-:Y:S01]  /*8d290*/  ISETP.LT.AND P0, PT, R117, UR30, !P0 ;  /* 0x0000001e75007c0c */ /* 0x000fe2000c701270 */
[----:B------:R1:W-:Y:S01]  /*8d2a0*/  STL [R1+0x11cc], R39 ;  /* 0x0011cc2701007387 */ /* 0x0003e20000100800 */
[----:B------:R-:W-:-:S04]  /*8d2b0*/  LOP3.LUT R22, R22, 0xfffffdff, RZ, 0xc0, !PT ;  /* 0xfffffdff16167812 */ /* 0x000fc800078ec0ff */
[----:B------:R-:W-:Y:S01]  /*8d2c0*/  @P1 LOP3.LUT R22, R22, 0x200, RZ, 0xfc, !PT ;  /* 0x0000020016161812 */ /* 0x000fe200078efcff */
[----:B-1----:R-:W-:-:S03]  /*8d2d0*/  VIADD R39, R39, UR10 ;  /* 0x0000000a27277c36 */ /* 0x002fc60008000000 */
[----:B------:R-:W-:Y:S01]  /*8d2e0*/  LOP3.LUT R22, R22, 0xffffff7f, RZ, 0xc0, !PT ;  /* 0xffffff7f16167812 */ /* 0x000fe200078ec0ff */
[----:B------:R-:W-:Y:S01]  /*8d2f0*/  ULDC UR10, c[0x0][0x248] ;  /* 0x00009200000a7ab9 */ /* 0x000fe20000000800 */
[----:B------:R-:W-:Y:S01]  /*8d300*/  VIADD R45, R39, UR4 ;  /* 0x00000004272d7c36 */ /* 0x000fe20008000000 */
[----:B------:R1:W-:Y:S01]  /*8d310*/  STL [R1+0x11c8], R39 ;  /* 0x0011c82701007387 */ /* 0x0003e20000100800 */
[----:B------:R-:W-:Y:S01]  /*8d320*/  @P0 LOP3.LUT R22, R22, 0x80, RZ, 0xfc, !PT ;  /* 0x0000008016160812 */ /* 0x000fe200078efcff */
[----:B------:R-:W-:Y:S01]  /*8d330*/  ULDC UR4, c[0x0][0x248] ;  /* 0x0000920000047ab9 */ /* 0x000fe20000000800 */
[----:B-1----:R-:W-:-:S05]  /*8d340*/  VIADD R39, R252, 0x3 ;  /* 0x00000003fc277836 */ /* 0x002fca0000000000 */
[----:B------:R-:W-:Y:S01]  /*8d350*/  ISETP.GE.AND P0, PT, R39, UR7, PT ;  /* 0x0000000727007c0c */ /* 0x000fe2000bf06270 */
[----:B------:R1:W-:Y:S01]  /*8d360*/  STL [R1+0x11c4], R45 ;  /* 0x0011c42d01007387 */ /* 0x0003e20000100800 */
[----:B------:R-:W-:Y:S01]  /*8d370*/  LOP3.LUT R22, R22, 0xfffffff7, RZ, 0xc0, !PT ;  /* 0xfffffff716167812 */ /* 0x000fe200078ec0ff */
[----:B------:R-:W-:Y:S01]  /*8d380*/  ULDC.64 UR6, c[0x0][0x228] ;  /* 0x00008a0000067ab9 */ /* 0x000fe20000000a00 */
[----:B------:R-:W-:Y:S02]  /*8d390*/  ISETP.LT.AND P3, PT, R121, UR26, !P0 ;  /* 0x0000001a79007c0c */ /* 0x000fe4000c761270 */
[----:B------:R-:W-:Y:S02]  /*8d3a0*/  ISETP.LT.AND P1, PT, R123, UR28, !P0 ;  /* 0x0000001c7b007c0c */ /* 0x000fe4000c721270 */
[----:B------:R-:W-:-:S09]  /*8d3b0*/  ISETP.LT.AND P2, PT, R120, UR24, !P0 ;  /* 0x0000001878007c0c */ /* 0x000fd2000c741270 */
[----:B------:R-:W-:Y:S02]  /*8d3c0*/  @P3 LOP3.LUT R21, R21, 0x80000000, RZ, 0xfc, !PT ;  /* 0x8000000015153812 */ /* 0x000fe400078efcff */
        /* <DEDUP_REMOVED lines=11> */
[----:B------:R-:W-:Y:S01]  /*8d480*/  ULDC.64 UR14, c[0x0][0x228] ;  /* 0x00008a00000e7ab9 */ /* 0x000fe20000000a00 */
[----:B------:R-:W-:Y:S02]  /*8d490*/  ISETP.LT.AND P0, PT, R117, UR20, !P0 ;  /* 0x0000001475007c0c */ /* 0x000fe4000c701270 */
[----:B------:R-:W-:Y:S01]  /*8d4a0*/  LOP3.LUT R21, R21, 0xfdffffff, RZ, 0xc0, !PT ;  /* 0xfdffffff15157812 */ /* 0x000fe200078ec0ff */
[----:B------:R-:W-:-:S04]  /*8d4b0*/  ULDC.64 UR8, c[0x0][0x228] ;  /* 0x00008a0000087ab9 */ /* 0x000fc80000000a00 */
[----:B------:R-:W-:-:S04]  /*8d4c0*/  @P1 LOP3.LUT R21, R21, 0x2000000, RZ, 0xfc, !PT ;  /* 0x0200000015151812 */ /* 0x000fc800078efcff */
[----:B------:R-:W-:-:S04]  /*8d4d0*/  LOP3.LUT R21, R21, 0xff7fffff, RZ, 0xc0, !PT ;  /* 0xff7fffff15157812 */ /* 0x000fc800078ec0ff */
[----:B------:R-:W-:Y:S02]  /*8d4e0*/  @P0 LOP3.LUT R21, R21, 0x800000, RZ, 0xfc, !PT ;  /* 0x0080000015150812 */ /* 0x000fe400078efcff */
[----:B------:R-:W-:-:S04]  /*8d4f0*/  ISETP.GE.AND P0, PT, R44, UR5, PT ;  /* 0x000000052c007c0c */ /* 0x000fc8000bf06270 */
[----:B------:R-:W-:Y:S02]  /*8d500*/  ISETP.LT.AND P1, PT, R123, UR18, !P0 ;  /* 0x000000127b007c0c */ /* 0x000fe4000c721270 */
[----:B------:R-:W-:Y:S01]  /*8d510*/  LOP3.LUT R22, R22, 0xffffffdf, RZ, 0xc0, !PT ;  /* 0xffffffdf16167812 */ /* 0x000fe200078ec0ff */
[----:B------:R-:W-:Y:S01]  /*8d520*/  VIADD R38, R45, UR4 ;  /* 0x000000042d267c36 */ /* 0x000fe20008000000 */
[----:B------:R-:W-:Y:S01]  /*8d530*/  LOP3.LUT R21, R21, 0xfff7ffff, RZ, 0xc0, !PT ;  /* 0xfff7ffff15157812 */ /* 0x000fe200078ec0ff */
[----:B------:R-:W-:Y:S01]  /*8d540*/  ULDC UR4, c[0x0][0x248] ;  /* 0x0000920000047ab9 */ /* 0x000fe20000000800 */
[----:B------:R-:W-:Y:S01]  /*8d550*/  @P3 LOP3.LUT R22, R22, 0x20, RZ, 0xfc, !PT ;  /* 0x0000002016163812 */ /* 0x000fe200078efcff */
[----:B------:R-:W-:Y:S01]  /*8d560*/  STL [R1+0x11c0], R45 ;  /* 0x0011c02d01007387 */ /* 0x000fe20000100800 */
[----:B------:R-:W-:Y:S01]  /*8d570*/  ISETP.LT.AND P3, PT, R121, UR16, !P0 ;  /* 0x0000001079007c0c */ /* 0x000fe2000c761270 */
[----:B------:R-:W-:Y:S01]  /*8d580*/  VIADD R92, R252, 0x41 ;  /* 0x00000041fc5c7836 */ /* 0x000fe20000000000 */
[----:B------:R-:W-:-:S02]  /*8d590*/  LOP3.LUT R22, R22, 0xfffffffd, RZ, 0xc0, !PT ;  /* 0xfffffffd16167812 */ /* 0x000fc400078ec0ff */
[C---:B------:R-:W-:Y:S01]  /*8d5a0*/  IADD3 R91, R252.reuse, 0x42, RZ ;  /* 0x00000042fc5b7810 */ /* 0x040fe20007ffe0ff */
[----:B------:R-:W-:Y:S01]  /*8d5b0*/  VIADD R90, R252, 0x43 ;  /* 0x00000043fc5a7836 */ /* 0x000fe20000000000 */
[----:B------:R-:W-:Y:S01]  /*8d5c0*/  @P1 LOP3.LUT R21, R21, 0x80000, RZ, 0xfc, !PT ;  /* 0x0008000015151812 */ /* 0x000fe200078efcff */
[----:B------:R1:W-:Y:S01]  /*8d5d0*/  STL [R1+0x11b8], R38 ;  /* 0x0011b82601007387 */ /* 0x0003e20000100800 */
[----:B------:R-:W-:Y:S01]  /*8d5e0*/  @P2 LOP3.LUT R22, R22, 0x2, RZ, 0xfc, !PT ;  /* 0x0000000216162812 */ /* 0x000fe200078efcff */
[----:B------:R-:W-:Y:S01]  /*8d5f0*/  VIADD R39, R38, UR4 ;  /* 0x0000000426277c36 */ /* 0x000fe20008000000 */
[----:B------:R-:W-:Y:S01]  /*8d600*/  LOP3.LUT R21, R21, 0xfffeffff, RZ, 0xc0, !PT ;  /* 0xfffeffff15157812 */ /* 0x000fe200078ec0ff */
[----:B------:R-:W-:Y:S01]  /*8d610*/  ULDC.64 UR4, c[0x0][0x228] ;  /* 0x00008a0000047ab9 */ /* 0x000fe20000000a00 */
[----:B------:R-:W-:Y:S01]  /*8d620*/  ISETP.LT.AND P2, PT, R120, UR14, !P0 ;  /* 0x0000000e78007c0c */ /* 0x000fe2000c741270 */
[----:B------:R-:W-:Y:S01]  /*8d630*/  ULDC UR16, c[0x0][0x228] ;  /* 0x00008a0000107ab9 */ /* 0x000fe20000000800 */
[----:B------:R-:W-:Y:S01]  /*8d640*/  @P3 LOP3.LUT R21, R21, 0x10000, RZ, 0xfc, !PT ;  /* 0x0001000015153812 */ /* 0x000fe200078efcff */
[----:B------:R-:W-:Y:S01]  /*8d650*/  ULDC UR14, c[0x0][0x228] ;  /* 0x00008a00000e7ab9 */ /* 0x000fe20000000800 */
[----:B------:R-:W-:Y:S01]  /*8d660*/  ISETP.LT.AND P1, PT, R119, UR12, !P0 ;  /* 0x0000000c77007c0c */ /* 0x000fe2000c721270 */
[C---:B-1----:R-:W-:Y:S01]  /*8d670*/  VIADD R38, R252.reuse, 0x1 ;  /* 0x00000001fc267836 */ /* 0x042fe20000000000 */
[----:B------:R-:W-:Y:S01]  /*8d680*/  LOP3.LUT R21, R21, 0xffffefff, RZ, 0xc0, !PT ;  /* 0xffffefff15157812 */ /* 0x000fe200078ec0ff */
[----:B------:R-:W-:Y:S01]  /*8d690*/  ULDC UR12, c[0x0][0x248] ;  /* 0x00009200000c7ab9 */ /* 0x000fe20000000800 */
[----:B------:R-:W-:-:S02]  /*8d6a0*/  VIADD R88, R252, 0x45 ;  /* 0x00000045fc587836 */ /* 0x000fc40000000000 */
[C---:B------:R-:W-:Y:S01]  /*8d6b0*/  VIADD R89, R252.reuse, 0x44 ;  /* 0x00000044fc597836 */ /* 0x040fe20000000000 */
[----:B------:R-:W-:Y:S01]  /*8d6c0*/  LOP3.LUT R21, R21, 0xffffbfff, RZ, 0xc0, !PT ;  /* 0xffffbfff15157812 */ /* 0x000fe200078ec0ff */
[----:B------:R-:W-:Y:S01]  /*8d6d0*/  VIADD R87, R252, 0x46 ;  /* 0x00000046fc577836 */ /* 0x000fe20000000000 */
[----:B------:R-:W-:Y:S01]  /*8d6e0*/  ISETP.LT.AND P3, PT, R124, UR52, !P0 ;  /* 0x000000347c007c0c */ /* 0x000fe2000c761270 */
[C---:B------:R-:W-:Y:S01]  /*8d6f0*/  VIADD R86, R252.reuse, 0x47 ;  /* 0x00000047fc567836 */ /* 0x040fe20000000000 */
[----:B------:R-:W-:Y:S01]  /*8d700*/  @P2 LOP3.LUT R21, R21, 0x4000, RZ, 0xfc, !PT ;  /* 0x0000400015152812 */ /* 0x000fe200078efcff */
[----:B------:R-:W-:Y:S01]  /*8d710*/  VIADD R85, R252, 0x48 ;  /* 0x00000048fc557836 */ /* 0x000fe20000000000 */
[----:B------:R-:W-:Y:S02]  /*8d720*/  LOP3.LUT R20, R20, 0xffbfffff, RZ, 0xc0, !PT ;  /* 0xffbfffff14147812 */ /* 0x000fe400078ec0ff */
[C---:B------:R-:W-:Y:S01]  /*8d730*/  IADD3 R84, R252.reuse, 0x49, RZ ;  /* 0x00000049fc547810 */ /* 0x040fe20007ffe0ff */
[C---:B------:R-:W-:Y:S01]  /*8d740*/  VIADD R83, R252.reuse, 0x4a ;  /* 0x0000004afc537836 */ /* 0x040fe20000000000 */
[----:B------:R-:W-:Y:S01]  /*8d750*/  @P1 LOP3.LUT R21, R21, 0x1000, RZ, 0xfc, !PT ;  /* 0x0000100015151812 */ /* 0x000fe200078efcff */
[----:B------:R-:W-:Y:S01]  /*8d760*/  VIADD R82, R252, 0x4b ;  /* 0x0000004bfc527836 */ /* 0x000fe20000000000 */
[----:B------:R-:W-:Y:S01]  /*8d770*/  ISETP.LT.AND P2, PT, R122, UR42, !P0 ;  /* 0x0000002a7a007c0c */ /* 0x000fe2000c741270 */
[C---:B------:R-:W-:Y:S01]  /*8d780*/  VIADD R81, R252.reuse, 0x4c ;  /* 0x0000004cfc517836 */ /* 0x040fe20000000000 */
[----:B------:R-:W-:Y:S01]  /*8d790*/  LOP3.LUT R21, R21, 0xffbfffff, RZ, 0xc0, !PT ;  /* 0xffbfffff15157812 */ /* 0x000fe200078ec0ff */
[----:B------:R-:W-:Y:S01]  /*8d7a0*/  VIADD R80, R252, 0x4d ;  /* 0x0000004dfc507836 */ /* 0x000fe20000000000 */
[----:B------:R-:W-:Y:S01]  /*8d7b0*/  R2UR UR20, R104 ;  /* 0x00000000681472ca */ /* 0x000fe200000e0000 */
[C---:B------:R-:W-:Y:S01]  /*8d7c0*/  VIADD R79, R252.reuse, 0x4e ;  /* 0x0000004efc4f7836 */ /* 0x040fe20000000000 */
[----:B------:R-:W-:Y:S01]  /*8d7d0*/  @P3 LOP3.LUT R21, R21, 0x400000, RZ, 0xfc, !PT ;  /* 0x0040000015153812 */ /* 0x000fe200078efcff */
[----:B------:R-:W-:Y:S01]  /*8d7e0*/  VIADD R78, R252, 0x4f ;  /* 0x0000004ffc4e7836 */ /* 0x000fe20000000000 */
[----:B------:R-:W-:-:S02]  /*8d7f0*/  ISETP.LT.AND P1, PT, R118, UR40, !P0 ;  /* 0x0000002876007c0c */ /* 0x000fc4000c721270 */
[C---:B------:R-:W-:Y:S01]  /*8d800*/  IADD3 R77, R252.reuse, 0x50, RZ ;  /* 0x00000050fc4d7810 */ /* 0x040fe20007ffe0ff */
[C---:B------:R-:W-:Y:S01]  /*8d810*/  VIADD R76, R252.reuse, 0x51 ;  /* 0x00000051fc4c7836 */ /* 0x040fe20000000000 */
[----:B------:R-:W-:Y:S01]  /*8d820*/  LOP3.LUT R21, R21, 0xfffdffff, RZ, 0xc0, !PT ;  /* 0xfffdffff15157812 */ /* 0x000fe200078ec0ff */
[C---:B------:R-:W-:Y:S01]  /*8d830*/  VIADD R74, R252.reuse, 0x53 ;  /* 0x00000053fc4a7836 */ /* 0x040fe20000000000 */
[----:B------:R-:W-:Y:S01]  /*8d840*/  R2UR UR44, R103 ;  /* 0x00000000672c72ca */ /* 0x000fe200000e0000 */
[C---:B------:R-:W-:Y:S01]  /*8d850*/  VIADD R72, R252.reuse, 0x55 ;  /* 0x00000055fc487836 */ /* 0x040fe20000000000 */
[----:B------:R-:W-:Y:S01]  /*8d860*/  @P2 LOP3.LUT R21, R21, 0x20000, RZ, 0xfc, !PT ;  /* 0x0002000015152812 */ /* 0x000fe200078efcff */
[C---:B------:R-:W-:Y:S01]  /*8d870*/  VIADD R73, R252.reuse, 0x54 ;  /* 0x00000054fc497836 */ /* 0x040fe20000000000 */
[----:B------:R-:W-:Y:S01]  /*8d880*/  ISETP.LT.AND P0, PT, R117, UR10, !P0 ;  /* 0x0000000a75007c0c */ /* 0x000fe2000c701270 */
[----:B------:R-:W-:Y:S01]  /*8d890*/  ULDC UR10, c[0x0][0x228] ;  /* 0x00008a00000a7ab9 */ /* 0x000fe20000000800 */
[----:B------:R-:W-:Y:S01]  /*8d8a0*/  LOP3.LUT R21, R21, 0xfffffbff, RZ, 0xc0, !PT ;  /* 0xfffffbff15157812 */ /* 0x000fe200078ec0ff */
[----:B------:R-:W-:Y:S01]  /*8d8b0*/  VIADD R69, R252, 0x58 ;  /* 0x00000058fc457836 */ /* 0x000fe20000000000 */
[----:B------:R-:W-:Y:S01]  /*8d8c0*/  R2UR UR22, R102 ;  /* 0x00000000661672ca */ /* 0x000fe200000e0000 */
[C---:B------:R-:W-:Y:S01]  /*8d8d0*/  VIADD R68, R252.reuse, 0x59 ;  /* 0x00000059fc447836 */ /* 0x040fe20000000000 */
[----:B------:R-:W-:Y:S01]  /*8d8e0*/  @P1 LOP3.LUT R21, R21, 0x400, RZ, 0xfc, !PT ;  /* 0x0000040015151812 */ /* 0x000fe200078efcff */
[C---:B------:R-:W-:Y:S01]  /*8d8f0*/  VIADD R67, R252.reuse, 0x5a ;  /* 0x0000005afc437836 */ /* 0x040fe20000000000 */
[----:B------:R-:W-:Y:S01]  /*8d900*/  R2UR UR24, R101 ;  /* 0x00000000651872ca */ /* 0x000fe200000e0000 */
[C---:B------:R-:W-:Y:S01]  /*8d910*/  VIADD R66, R252.reuse, 0x5b ;  /* 0x0000005bfc427836 */ /* 0x040fe20000000000 */
[----:B------:R-:W-:Y:S01]  /*8d920*/  LOP3.LUT R21, R21, 0xfffffeff, RZ, 0xc0, !PT ;  /* 0xfffffeff15157812 */ /* 0x000fe200078ec0ff */
[----:B------:R-:W-:Y:S01]  /*8d930*/  VIADD R65, R252, 0x5c ;  /* 0x0000005cfc417836 */ /* 0x000fe20000000000 */
[----:B------:R-:W-:Y:S01]  /*8d940*/  R2UR UR26, R100 ;  /* 0x00000000641a72ca */ /* 0x000fe200000e0000 */
[----:B------:R-:W-:Y:S01]  /*8d950*/  VIADD R64, R252, 0x5d ;  /* 0x0000005dfc407836 */ /* 0x000fe20000000000 */
[----:B------:R-:W-:-:S02]  /*8d960*/  @P0 LOP3.LUT R21, R21, 0x100, RZ, 0xfc, !PT ;  /* 0x0000010015150812 */ /* 0x000fc400078efcff */
[C---:B------:R-:W-:Y:S01]  /*8d970*/  IADD3 R63, R252.reuse, 0x5e, RZ ;  /* 0x0000005efc3f7810 */ /* 0x040fe20007ffe0ff */
[----:B------:R-:W-:Y:S01]  /*8d980*/  VIADD R62, R252, 0x5f ;  /* 0x0000005ffc3e7836 */ /* 0x000fe20000000000 */
[----:B------:R-:W-:Y:S01]  /*8d990*/  ISETP.GE.AND P0, PT, R38, UR61, PT ;  /* 0x0000003d26007c0c */ /* 0x000fe2000bf06270 */
[----:B------:R-:W-:Y:S01]  /*8d9a0*/  VIADD R61, R252, 0x60 ;  /* 0x00000060fc3d7836 */ /* 0x000fe20000000000 */
[----:B------:R-:W-:Y:S01]  /*8d9b0*/  LOP3.LUT R21, R21, 0xffffffef, RZ, 0xc0, !PT ;  /* 0xffffffef15157812 */ /* 0x000fe200078ec0ff */
[----:B------:R-:W-:Y:S01]  /*8d9c0*/  VIADD R38, R39, UR12 ;  /* 0x0000000c27267c36 */ /* 0x000fe20008000000 */
[----:B------:R-:W-:Y:S01]  /*8d9d0*/  ISETP.LT.AND P1, PT, R123, UR8, !P0 ;  /* 0x000000087b007c0c */ /* 0x000fe2000c721270 */
[----:B------:R-:W-:Y:S01]  /*8d9e0*/  ULDC UR12, c[0x0][0x228] ;  /* 0x00008a00000c7ab9 */ /* 0x000fe20000000800 */
[----:B------:R-:W-:Y:S01]  /*8d9f0*/  ISETP.LT.AND P3, PT, R121, UR6, !P0 ;  /* 0x0000000679007c0c */ /* 0x000fe2000c761270 */
[----:B------:R-:W-:Y:S01]  /*8da00*/  ULDC UR8, c[0x0][0x228] ;  /* 0x00008a0000087ab9 */ /* 0x000fe20000000800 */
[----:B------:R-:W-:Y:S01]  /*8da10*/  ISETP.LT.AND P2, PT, R120, UR4, !P0 ;  /* 0x0000000478007c0c */ /* 0x000fe2000c741270 */
[----:B------:R-:W-:Y:S01]  /*8da20*/  ULDC UR6, c[0x0][0x228] ;  /* 0x00008a0000067ab9 */ /* 0x000fe20000000800 */
[----:B------:R-:W-:Y:S01]  /*8da30*/  ULDC UR4, c[0x0][0x228] ;  /* 0x00008a0000047ab9 */ /* 0x000fe20000000800 */
[----:B------:R-:W-:Y:S01]  /*8da40*/  ULDC.64 UR60, c[0x0][0x228] ;  /* 0x00008a00003c7ab9 */ /* 0x000fe20000000a00 */
[----:B------:R-:W-:Y:S01]  /*8da50*/  R2UR UR28, R99 ;  /* 0x00000000631c72ca */ /* 0x000fe200000e0000 */
[----:B------:R-:W-:Y:S01]  /*8da60*/  VIADD R59, R252, 0x62 ;  /* 0x00000062fc3b7836 */ /* 0x000fe20000000000 */
[----:B------:R-:W-:Y:S01]  /*8da70*/  R2UR UR30, R98 ;  /* 0x00000000621e72ca */ /* 0x000fe200000e0000 */
[C---:B------:R-:W-:Y:S01]  /*8da80*/  VIADD R60, R252.reuse, 0x61 ;  /* 0x00000061fc3c7836 */ /* 0x040fe20000000000 */
        /* <DEDUP_REMOVED lines=9> */
[----:B------:R-:W-:Y:S01]  /*8db20*/  @P2 LOP3.LUT R19, R19, 0x80000000, RZ, 0xfc, !PT ;  /* 0x8000000013132812 */ /* 0x000fe200078efcff */
[C---:B------:R-:W-:Y:S01]  /*8db30*/  VIADD R53, R252.reuse, 0x68 ;  /* 0x00000068fc357836 */ /* 0x040fe20000000000 */
[----:B------:R-:W-:Y:S01]  /*8db40*/  @P3 LOP3.LUT R21, R21, 0x2, RZ, 0xfc, !PT ;  /* 0x0000000215153812 */ /* 0x000fe200078efcff */
[C---:B------:R-:W-:Y:S01]  /*8db50*/  VIADD R52, R252.reuse, 0x69 ;  /* 0x00000069fc347836 */ /* 0x040fe20000000000 */
[----:B------:R-:W-:Y:S01]  /*8db60*/  ISETP.LT.AND P2, PT, R119, UR46, !P0 ;  /* 0x0000002e77007c0c */ /* 0x000fe2000c741270 */
[C---:B------:R-:W-:Y:S01]  /*8db70*/  VIADD R51, R252.reuse, 0x6a ;  /* 0x0000006afc337836 */ /* 0x040fe20000000000 */
[----:B------:R-:W-:Y:S01]  /*8db80*/  LOP3.LUT R21, R21, 0xffffff7f, RZ, 0xc0, !PT ;  /* 0xffffff7f15157812 */ /* 0x000fe200078ec0ff */
[C---:B------:R-:W-:Y:S01]  /*8db90*/  VIADD R50, R252.reuse, 0x6b ;  /* 0x0000006bfc327836 */ /* 0x040fe20000000000 */
[----:B------:R-:W-:Y:S01]  /*8dba0*/  LOP3.LUT R19, R19, 0xdfffffff, RZ, 0xc0, !PT ;  /* 0xdfffffff13137812 */ /* 0x000fe200078ec0ff */
[----:B------:R-:W-:Y:S01]  /*8dbb0*/  VIADD R47, R252, 0x6d ;  /* 0x0000006dfc2f7836 */ /* 0x000fe20000000000 */
[----:B------:R-:W-:-:S02]  /*8dbc0*/  @P1 LOP3.LUT R21, R21, 0x80, RZ, 0xfc, !PT ;  /* 0x0000008015151812 */ /* 0x000fc400078efcff */
[C---:B------:R-:W-:Y:S01]  /*8dbd0*/  IADD3 R49, R252.reuse, 0x6c, RZ ;  /* 0x0000006cfc317810 */ /* 0x040fe20007ffe0ff */
[----:B------:R-:W-:Y:S01]  /*8dbe0*/  VIADD R46, R252, 0x6e ;  /* 0x0000006efc2e7836 */ /* 0x000fe20000000000 */
[----:B------:R-:W-:Y:S01]  /*8dbf0*/  ISETP.LT.AND P1, PT, R118, UR36, !P0 ;  /* 0x0000002476007c0c */ /* 0x000fe2000c721270 */
[C---:B------:R-:W-:Y:S01]  /*8dc00*/  VIADD R71, R252.reuse, 0x56 ;  /* 0x00000056fc477836 */ /* 0x040fe20000000000 */
[----:B------:R-:W-:Y:S01]  /*8dc10*/  R2UR UR38, R95 ;  /* 0x000000005f2672ca */ /* 0x000fe200000e0000 */
[----:B------:R-:W-:Y:S01]  /*8dc20*/  VIADD R75, R252, 0x52 ;  /* 0x00000052fc4b7836 */ /* 0x000fe20000000000 */
[----:B------:R-:W-:Y:S01]  /*8dc30*/  @P2 LOP3.LUT R19, R19, 0x20000000, RZ, 0xfc, !PT ;  /* 0x2000000013132812 */ /* 0x000fe200078efcff */
[----:B------:R-:W-:Y:S01]  /*8dc40*/  ULDC UR18, c[0x0][0x228] ;  /* 0x00008a0000127ab9 */ /* 0x000fe20000000800 */
[----:B------:R-:W-:Y:S02]  /*8dc50*/  ISETP.LT.AND P3, PT, R122, UR48, !P0 ;  /* 0x000000307a007c0c */ /* 0x000fe4000c761270 */
        /* <DEDUP_REMOVED lines=9> */
[----:B------:R-:W-:Y:S02]  /*8dcf0*/  LOP3.LUT R19, R19, 0xfffdffff, RZ, 0xc0, !PT ;  /* 0xfffdffff13137812 */ /* 0x000fe400078ec0ff */
[----:B------:R-:W-:-:S07]  /*8dd00*/  LOP3.LUT R21, R21, 0xfffffffb, RZ, 0xc0, !PT ;  /* 0xfffffffb15157812 */ /* 0x000fce00078ec0ff */
[----:B------:R-:W-:Y:S02]  /*8dd10*/  @P1 LOP3.LUT R19, R19, 0x20000, RZ, 0xfc, !PT ;  /* 0x0002000013131812 */ /* 0x000fe400078efcff */
[----:B------:R-:W-:Y:S02]  /*8dd20*/  ISETP.LT.AND P1, PT, R122, UR12, !P0 ;  /* 0x0000000c7a007c0c */ /* 0x000fe4000c721270 */
[----:B------:R-:W-:Y:S02]  /*8dd30*/  LOP3.LUT R19, R19, 0xffff7fff, RZ, 0xc0, !PT ;  /* 0xffff7fff13137812 */ /* 0x000fe400078ec0ff */
[----:B------:R-:W-:Y:S02]  /*8dd40*/  @P3 LOP3.LUT R21, R21, 0x4, RZ, 0xfc, !PT ;  /* 0x0000000415153812 */ /* 0x000fe400078efcff */
[----:B------:R-:W-:Y:S02]  /*8dd50*/  @P2 LOP3.LUT R19, R19, 0x8000, RZ, 0xfc, !PT ;  /* 0x0000800013132812 */ /* 0x000fe400078efcff */
[----:B------:R-:W-:-:S02]  /*8dd60*/  ISETP.LT.AND P3, PT, R121, UR10, !P0 ;  /* 0x0000000a79007c0c */ /* 0x000fc4000c761270 */
        /* <DEDUP_REMOVED lines=8> */
[----:B------:R-:W-:Y:S02]  /*8ddf0*/  ISETP.LT.AND P0, PT, R118, UR4, !P0 ;  /* 0x0000000476007c0c */ /* 0x000fe4000c701270 */
[----:B------:R-:W-:Y:S02]  /*8de00*/  LOP3.LUT R19, R19, 0xfffffeff, RZ, 0xc0, !PT ;  /* 0xfffffeff13137812 */ /* 0x000fe400078ec0ff */
[----:B------:R-:W-:Y:S02]  /*8de10*/  R2UR UR16, R112 ;  /* 0x00000000701072ca */ /* 0x000fe400000e0000 */
[----:B------:R-:W-:Y:S02]  /*8de20*/  @P1 LOP3.LUT R19, R19, 0x100, RZ, 0xfc, !PT ;  /* 0x0000010013131812 */ /* 0x000fe400078efcff */
[----:B------:R-:W-:-:S02]  /*8de30*/  ISETP.GE.AND P1, PT, R92, UR61, PT ;  /* 0x0000003d5c007c0c */ /* 0x000fc4000bf26270 */
[----:B------:R-:W-:Y:S02]  /*8de40*/  LOP3.LUT R19, R19, 0xffffffbf, RZ, 0xc0, !PT ;  /* 0xffffffbf13137812 */ /* 0x000fe400078ec0ff */
[----:B------:R-:W-:Y:S02]  /*8de50*/  R2UR UR36, R111 ;  /* 0x000000006f2472ca */ /* 0x000fe400000e0000 */
[----:B------:R-:W-:Y:S02]  /*8de60*/  @P0 LOP3.LUT R19, R19, 0x40, RZ, 0xfc, !PT ;  /* 0x0000004013130812 */ /* 0x000fe400078efcff */
[----:B------:R-:W-:Y:S02]  /*8de70*/  R2UR UR48, R109 ;  /* 0x000000006d3072ca */ /* 0x000fe400000e0000 */
[----:B------:R-:W-:Y:S02]  /*8de80*/  ISETP.GE.AND P0, PT, R91, UR16, PT ;  /* 0x000000105b007c0c */ /* 0x000fe4000bf06270 */
[----:B------:R-:W-:-:S02]  /*8de90*/  LOP3.LUT R19, R19, 0xfffffff7, RZ, 0xc0, !PT ;  /* 0xfffffff713137812 */ /* 0x000fc400078ec0ff */
[----:B------:R-:W-:Y:S02]  /*8dea0*/  R2UR UR46, R110 ;  /* 0x000000006e2e72ca */ /* 0x000fe400000e0000 */
[----:B------:R-:W-:-:S04]  /*8deb0*/  @P1 LOP3.LUT R19, R19, 0x8, RZ, 0xfc, !PT ;  /* 0x0000000813131812 */ /* 0x000fc800078efcff */
[----:B------:R-:W-:Y:S02]  /*8dec0*/  LOP3.LUT R19, R19, 0xfffffffb, RZ, 0xc0, !PT ;  /* 0xfffffffb13137812 */ /* 0x000fe400078ec0ff */
[----:B------:R-:W-:Y:S02]  /*8ded0*/  ISETP.GE.AND P2, PT, R90, UR36, PT ;  /* 0x000000245a007c0c */ /* 0x000fe4000bf46270 */
[----:B------:R-:W-:Y:S02]  /*8dee0*/  @P0 LOP3.LUT R19, R19, 0x4, RZ, 0xfc, !PT ;  /* 0x0000000413130812 */ /* 0x000fe400078efcff */
[----:B------:R-:W-:Y:S02]  /*8def0*/  ISETP.GE.AND P0, PT, R88, UR48, PT ;  /* 0x0000003058007c0c */ /* 0x000fe4000bf06270 */
[----:B------:R-:W-:Y:S02]  /*8df00*/  R2UR UR50, R108 ;  /* 0x000000006c3272ca */ /* 0x000fe400000e0000 */
[----:B------:R-:W-:-:S02]  /*8df10*/  ISETP.GE.AND P1, PT, R89, UR46, PT ;  /* 0x0000002e59007c0c */ /* 0x000fc4000bf26270 */
[----:B------:R-:W-:Y:S02]  /*8df20*/  LOP3.LUT R19, R19, 0xfffffffd, RZ, 0xc0, !PT ;  /* 0xfffffffd13137812 */ /* 0x000fe400078ec0ff */
[----:B------:R-:W-:Y:S02]  /*8df30*/  R2UR UR40, R107 ;  /* 0x000000006b2872ca */ /* 0x000fe400000e0000 */
[----:B------:R-:W-:-:S03]  /*8df40*/  @P2 LOP3.LUT R19, R19, 0x2, RZ, 0xfc, !PT ;  /* 0x0000000213132812 */ /* 0x000fc600078efcff */
[----:B------:R-:W-:Y:S02]  /*8df50*/  @P0 LOP3.LUT R20, R20, 0x400000, RZ, 0xfc, !PT ;  /* 0x0040000014140812 */ /* 0x000fe400078efcff */
[----:B------:R-:W-:Y:S02]  /*8df60*/  ISETP.GE.AND P0, PT, R87, UR50, PT ;  /* 0x0000003257007c0c */ /* 0x000fe4000bf06270 */
[----:B------:R-:W-:Y:S02]  /*8df70*/  LOP3.LUT R19, R19, 0xfffffffe, RZ, 0xc0, !PT ;  /* 0xfffffffe13137812 */ /* 0x000fe400078ec0ff */
[----:B------:R-:W-:Y:S02]  /*8df80*/  R2UR UR42, R106 ;  /* 0x000000006a2a72ca */ /* 0x000fe400000e0000 */
[----:B------:R-:W-:Y:S02]  /*8df90*/  @P1 LOP3.LUT R19, R19, 0x1, RZ, 0xfc, !PT ;  /* 0x0000000113131812 */ /* 0x000fe400078efcff */
[----:B------:R-:W-:-:S02]  /*8dfa0*/  ISETP.GE.AND P2, PT, R86, UR40, PT ;  /* 0x0000002856007c0c */ /* 0x000fc4000bf46270 */
[----:B------:R-:W-:Y:S02]  /*8dfb0*/  LOP3.LUT R19, R19, 0xffffffdf, RZ, 0xc0, !PT ;  /* 0xffffffdf13137812 */ /* 0x000fe400078ec0ff */
[----:B------:R-:W-:Y:S02]  /*8dfc0*/  R2UR UR52, R105 ;  /* 0x00000000693472ca */ /* 0x000fe400000e0000 */
[----:B------:R-:W-:-:S03]  /*8dfd0*/  @P0 LOP3.LUT R19, R19, 0x20, RZ, 0xfc, !PT ;  /* 0x0000002013130812 */ /* 0x000fc600078efcff */
[----:B------:R-:W-:Y:S02]  /*8dfe0*/  ISETP.GE.AND P1, PT, R85, UR42, PT ;  /* 0x0000002a55007c0c */ /* 0x000fe4000bf26270 */
[----:B------:R-:W-:-:S04]  /*8dff0*/  LOP3.LUT R19, R19, 0xffffff7f, RZ, 0xc0, !PT ;  /* 0xffffff7f13137812 */ /* 0x000fc800078ec0ff */
[----:B------:R-:W-:Y:S02]  /*8e000*/  @P2 LOP3.LUT R19, R19, 0x80, RZ, 0xfc, !PT ;  /* 0x0000008013132812 */ /* 0x000fe400078efcff */
        /* <DEDUP_REMOVED lines=23> */
[----:B------:R-:W-:-:S04]  /*8e180*/  @P0 LOP3.LUT R19, R19, 0x1000000, RZ, 0xfc, !PT ;  /* 0x0100000013130812 */ /* 0x000fc800078efcff */
[----:B------:R-:W-:Y:S02]  /*8e190*/  LOP3.LUT R19, R19, 0xfbffffff, RZ, 0xc0, !PT ;  /* 0xfbffffff13137812 */ /* 0x000fe400078ec0ff */
[----:B------:R-:W-:Y:S02]  /*8e1a0*/  ISETP.GE.AND P1, PT, R76, UR32, PT ;  /* 0x000000204c007c0c */ /* 0x000fe4000bf26270 */
[----:B------:R-:W-:-:S04]  /*8e1b0*/  @P2 LOP3.LUT R19, R19, 0x4000000, RZ, 0xfc, !PT ;  /* 0x0400000013132812 */ /* 0x000fc800078efcff */
[----:B------:R-:W-:-:S04]  /*8e1c0*/  LOP3.LUT R19, R19, 0xbfffffff, RZ, 0xc0, !PT ;  /* 0xbfffffff13137812 */ /* 0x000fc800078ec0ff */
[----:B------:R-:W-:Y:S02]  /*8e1d0*/  LOP3.LUT R19, R19, 0xefffffff, RZ, 0xc0, !PT ;  /* 0xefffffff13137812 */ /* 0x000fe400078ec0ff */
[----:B------:R-:W-:Y:S02]  /*8e1e0*/  R2UR UR56, R93 ;  /* 0x000000005d3872ca */ /* 0x000fe400000e0000 */
[----:B------:R-:W-:Y:S02]  /*8e1f0*/  @P1 LOP3.LUT R19, R19, 0x10000000, RZ, 0xfc, !PT ;  /* 0x1000000013131812 */ /* 0x000fe400078efcff */
[----:B------:R-:W-:Y:S02]  /*8e200*/  ISETP.GE.AND P1, PT, R74, UR38, PT ;  /* 0x000000264a007c0c */ /* 0x000fe4000bf26270 */
[----:B------:R-:W-:Y:S02]  /*8e210*/  R2UR UR54, R94 ;  /* 0x000000005e3672ca */ /* 0x000fe400000e0000 */
[----:B------:R-:W-:-:S09]  /*8e220*/  LOP3.LUT R21, R21, 0xfffffffe, RZ, 0xc0, !PT ;  /* 0xfffffffe15157812 */ /* 0x000fd200078ec0ff */
[----:B------:R-:W-:Y:S02]  /*8e230*/  @P1 LOP3.LUT R21, R21, 0x1, RZ, 0xfc, !PT ;  /* 0x0000000115151812 */ /* 0x000fe400078efcff */
[----:B------:R-:W-:Y:S02]  /*8e240*/  ISETP.GE.AND P1, PT, R72, UR56, PT ;  /* 0x0000003848007c0c */ /* 0x000fe4000bf26270 */
[----:B------:R-:W-:Y:S02]  /*8e250*/  ISETP.GE.AND P2, PT, R73, UR54, PT ;  /* 0x0000003649007c0c */ /* 0x000fe4000bf46270 */
[----:B------:R-:W-:Y:S02]  /*8e260*/  LOP3.LUT R20, R20, 0xff7fffff, RZ, 0xc0, !PT ;  /* 0xff7fffff14147812 */ /* 0x000fe400078ec0ff */
[----:B------:R-:W-:-:S07]  /*8e270*/  LOP3.LUT R21, R21, 0xfffffff7, RZ, 0xc0, !PT ;  /* 0xfffffff715157812 */ /* 0x000fce00078ec0ff */
[----:B------:R-:W-:Y:S02]  /*8e280*/  @P1 LOP3.LUT R20, R20, 0x800000, RZ, 0xfc, !PT ;  /* 0x0080000014141812 */ /* 0x000fe400078efcff */
[----:B------:R-:W-:Y:S02]  /*8e290*/  ISETP.GE.AND P1, PT, R69, UR57, PT ;  /* 0x0000003945007c0c */ /* 0x000fe4000bf26270 */
[----:B------:R-:W-:Y:S02]  /*8e2a0*/  @P2 LOP3.LUT R21, R21, 0x8, RZ, 0xfc, !PT ;  /* 0x0000000815152812 */ /* 0x000fe400078efcff */
[----:B------:R-:W-:Y:S02]  /*8e2b0*/  ISETP.GE.AND P4, PT, R68, UR55, PT ;  /* 0x0000003744007c0c */ /* 0x000fe4000bf86270 */
[----:B------:R-:W-:-:S04]  /*8e2c0*/  LOP3.LUT R21, R21, 0xffffdfff, RZ, 0xc0, !PT ;  /* 0xffffdfff15157812 */ /* 0x000fc800078ec0ff */
[----:B------:R-:W-:-:S04]  /*8e2d0*/  LOP3.LUT R21, R21, 0xfffff7ff, RZ, 0xc0, !PT ;  /* 0xfffff7ff15157812 */ /* 0x000fc800078ec0ff */
[----:B------:R-:W-:Y:S02]  /*8e2e0*/  @P1 LOP3.LUT R21, R21, 0x800, RZ, 0xfc, !PT ;  /* 0x0000080015151812 */ /* 0x000fe400078efcff */
[----:B------:R-:W-:Y:S02]  /*8e2f0*/  ISETP.GE.AND P1, PT, R67, UR53, PT ;  /* 0x0000003543007c0c */ /* 0x000fe4000bf26270 */
[----:B------:R-:W-:Y:S02]  /*8e300*/  @P4 LOP3.LUT R21, R21, 0x2000, RZ, 0xfc, !PT ;  /* 0x0000200015154812 */ /* 0x000fe400078efcff */
[----:B------:R-:W-:Y:S02]  /*8e310*/  ISETP.GE.AND P4, PT, R66, UR51, PT ;  /* 0x0000003342007c0c */ /* 0x000fe4000bf86270 */
[----:B------:R-:W-:Y:S02]  /*8e320*/  LOP3.LUT R21, R21, 0xffff7fff, RZ, 0xc0, !PT ;  /* 0xffff7fff15157812 */ /* 0x000fe400078ec0ff */
[----:B------:R-:W-:-:S05]  /*8e330*/  ISETP.GE.AND P5, PT, R65, UR49, PT ;  /* 0x0000003141007c0c */ /* 0x000fca000bfa6270 */
[----:B------:R-:W-:-:S04]  /*8e340*/  @P1 LOP3.LUT R21, R21, 0x8000, RZ, 0xfc, !PT ;  /* 0x0000800015151812 */ /* 0x000fc800078efcff */
        /* <DEDUP_REMOVED lines=15> */
[----:B------:R-:W-:Y:S02]  /*8e440*/  ISETP.GE.AND P4, PT, R60, UR39, PT ;  /* 0x000000273c007c0c */ /* 0x000fe4000bf86270 */
[----:B------:R-:W-:Y:S02]  /*8e450*/  LOP3.LUT R21, R21, 0xefffffff, RZ, 0xc0, !PT ;  /* 0xefffffff15157812 */ /* 0x000fe400078ec0ff */
[----:B------:R-:W-:Y:S02]  /*8e460*/  LOP3.LUT R22, R22, 0xfffffffe, RZ, 0xc0, !PT ;  /* 0xfffffffe16167812 */ /* 0x000fe400078ec0ff */
[----:B------:R-:W-:-:S02]  /*8e470*/  @P1 LOP3.LUT R21, R21, 0x10000000, RZ, 0xfc, !PT ;  /* 0x1000000015151812 */ /* 0x000fc400078efcff */
[----:B------:R-:W-:Y:S02]  /*8e480*/  ISETP.GE.AND P1, PT, R58, UR35, PT ;  /* 0x000000233a007c0c */ /* 0x000fe4000bf26270 */
[----:B------:R-:W-:Y:S02]  /*8e490*/  LOP3.LUT R21, R21, 0xbfffffff, RZ, 0xc0, !PT ;  /* 0xbfffffff15157812 */ /* 0x000fe400078ec0ff */
[----:B------:R-:W-:Y:S02]  /*8e4a0*/  @P5 LOP3.LUT R22, R22, 0x1, RZ, 0xfc, !PT ;  /* 0x0000000116165812 */ /* 0x000fe400078efcff */
        /* <DEDUP_REMOVED lines=28> */
[----:B------:R-:W-:Y:S01]  /*8e670*/  R2UR UR34, R96 ;  /* 0x00000000602272ca */ /* 0x000fe200000e0000 */
[----:B------:R-:W-:Y:S01]  /*8e680*/  BAR.SYNC.DEFER_BLOCKING 0x0 ;  /* 0x0000000000007b1d */ /* 0x000fe20000010000 */
[----:B------:R-:W-:-:S02]  /*8e690*/  @P5 LOP3.LUT R22, R22, 0x80000, RZ, 0xfc, !PT ;  /* 0x0008000016165812 */ /* 0x000fc400078efcff */
[----:B------:R-:W-:Y:S02]  /*8e6a0*/  ISETP.GE.AND P5, PT, R46, UR13, PT ;  /* 0x0000000d2e007c0c */ /* 0x000fe4000bfa6270 */
[----:B------:R-:W-:Y:S01]  /*8e6b0*/  LOP3.LUT R21, R21, 0xfffffdff, RZ, 0xc0, !PT ;  /* 0xfffffdff15157812 */ /* 0x000fe200078ec0ff */
[----:B------:R-:W-:Y:S01]  /*8e6c0*/  VIADD R45, R252, 0x6f ;  /* 0x0000006ffc2d7836 */ /* 0x000fe20000000000 */
[----:B------:R-:W-:Y:S02]  /*8e6d0*/  LOP3.LUT R22, R22, 0xffefffff, RZ, 0xc0, !PT ;  /* 0xffefffff16167812 */ /* 0x000fe400078ec0ff */
[----:B------:R-:W-:Y:S02]  /*8e6e0*/  @P4 LOP3.LUT R21, R21, 0x200, RZ, 0xfc, !PT ;  /* 0x0000020015154812 */ /* 0x000fe400078efcff */
[----:B------:R-:W-:Y:S02]  /*8e6f0*/  @P1 LOP3.LUT R22, R22, 0x100000, RZ, 0xfc, !PT ;  /* 0x0010000016161812 */ /* 0x000fe400078efcff */
[----:B------:R-:W-:-:S02]  /*8e700*/  ISETP.GE.AND P2, PT, R71, UR58, PT ;  /* 0x0000003a47007c0c */ /* 0x000fc4000bf46270 */
[----:B------:R-:W-:Y:S02]  /*8e710*/  ISETP.GE.AND P1, PT, R45, UR11, PT ;  /* 0x0000000b2d007c0c */ /* 0x000fe4000bf26270 */
[----:B------:R-:W-:Y:S02]  /*8e720*/  R2UR UR58, R113 ;  /* 0x00000000713a72ca */ /* 0x000fe400000e0000 */
[----:B------:R-:W-:Y:S02]  /*8e730*/  LOP3.LUT R21, R21, 0xffffffbf, RZ, 0xc0, !PT ;  /* 0xffffffbf15157812 */ /* 0x000fe400078ec0ff */
[----:B------:R-:W-:Y:S01]  /*8e740*/  ISETP.GE.AND P0, PT, R75, UR34, PT ;  /* 0x000000224b007c0c */ /* 0x000fe2000bf06270 */
[----:B------:R-:W1:Y:S01]  /*8e750*/  LDS.128 R96, [R37] ;  /* 0x0000000025607984 */ /* 0x000e620000000c00 */
[----:B------:R-:W-:-:S04]  /*8e760*/  @P5 LOP3.LUT R21, R21, 0x40, RZ, 0xfc, !PT ;  /* 0x0000004015155812 */ /* 0x000fc800078efcff */
[----:B------:R-:W-:-:S04]  /*8e770*/  LOP3.LUT R21, R21, 0xffffffdf, RZ, 0xc0, !PT ;  /* 0xffffffdf15157812 */ /* 0x000fc800078ec0ff */
[----:B------:R-:W-:Y:S01]  /*8e780*/  @P1 LOP3.LUT R21, R21, 0x20, RZ, 0xfc, !PT ;  /* 0x0000002015151812 */ /* 0x000fe200078efcff */
[----:B------:R-:W-:Y:S01]  /*8e790*/  BAR.SYNC.DEFER_BLOCKING 0x0 ;  /* 0x0000000000007b1d */ /* 0x000fe20000010000 */
[----:B------:R-:W-:Y:S02]  /*8e7a0*/  ISETP.GE.AND P1, PT, R117, UR58, PT ;  /* 0x0000003a75007c0c */ /* 0x000fe4000bf26270 */
[----:B------:R-:W-:-:S04]  /*8e7b0*/  @P0 LOP3.LUT R19, R19, 0x40000000, RZ, 0xfc, !PT ;  /* 0x4000000013130812 */ /* 0x000fc800078efcff */
[C---:B------:R-:W-:Y:S02]  /*8e7c0*/  LOP3.LUT P0, RZ, R19.reuse, 0x8, RZ, 0xc0, !PT ;  /* 0x0000000813ff7812 */ /* 0x040fe4000780c0ff */
[----:B------:R-:W-:Y:S02]  /*8e7d0*/  LOP3.LUT R19, R19, 0xffffffef, RZ, 0xc0, !PT ;  /* 0xffffffef13137812 */ /* 0x000fe400078ec0ff */
[----:B------:R-:W-:-:S03]  /*8e7e0*/  R2UR UR56, R114 ;  /* 0x00000000723872ca */ /* 0x000fc600000e0000 */
[----:B------:R-:W-:Y:S02]  /*8e7f0*/  @P1 LOP3.LUT R19, R19, 0x10, RZ, 0xfc, !PT ;  /* 0x0000001013131812 */ /* 0x000fe400078efcff */
[----:B------:R-:W-:Y:S02]  /*8e800*/  ISETP.LT.AND P1, PT, R119, UR60, !P0 ;  /* 0x0000003c77007c0c */ /* 0x000fe4000c721270 */
[----:B------:R-:W-:Y:S01]  /*8e810*/  LOP3.LUT R19, R19, 0xffbfffff, RZ, 0xc0, !PT ;  /* 0xffbfffff13137812 */ /* 0x000fe200078ec0ff */
[----:B------:R2:W-:Y:S04]  /*8e820*/  STL [R1+0x11b4], R39 ;  /* 0x0011b42701007387 */ /* 0x0005e80000100800 */
[----:B------:R3:W-:Y:S06]  /*8e830*/  STL [R1+0x121c], R38 ;  /* 0x00121c2601007387 */ /* 0x0007ec0000100800 */
[----:B------:R-:W-:Y:S01]  /*8e840*/  @P1 LOP3.LUT R19, R19, 0x400000, RZ, 0xfc, !PT ;  /* 0x0040000013131812 */ /* 0x000fe200078efcff */
[----:B-1----:R-:W-:Y:S01]  /*8e850*/  STL.64 [R1+0xf00], R96 ;  /* 0x000f006001007387 */ /* 0x002fe20000100a00 */
[----:B------:R-:W-:-:S03]  /*8e860*/  ISETP.LT.AND P1, PT, R118, UR56, !P0 ;  /* 0x0000003876007c0c */ /* 0x000fc6000c721270 */
[----:B------:R-:W-:Y:S01]  /*8e870*/  STL.64 [R1+0xf08], R98 ;  /* 0x000f086201007387 */ /* 0x000fe20000100a00 */
[----:B------:R-:W-:Y:S02]  /*8e880*/  IADD3 R70, R252, 0x57, RZ ;  /* 0x00000057fc467810 */ /* 0x000fe40007ffe0ff */
[----:B------:R-:W-:Y:S02]  /*8e890*/  ISETP.LT.AND P0, PT, R117, UR18, !P0 ;  /* 0x0000001275007c0c */ /* 0x000fe4000c701270 */
[----:B------:R-:W-:Y:S02]  /*8e8a0*/  LOP3.LUT R19, R19, 0xffdfffff, RZ, 0xc0, !PT ;  /* 0xffdfffff13137812 */ /* 0x000fe400078ec0ff */
[----:B------:R-:W-:Y:S02]  /*8e8b0*/  ISETP.GE.AND P3, PT, R70, UR59, PT ;  /* 0x0000003b46007c0c */ /* 0x000fe4000bf66270 */
[----:B------:R-:W-:Y:S02]  /*8e8c0*/  R2UR UR59, R116 ;  /* 0x00000000743b72ca */ /* 0x000fe400000e0000 */
[----:B------:R-:W-:-:S02]  /*8e8d0*/  R2UR UR58, R115 ;  /* 0x00000000733a72ca */ /* 0x000fc400000e0000 */
[----:B------:R-:W-:Y:S01]  /*8e8e0*/  @P1 LOP3.LUT R19, R19, 0x200000, RZ, 0xfc, !PT ;  /* 0x0020000013131812 */ /* 0x000fe200078efcff */
[C---:B------:R-:W-:Y:S02]  /*8e8f0*/  VIADD R44, R252.reuse, 0x70 ;  /* 0x00000070fc2c7836 */ /* 0x040fe40000000000 */
[C---:B--2---:R-:W-:Y:S01]  /*8e900*/  VIADD R39, R252.reuse, 0x71 ;  /* 0x00000071fc277836 */ /* 0x044fe20000000000 */
[----:B------:R-:W-:Y:S01]  /*8e910*/  LOP3.LUT R19, R19, 0xfff7ffff, RZ, 0xc0, !PT ;  /* 0xfff7ffff13137812 */ /* 0x000fe200078ec0ff */
[----:B---3--:R-:W-:Y:S01]  /*8e920*/  VIADD R38, R252, 0x72 ;  /* 0x00000072fc267836 */ /* 0x008fe20000000000 */
[----:B------:R-:W-:Y:S02]  /*8e930*/  ISETP.GE.AND P4, PT, R44, UR9, PT ;  /* 0x000000092c007c0c */ /* 0x000fe4000bf86270 */
[----:B------:R-:W-:Y:S02]  /*8e940*/  @P0 LOP3.LUT R19, R19, 0x80000, RZ, 0xfc, !PT ;  /* 0x0008000013130812 */ /* 0x000fe400078efcff */
[----:B------:R-:W-:-:S02]  /*8e950*/  ISETP.GE.AND P5, PT, R39, UR7, PT ;  /* 0x0000000727007c0c */ /* 0x000fc4000bfa6270 */
[----:B------:R-:W-:Y:S02]  /*8e960*/  ISETP.GE.AND P6, PT, R38, UR5, PT ;  /* 0x0000000526007c0c */ /* 0x000fe4000bfc6270 */
[C---:B------:R-:W-:Y:S02]  /*8e970*/  LOP3.LUT P1, RZ, R20.reuse, 0x800000, RZ, 0xc0, !PT ;  /* 0x0080000014ff7812 */ /* 0x040fe4000782c0ff */
[----:B------:R-:W-:Y:S01]  /*8e980*/  LOP3.LUT P0, RZ, R20, 0x400000, RZ, 0xc0, !PT ;  /* 0x0040000014ff7812 */ /* 0x000fe2000780c0ff */
[----:B------:R-:W2:Y:S01]  /*8e990*/  LDL.LU R49, [R1+0x8ec] ;  /* 0x0008ec0001317983 */ /* 0x000ea20000300800 */
[----:B------:R-:W-:Y:S01]  /*8e9a0*/  LOP3.LUT R18, R18, 0xefffffff, RZ, 0xc0, !PT ;  /* 0xefffffff12127812 */ /* 0x000fe200078ec0ff */
[----:B------:R-:W-:Y:S01]  /*8e9b0*/  ULDC UR5, c[0x0][0x22c] ;  /* 0x00008b0000057ab9 */ /* 0x000fe20000000800 */
[----:B------:R-:W-:Y:S01]  /*8e9c0*/  LOP3.LUT R20, R20, 0xffdfffff, RZ, 0xc0, !PT ;  /* 0xffdfffff14147812 */ /* 0x000fe200078ec0ff */
[----:B------:R-:W2:Y:S08]  /*8e9d0*/  LDL.LU R50, [R1+0x864] ;  /* 0x0008640001327983 */ /* 0x000eb00000300800 */
[----:B------:R-:W-:-:S02]  /*8e9e0*/  @P0 LOP3.LUT R18, R18, 0x10000000, RZ, 0xfc, !PT ;  /* 0x1000000012120812 */ /* 0x000fc400078efcff */
[----:B------:R-:W-:Y:S01]  /*8e9f0*/  LOP3.LUT P0, RZ, R19, 0x10, RZ, 0xc0, !PT ;  /* 0x0000001013ff7812 */ /* 0x000fe2000780c0ff */
[----:B------:R-:W2:Y:S04]  /*8ea00*/  LDL.LU R51, [R1+0x86c] ;  /* 0x00086c0001337983 */ /* 0x000ea80000300800 */
[----:B------:R-:W-:Y:S01]  /*8ea10*/  STSM.16.M88.4 [R0], R40 ;  /* 0x0000002800007844 */ /* 0x000fe20000000200 */
[----:B------:R-:W-:Y:S01]  /*8ea20*/  BAR.SYNC.DEFER_BLOCKING 0x0 ;  /* 0x0000000000007b1d */ /* 0x000fe20000010000 */
[----:B------:R-:W-:Y:S01]  /*8ea30*/  ISETP.LT.AND P0, PT, R252, UR5, !P0 ;  /* 0x00000005fc007c0c */ /* 0x000fe2000c701270 */
[----:B------:R-:W-:Y:S01]  /*8ea40*/  IMAD.MOV.U32 R67, RZ, RZ, R215 ;  /* 0x000000ffff437224 */ /* 0x000fe200078e00d7 */
[----:B------:R-:W-:Y:S01]  /*8ea50*/  MOV R66, R213 ;  /* 0x000000d500427202 */ /* 0x000fe20000000f00 */
[----:B------:R-:W-:Y:S01]  /*8ea60*/  IMAD.MOV.U32 R142, RZ, RZ, R229 ;  /* 0x000000ffff8e7224 */ /* 0x000fe200078e00e5 */
[----:B------:R-:W-:Y:S01]  /*8ea70*/  LOP3.LUT R18, R18, 0xf7ffffff, RZ, 0xc0, !PT ;  /* 0xf7ffffff12127812 */ /* 0x000fe200078ec0ff */
[----:B------:R-:W-:Y:S01]  /*8ea80*/  IMAD.MOV.U32 R143, RZ, RZ, R231 ;  /* 0x000000ffff8f7224 */ /* 0x000fe200078e00e7 */
[----:B------:R-:W-:Y:S01]  /*8ea90*/  ULDC UR5, c[0x0][0x22c] ;  /* 0x00008b0000057ab9 */ /* 0x000fe20000000800 */
[----:B------:R-:W3:Y:S01]  /*8eaa0*/  LDL.LU R44, [R1+0x6c4] ;  /* 0x0006c400012c7983 */ /* 0x000ee20000300800 */
[----:B------:R-:W-:-:S04]  /*8eab0*/  @P1 LOP3.LUT R18, R18, 0x8000000, RZ, 0xfc, !PT ;  /* 0x0800000012121812 */ /* 0x000fc800078efcff */
[----:B------:R-:W-:-:S04]  /*8eac0*/  LOP3.LUT R18, R18, 0xfbffffff, RZ, 0xc0, !PT ;  /* 0xfbffffff12127812 */ /* 0x000fc800078ec0ff */
[----:B------:R-:W-:-:S04]  /*8ead0*/  @P2 LOP3.LUT R18, R18, 0x4000000, RZ, 0xfc, !PT ;  /* 0x0400000012122812 */ /* 0x000fc800078efcff */
[----:B------:R-:W-:Y:S01]  /*8eae0*/  LOP3.LUT R18, R18, 0xfdffffff, RZ, 0xc0, !PT ;  /* 0xfdffffff12127812 */ /* 0x000fe200078ec0ff */
[----:B------:R-:W1:Y:S03]  /*8eaf0*/  LDS.128 R40, [R37] ;  /* 0x0000000025287984 */ /* 0x000e660000000c00 */
[----:B------:R-:W-:Y:S01]  /*8eb00*/  @P3 LOP3.LUT R18, R18, 0x2000000, RZ, 0xfc, !PT ;  /* 0x0200000012123812 */ /* 0x000fe200078efcff */
[----:B------:R-:W-:Y:S03]  /*8eb10*/  BAR.SYNC.DEFER_BLOCKING 0x0 ;  /* 0x0000000000007b1d */ /* 0x000fe60000010000 */
[----:B------:R-:W-:-:S04]  /*8eb20*/  LOP3.LUT R18, R18, 0xfeffffff, RZ, 0xc0, !PT ;  /* 0xfeffffff12127812 */ /* 0x000fc800078ec0ff */
[----:B------:R-:W-:-:S04]  /*8eb30*/  @P4 LOP3.LUT R18, R18, 0x1000000, RZ, 0xfc, !PT ;  /* 0x0100000012124812 */ /* 0x000fc800078efcff */
[----:B------:R-:W-:-:S04]  /*8eb40*/  LOP3.LUT R18, R18, 0xff7fffff, RZ, 0xc0, !PT ;  /* 0xff7fffff12127812 */ /* 0x000fc800078ec0ff */
[----:B------:R-:W-:-:S04]  /*8eb50*/  @P5 LOP3.LUT R18, R18, 0x800000, RZ, 0xfc, !PT ;  /* 0x0080000012125812 */ /* 0x000fc800078efcff */
[----:B------:R-:W-:-:S04]  /*8eb60*/  LOP3.LUT R18, R18, 0xffbfffff, RZ, 0xc0, !PT ;  /* 0xffbfffff12127812 */ /* 0x000fc800078ec0ff */
[----:B------:R-:W-:Y:S02]  /*8eb70*/  @P6 LOP3.LUT R18, R18, 0x400000, RZ, 0xfc, !PT ;  /* 0x0040000012126812 */ /* 0x000fe400078efcff */
[C---:B------:R-:W-:Y:S02]  /*8eb80*/  LOP3.LUT P6, RZ, R19.reuse, 0x4000, RZ, 0xc0, !PT ;  /* 0x0000400013ff7812 */ /* 0x040fe400078cc0ff */
[----:B------:R-:W-:-:S04]  /*8eb90*/  LOP3.LUT R19, R19, 0xffffffef, RZ, 0xc0, !PT ;  /* 0xffffffef13137812 */ /* 0x000fc800078ec0ff */
[----:B------:R-:W-:-:S04]  /*8eba0*/  @P0 LOP3.LUT R19, R19, 0x10, RZ, 0xfc, !PT ;  /* 0x0000001013130812 */ /* 0x000fc800078efcff */
[C---:B------:R-:W-:Y:S02]  /*8ebb0*/  LOP3.LUT P5, RZ, R19.reuse, 0x8000, RZ, 0xc0, !PT ;  /* 0x0000800013ff7812 */ /* 0x040fe400078ac0ff */
[C---:B------:R-:W-:Y:S01]  /*8ebc0*/  LOP3.LUT P4, RZ, R19.reuse, 0x20000, RZ, 0xc0, !PT ;  /* 0x0002000013ff7812 */ /* 0x040fe2000788c0ff */
[----:B-1----:R1:W-:Y:S01]  /*8ebd0*/  STL.64 [R1+0xe00], R40 ;  /* 0x000e002801007387 */ /* 0x0023e20000100a00 */
[----:B------:R-:W-:Y:S02]  /*8ebe0*/  @P6 LOP3.LUT R20, R20, 0x200000, RZ, 0xfc, !PT ;  /* 0x0020000014146812 */ /* 0x000fe400078efcff */
[C---:B------:R-:W-:Y:S01]  /*8ebf0*/  LOP3.LUT P6, RZ, R19.reuse, 0x1000, RZ, 0xc0, !PT ;  /* 0x0000100013ff7812 */ /* 0x040fe200078cc0ff */
[----:B------:R-:W-:Y:S01]  /*8ec00*/  STL.64 [R1+0xe08], R42 ;  /* 0x000e082a01007387 */ /* 0x000fe20000100a00 */
[----:B------:R-:W-:Y:S02]  /*8ec10*/  LOP3.LUT R20, R20, 0xffbfffff, RZ, 0xc0, !PT ;  /* 0xffbfffff14147812 */ /* 0x000fe400078ec0ff */
[C---:B------:R-:W-:Y:S01]  /*8ec20*/  LOP3.LUT P3, RZ, R19.reuse, 0x2000000, RZ, 0xc0, !PT ;  /* 0x0200000013ff7812 */ /* 0x040fe2000786c0ff */
[----:B------:R-:W3:Y:S01]  /*8ec30*/  LDL.LU R45, [R1+0x6cc] ;  /* 0x0006cc00012d7983 */ /* 0x000ee20000300800 */
[----:B------:R-:W-:-:S02]  /*8ec40*/  LOP3.LUT P2, RZ, R19, 0x8000000, RZ, 0xc0, !PT ;  /* 0x0800000013ff7812 */ /* 0x000fc4000784c0ff */
[C---:B------:R-:W-:Y:S01]  /*8ec50*/  LOP3.LUT P1, RZ, R19.reuse, 0x20000000, RZ, 0xc0, !PT ;  /* 0x2000000013ff7812 */ /* 0x040fe2000782c0ff */
[----:B------:R-:W3:Y:S01]  /*8ec60*/  LDL.LU R46, [R1+0x1564] ;  /* 0x00156400012e7983 */ /* 0x000ee20000300800 */
[----:B------:R-:W-:-:S03]  /*8ec70*/  LOP3.LUT P0, RZ, R19, 0x80000000, RZ, 0xc0, !PT ;  /* 0x8000000013ff7812 */ /* 0x000fc6000780c0ff */
[----:B------:R-:W3:Y:S01]  /*8ec80*/  LDL.LU R47, [R1+0x156c] ;  /* 0x00156c00012f7983 */ /* 0x000ee20000300800 */
[----:B------:R-:W-:Y:S02]  /*8ec90*/  @P6 LOP3.LUT R20, R20, 0x400000, RZ, 0xfc, !PT ;  /* 0x0040000014146812 */ /* 0x000fe400078efcff */
[----:B------:R-:W-:Y:S01]  /*8eca0*/  LOP3.LUT P6, RZ, R19, 0x400, RZ, 0xc0, !PT ;  /* 0x0000040013ff7812 */ /* 0x000fe200078cc0ff */
[----:B-1----:R-:W4:Y:S01]  /*8ecb0*/  LDL.LU R40, [R1+0x12e4] ;  /* 0x0012e40001287983 */ /* 0x002f220000300800 */
[----:B------:R-:W-:-:S11]  /*8ecc0*/  LOP3.LUT R20, R20, 0xff7fffff, RZ, 0xc0, !PT ;  /* 0xff7fffff14147812 */ /* 0x000fd600078ec0ff */
[----:B------:R-:W-:Y:S02]  /*8ecd0*/  @P6 LOP3.LUT R20, R20, 0x800000, RZ, 0xfc, !PT ;  /* 0x0080000014146812 */ /* 0x000fe400078efcff */
[----:B------:R-:W-:Y:S02]  /*8ece0*/  LOP3.LUT P6, RZ, R19, 0x100, RZ, 0xc0, !PT ;  /* 0x0000010013ff7812 */ /* 0x000fe400078cc0ff */
[----:B------:R-:W-:-:S11]  /*8ecf0*/  LOP3.LUT R20, R20, 0xfeffffff, RZ, 0xc0, !PT ;  /* 0xfeffffff14147812 */ /* 0x000fd600078ec0ff */
[----:B------:R-:W-:Y:S02]  /*8ed00*/  @P6 LOP3.LUT R20, R20, 0x1000000, RZ, 0xfc, !PT ;  /* 0x0100000014146812 */ /* 0x000fe400078efcff */
[----:B------:R-:W-:Y:S02]  /*8ed10*/  LOP3.LUT P6, RZ, R19, 0x40, RZ, 0xc0, !PT ;  /* 0x0000004013ff7812 */ /* 0x000fe400078cc0ff */
[----:B------:R-:W-:-:S11]  /*8ed20*/  LOP3.LUT R20, R20, 0xfdffffff, RZ, 0xc0, !PT ;  /* 0xfdffffff14147812 */ /* 0x000fd600078ec0ff */
[----:B------:R-:W-:Y:S02]  /*8ed30*/  @P6 LOP3.LUT R20, R20, 0x2000000, RZ, 0xfc, !PT ;  /* 0x0200000014146812 */ /* 0x000fe400078efcff */
[----:B------:R-:W-:Y:S01]  /*8ed40*/  LOP3.LUT P6, RZ, R19, 0x10, RZ, 0xc0, !PT ;  /* 0x0000001013ff7812 */ /* 0x000fe200078cc0ff */
[----:B--2---:R-:W-:Y:S01]  /*8ed50*/  STSM.16.M88.4 [R0], R48 ;  /* 0x0000003000007844 */ /* 0x004fe20000000200 */
[----:B------:R-:W-:Y:S06]  /*8ed60*/  BAR.SYNC.DEFER_BLOCKING 0x0 ;  /* 0x0000000000007b1d */ /* 0x000fec0000010000 */
[----:B------:R-:W1:Y:S02]  /*8ed70*/  LDS.128 R48, [R37] ;  /* 0x0000000025307984 */ /* 0x000e640000000c00 */
[----:B------:R-:W-:Y:S06]  /*8ed80*/  BAR.SYNC.DEFER_BLOCKING 0x0 ;  /* 0x0000000000007b1d */ /* 0x000fec0000010000 */
[----:B-1----:R-:W-:Y:S04]  /*8ed90*/  STL.64 [R1+0xc90], R48 ;  /* 0x000c903001007387 */ /* 0x002fe80000100a00 */
[----:B------:R-:W-:Y:S04]  /*8eda0*/  STL.64 [R1+0xc98], R50 ;  /* 0x000c983201007387 */ /* 0x000fe80000100a00 */
[----:B------:R-:W4:Y:S04]  /*8edb0*/  LDL.LU R41, [R1+0x12ec] ;  /* 0x0012ec0001297983 */ /* 0x000f280000300800 */
[----:B------:R-:W4:Y:S04]  /*8edc0*/  LDL.LU R42, [R1+0xdf4] ;  /* 0x000df400012a7983 */ /* 0x000f280000300800 */
[----:B------:R-:W4:Y:S04]  /*8edd0*/  LDL.LU R43, [R1+0xdfc] ;  /* 0x000dfc00012b7983 */ /* 0x000f280000300800 */
[----:B---3--:R1:W-:Y:S01]  /*8ede0*/  STSM.16.M88.4 [R0], R44 ;  /* 0x0000002c00007844 */ /* 0x0083e20000000200 */
        /* <DEDUP_REMOVED lines=26> */
[----:B------:R-:W2:Y:S01]  /*8ef90*/  LDL.LU R45, [R1+0xefc] ;  /* 0x000efc00012d7983 */ /* 0x000ea20000300800 */
[----:B------:R-:W-:Y:S01]  /*8efa0*/  MOV R46, R221 ;  /* 0x000000dd002e7202 */ /* 0x000fe20000000f00 */
[----:B------:R-:W-:-:S02]  /*8efb0*/  IMAD.MOV.U32 R47, RZ, RZ, R223 ;  /* 0x000000ffff2f7224 */ /* 0x000fc400078e00df */
        /* <DEDUP_REMOVED lines=78> */
[----:B------:R-:W-:-:S02]  /*8f4a0*/  IMAD.MOV.U32 R46, RZ, RZ, R204 ;  /* 0x000000ffff2e7224 */ /* 0x000fc400078e00cc */
[----:B------:R-:W-:Y:S01]  /*8f4b0*/  IMAD.MOV.U32 R47, RZ, RZ, R206 ;  /* 0x000000ffff2f7224 */ /* 0x000fe200078e00ce */
[----:B---3--:R1:W-:Y:S01]  /*8f4c0*/  STSM.16.M88.4 [R0], R40 ;  /* 0x0000002800007844 */ /* 0x0083e20000000200 */
[----:B------:R-:W-:Y:S06]  /*8f4d0*/  BAR.SYNC.DEFER_BLOCKING 0x0 ;  /* 0x0000000000007b1d */ /* 0x000fec0000010000 */
[----:B-1----:R-:W3:Y:S04]  /*8f4e0*/  LDL.LU R40, [R1+0x4b4] ;  /* 0x0004b40001287983 */ /* 0x002ee80000300800 */
[----:B------:R-:W1:Y:S01]  /*8f4f0*/  LDS.128 R48, [R37] ;  /* 0x0000000025307984 */ /* 0x000e620000000c00 */
[----:B------:R-:W-:Y:S01]  /*8f500*/  BAR.SYNC.DEFER_BLOCKING 0x0 ;  /* 0x0000000000007b1d */ /* 0x000fe20000010000 */
[----:B-1----:R-:W-:-:S05]  /*8f510*/  IMAD.MOV.U32 R252, RZ, RZ, R51 ;  /* 0x000000fffffc7224 */ /* 0x002fca00078e0033 */
[----:B------:R-:W-:Y:S04]  /*8f520*/  STL.64 [R1+0xc80], R48 ;  /* 0x000c803001007387 */ /* 0x000fe80000100a00 */
[----:B------:R-:W-:Y:S04]  /*8f530*/  STL [R1+0xc88], R50 ;  /* 0x000c883201007387 */ /* 0x000fe80000100800 */
[----:B------:R-:W-:Y:S04]  /*8f540*/  STL [R1+0x2e9c], R252 ;  /* 0x002e9cfc01007387 */ /* 0x000fe80000100800 */
        /* <DEDUP_REMOVED lines=89> */
[----:B------:R-:W-:Y:S04]  /*8fae0*/  STL [R1+0x8c], R51 ;  /* 0x00008c3301007387 */ /* 0x000fe80000100800 */
[----:B------:R-:W2:Y:S04]  /*8faf0*/  LDL.LU R45, [R1+0x918] ;  /* 0x00091800012d7983 */ /* 0x000ea80000300800 */
[----:B------:R-:W2:Y:S04]  /*8fb00*/  LDL.LU R46, [R1+0x250] ;  /* 0x00025000012e7983 */ /* 0x000ea80000300800 */
[----:B------:R-:W2:Y:S01]  /*8fb10*/  LDL.LU R47, [R1+0x258] ;  /* 0x00025800012f7983 */ /* 0x000ea20000300800 */
[----:B------:R-:W-:-:S03]  /*8fb20*/  MOV R252, R50 ;  /* 0x0000003200fc7202 */ /* 0x000fc60000000f00 */
        /* <DEDUP_REMOVED lines=15> */
[----:B-1----:R-:W-:Y:S04]  /*8fc20*/  STL.64 [R1], R48 ;  /* 0x0000003001007387 */ /* 0x002fe80000100a00 */
[----:B------:R-:W-:Y:S04]  /*8fc30*/  STL.64 [R1+0x8], R50 ;  /* 0x0000083201007387 */ /* 0x000fe80000100a00 */
[----:B------:R-:W2:Y:S04]  /*8fc40*/  LDL.LU R45, [R1+0x6f8] ;  /* 0x0006f800012d7983 */ /* 0x000ea80000300800 */
[----:B------:R-:W2:Y:S04]  /*8fc50*/  LDL.LU R46, [R1+0x1540] ;  /* 0x00154000012e7983 */ /* 0x000ea80000300800 */
[----:B------:R-:W2:Y:S04]  /*8fc60*/  LDL.LU R47, [R1+0x1548] ;  /* 0x00154800012f7983 */ /* 0x000ea80000300800 */
[----:B---3--:R1:W-:Y:S01]  /*8fc70*/  STSM.16.M88.4 [R0], R40 ;  /* 0x0000002800007844 */ /* 0x0083e20000000200 */
[----:B------:R-:W-:Y:S06]  /*8fc80*/  BAR.SYNC.DEFER_BLOCKING 0x0 ;  /* 0x0000000000007b1d */ /* 0x000fec0000010000 */
[----:B-1----:R-:W3:Y:S04]  /*8fc90*/  LDL.LU R40, [R1+0x1150] ;  /* 0x0011500001287983 */ /* 0x002ee80000300800 */
[----:B------:R-:W3:Y:S04]  /*8fca0*/  LDL.LU R41, [R1+0x1158] ;  /* 0x0011580001297983 */ /* 0x000ee80000300800 */
[----:B------:R-:W3:Y:S04]  /*8fcb0*/  LDL.LU R42, [R1+0xdd0] ;  /* 0x000dd000012a7983 */ /* 0x000ee80000300800 */
[----:B------:R-:W3:Y:S04]  /*8fcc0*/  LDL.LU R43, [R1+0xdd8] ;  /* 0x000dd800012b7983 */ /* 0x000ee80000300800 */
[----:B------:R-:W1:Y:S01]  /*8fcd0*/  LDS.128 R232, [R37] ;  /* 0x0000000025e87984 */ /* 0x000e620000000c00 */
[----:B------:R-:W-:Y:S06]  /*8fce0*/  BAR.SYNC.DEFER_BLOCKING 0x0 ;  /* 0x0000000000007b1d */ /* 0x000fec0000010000 */
[----:B--2---:R2:W-:Y:S02]  /*8fcf0*/  STSM.16.M88.4 [R0], R44 ;  /* 0x0000002c00007844 */ /* 0x0045e40000000200 */
[----:B------:R-:W-:Y:S06]  /*8fd00*/  BAR.SYNC.DEFER_BLOCKING 0x0 ;  /* 0x0000000000007b1d */ /* 0x000fec0000010000 */
[----:B--2---:R-:W2:Y:S04]  /*8fd10*/  LDL.LU R44, [R1+0x1100] ;  /* 0x00110000012c7983 */ /* 0x004ea80000300800 */
[----:B------:R-:W2:Y:S04]  /*8fd20*/  LDL.LU R45, [R1+0x1108] ;  /* 0x00110800012d7983 */ /* 0x000ea80000300800 */
[----:B------:R-:W2:Y:S04]  /*8fd30*/  LDL.LU R46, [R1+0x1010] ;  /* 0x00101000012e7983 */ /* 0x000ea80000300800 */
[----:B------:R-:W2:Y:S04]  /*8fd40*/  LDL.LU R47, [R1+0x1018] ;  /* 0x00101800012f7983 */ /* 0x000ea80000300800 */
[----:B------:R-:W4:Y:S01]  /*8fd50*/  LDS.128 R224, [R37] ;  /* 0x0000000025e07984 */ /* 0x000f220000000c00 */
[----:B------:R-:W-:Y:S06]  /*8fd60*/  BAR.SYNC.DEFER_BLOCKING 0x0 ;  /* 0x0000000000007b1d */ /* 0x000fec0000010000 */
[----:B---3--:R3:W-:Y:S02]  /*8fd70*/  STSM.16.M88.4 [R0], R40 ;  /* 0x0000002800007844 */ /* 0x0087e40000000200 */
[----:B------:R-:W-:Y:S06]  /*8fd80*/  BAR.SYNC.DEFER_BLOCKING 0x0 ;  /* 0x0000000000007b1d */ /* 0x000fec0000010000 */
[----:B---3--:R-:W3:Y:S04]  /*8fd90*/  LDL.LU R40, [R1+0xc60] ;  /* 0x000c600001287983 */ /* 0x008ee80000300800 */
[----:B------:R-:W3:Y:S04]  /*8fda0*/  LDL.LU R41, [R1+0xc68] ;  /* 0x000c680001297983 */ /* 0x000ee80000300800 */
[----:B------:R-:W3:Y:S04]  /*8fdb0*/  LDL.LU R42, [R1+0xfc0] ;  /* 0x000fc000012a7983 */ /* 0x000ee80000300800 */
[----:B------:R-:W3:Y:S04]  /*8fdc0*/  LDL.LU R43, [R1+0xfc8] ;  /* 0x000fc800012b7983 */ /* 0x000ee80000300800 */
[----:B------:R-:W4:Y:S01]  /*8fdd0*/  LDS.128 R220, [R37] ;  /* 0x0000000025dc7984 */ /* 0x000f220000000c00 */
[----:B------:R-:W-:Y:S06]  /*8fde0*/  BAR.SYNC.DEFER_BLOCKING 0x0 ;  /* 0x0000000000007b1d */ /* 0x000fec0000010000 */
[----:B--2---:R2:W-:Y:S02]  /*8fdf0*/  STSM.16.M88.4 [R0], R44 ;  /* 0x0000002c00007844 */ /* 0x0045e40000000200 */
[----:B------:R-:W-:Y:S06]  /*8fe00*/  BAR.SYNC.DEFER_BLOCKING 0x0 ;  /* 0x0000000000007b1d */ /* 0x000fec0000010000 */
[----:B--2---:R-:W2:Y:S04]  /*8fe10*/  LDL.LU R44, [R1+0xed0] ;  /* 0x000ed000012c7983 */ /* 0x004ea80000300800 */
[----:B------:R-:W2:Y:S04]  /*8fe20*/  LDL.LU R45, [R1+0xed8] ;  /* 0x000ed800012d7983 */ /* 0x000ea80000300800 */
[----:B------:R-:W4:Y:S01]  /*8fe30*/  LDS.128 R216, [R37] ;  /* 0x0000000025d87984 */ /* 0x000f220000000c00 */
[----:B------:R-:W-:Y:S01]  /*8fe40*/  BAR.SYNC.DEFER_BLOCKING 0x0 ;  /* 0x0000000000007b1d */ /* 0x000fe20000010000 */
[----:B------:R-:W-:-:S02]  /*8fe50*/  IMAD.MOV.U32 R46, RZ, RZ, R208 ;  /* 0x000000ffff2e7224 */ /* 0x000fc400078e00d0 */
[----:B------:R-:W-:-:S03]  /*8fe60*/  IMAD.MOV.U32 R47, RZ, RZ, R210 ;  /* 0x000000ffff2f7224 */ /* 0x000fc600078e00d2 */
        /* <DEDUP_REMOVED lines=102> */
[----:B------:R-:W4:Y:S04]  /*904d0*/  LDL.LU R48, [R1+0x10f0] ;  /* 0x0010f00001307983 */ /* 0x000f280000300800 */
[----:B------:R-:W4:Y:S04]  /*904e0*/  LDL.LU R49, [R1+0x10f8] ;  /* 0x0010f80001317983 */ /* 0x000f280000300800 */
[----:B------:R-:W4:Y:S04]  /*904f0*/  LDL.LU R50, [R1+0x1000] ;  /* 0x0010000001327983 */ /* 0x000f280000300800 */
[----:B------:R-:W4:Y:S04]  /*90500*/  LDL.LU R51, [R1+0x1008] ;  /* 0x0010080001337983 */ /* 0x000f280000300800 */
        /* <DEDUP_REMOVED lines=8> */
[----:B------:R-:W1:Y:S01]  /*90590*/  LDS.128 R152, [R37] ;  /* 0x0000000025987984 */ /* 0x000e620000000c00 */
[----:B------:R-:W-:Y:S06]  /*905a0*/  BAR.SYNC.DEFER_BLOCKING 0x0 ;  /* 0x0000000000007b1d */ /* 0x000fec0000010000 */
[----:B---3--:R3:W-:Y:S02]  /*905b0*/  STSM.16.M88.4 [R0], R40 ;  /* 0x0000002800007844 */ /* 0x0087e40000000200 */
[----:B------:R-:W-:Y:S06]  /*905c0*/  BAR.SYNC.DEFER_BLOCKING 0x0 ;  /* 0x0000000000007b1d */ /* 0x000fec0000010000 */
[----:B---3--:R-:W3:Y:S04]  /*905d0*/  LDL.LU R40, [R1+0xec0] ;  /* 0x000ec00001287983 */ /* 0x008ee80000300800 */
[----:B------:R-:W3:Y:S04]  /*905e0*/  LDL.LU R41, [R1+0xec8] ;  /* 0x000ec80001297983 */ /* 0x000ee80000300800 */
[----:B------:R-:W1:Y:S01]  /*905f0*/  LDS.128 R148, [R37] ;  /* 0x0000000025947984 */ /* 0x000e620000000c00 */
[----:B------:R-:W-:Y:S06]  /*90600*/  BAR.SYNC.DEFER_BLOCKING 0x0 ;  /* 0x0000000000007b1d */ /* 0x000fec0000010000 */
[----:B----4-:R-:W-:Y:S02]  /*90610*/  STSM.16.M88.4 [R0], R48 ;  /* 0x0000003000007844 */ /* 0x010fe40000000200 */
[----:B------:R-:W-:Y:S06]  /*90620*/  BAR.SYNC.DEFER_BLOCKING 0x0 ;  /* 0x0000000000007b1d */ /* 0x000fec0000010000 */
[----:B------:R-:W4:Y:S02]  /*90630*/  LDS.128 R144, [R37] ;  /* 0x0000000025907984 */ /* 0x000f240000000c00 */
        /* <DEDUP_REMOVED lines=8> */
[----:B------:R-:W-:-:S02]  /*906c0*/  IMAD.MOV.U32 R42, RZ, RZ, R212 ;  /* 0x000000ffff2a7224 */ /* 0x000fc400078e00d4 */
[----:B------:R-:W-:Y:S01]  /*906d0*/  IMAD.MOV.U32 R43, RZ, RZ, R214 ;  /* 0x000000ffff2b7224 */ /* 0x000fe200078e00d6 */
        /* <DEDUP_REMOVED lines=31> */
[----:B------:R-:W1:Y:S01]  /*908d0*/  LDS.128 R120, [R37] ;  /* 0x0000000025787984 */ /* 0x000e620000000c00 */
[----:B------:R-:W-:Y:S06]  /*908e0*/  BAR.SYNC.DEFER_BLOCKING 0x0 ;  /* 0x0000000000007b1d */ /* 0x000fec0000010000 */
[----:B------:R-:W4:Y:S04]  /*908f0*/  LDL.LU R64, [R1+0xec4] ;  /* 0x000ec40001407983 */ /* 0x000f280000300800 */
[----:B------:R-:W4:Y:S04]  /*90900*/  LDL.LU R65, [R1+0xecc] ;  /* 0x000ecc0001417983 */ /* 0x000f280000300800 */
[----:B---3--:R-:W-:Y:S01]  /*90910*/  STSM.16.M88.4 [R0], R40 ;  /* 0x0000002800007844 */ /* 0x008fe20000000200 */
[----:B------:R-:W-:Y:S06]  /*90920*/  BAR.SYNC.DEFER_BLOCKING 0x0 ;  /* 0x0000000000007b1d */ /* 0x000fec0000010000 */
[----:B------:R-:W3:Y:S02]  /*90930*/  LDS.128 R112, [R37] ;  /* 0x0000000025707984 */ /* 0x000ee40000000c00 */
[----:B------:R-:W-:Y:S06]  /*90940*/  BAR.SYNC.DEFER_BLOCKING 0x0 ;  /* 0x0000000000007b1d */ /* 0x000fec0000010000 */
[----:B--2---:R-:W-:Y:S02]  /*90950*/  STSM.16.M88.4 [R0], R44 ;  /* 0x0000002c00007844 */ /* 0x004fe40000000200 */
[----:B------:R-:W-:Y:S06]  /*90960*/  BAR.SYNC.DEFER_BLOCKING 0x0 ;  /* 0x0000000000007b1d */ /* 0x000fec0000010000 */
[----:B------:R-:W2:Y:S02]  /*90970*/  LDS.128 R40, [R37] ;  /* 0x0000000025287984 */ /* 0x000ea40000000c00 */
[----:B------:R-:W-:Y:S06]  /*90980*/  BAR.SYNC.DEFER_BLOCKING 0x0 ;  /* 0x0000000000007b1d */ /* 0x000fec0000010000 */
[----:B----4-:R-:W-:Y:S02]  /*90990*/  STSM.16.M88.4 [R0], R48 ;  /* 0x0000003000007844 */ /* 0x010fe40000000200 */
[----:B------:R-:W-:Y:S06]  /*909a0*/  BAR.SYNC.DEFER_BLOCKING 0x0 ;  /* 0x0000000000007b1d */ /* 0x000fec0000010000 */
[----:B------:R-:W4:Y:S02]  /*909b0*/  LDS.128 R44, [R37] ;  /* 0x00000000252c7984 */ /* 0x000f240000000c00 */
[----:B------:R-:W-:Y:S06]  /*909c0*/  BAR.SYNC.DEFER_BLOCKING 0x0 ;  /* 0x0000000000007b1d */ /* 0x000fec0000010000 */
[----:B------:R-:W-:Y:S02]  /*909d0*/  STSM.16.M88.4 [R0], R52 ;  /* 0x0000003400007844 */ /* 0x000fe40000000200 */
[----:B------:R-:W-:Y:S06]  /*909e0*/  BAR.SYNC.DEFER_BLOCKING 0x0 ;  /* 0x0000000000007b1d */ /* 0x000fec0000010000 */
[----:B------:R-:W4:Y:S02]  /*909f0*/  LDS.128 R48, [R37] ;  /* 0x0000000025307984 */ /* 0x000f240000000c00 */
[----:B------:R-:W-:Y:S06]  /*90a00*/  BAR.SYNC.DEFER_BLOCKING 0x0 ;  /* 0x0000000000007b1d */ /* 0x000fec0000010000 */
[----:B------:R-:W-:Y:S02]  /*90a10*/  STSM.16.M88.4 [R0], R56 ;  /* 0x0000003800007844 */ /* 0x000fe40000000200 */
[----:B------:R-:W-:Y:S06]  /*90a20*/  BAR.SYNC.DEFER_BLOCKING 0x0 ;  /* 0x0000000000007b1d */ /* 0x000fec0000010000 */
[----:B------:R-:W4:Y:S02]  /*90a30*/  LDS.128 R52, [R37] ;  /* 0x0000000025347984 */ /* 0x000f240000000c00 */
[----:B------:R-:W-:Y:S06]  /*90a40*/  BAR.SYNC.DEFER_BLOCKING 0x0 ;  /* 0x0000000000007b1d */ /* 0x000fec0000010000 */
[----:B------:R1:W-:Y:S02]  /*90a50*/  STSM.16.M88.4 [R0], R60 ;  /* 0x0000003c00007844 */ /* 0x0003e40000000200 */
[----:B------:R-:W-:Y:S06]  /*90a60*/  BAR.SYNC.DEFER_BLOCKING 0x0 ;  /* 0x0000000000007b1d */ /* 0x000fec0000010000 */
[----:B-1----:R-:W3:Y:S04]  /*90a70*/  LDL.LU R60, [R1+0x360] ;  /* 0x00036000013c7983 */ /* 0x002ee80000300800 */
[----:B------:R-:W3:Y:S04]  /*90a80*/  LDL.LU R61, [R1+0x368] ;  /* 0x00036800013d7983 */ /* 0x000ee80000300800 */
[----:B------:R-:W3:Y:S04]  /*90a90*/  LDL.LU R62, [R1+0x420] ;  /* 0x00042000013e7983 */ /* 0x000ee80000300800 */
[----:B------:R-:W3:Y:S04]  /*90aa0*/  LDL.LU R63, [R1+0x428] ;  /* 0x00042800013f7983 */ /* 0x000ee80000300800 */
[----:B------:R-:W2:Y:S04]  /*90ab0*/  LDL.LU R56, [R1+0x410] ;  /* 0x0004100001387983 */ /* 0x000ea80000300800 */
[----:B------:R-:W2:Y:S04]  /*90ac0*/  LDL.LU R57, [R1+0x418] ;  /* 0x0004180001397983 */ /* 0x000ea80000300800 */
[----:B------:R-:W2:Y:S04]  /*90ad0*/  LDL.LU R58, [R1+0x220] ;  /* 0x00022000013a7983 */ /* 0x000ea80000300800 */
[----:B------:R-:W2:Y:S04]  /*90ae0*/  LDL.LU R59, [R1+0x228] ;  /* 0x00022800013b7983 */ /* 0x000ea80000300800 */
[----:B------:R-:W1:Y:S01]  /*90af0*/  LDS.128 R88, [R37] ;  /* 0x0000000025587984 */ /* 0x000e620000000c00 */
[----:B------:R-:W-:Y:S06]  /*90b00*/  BAR.SYNC.DEFER_BLOCKING 0x0 ;  /* 0x0000000000007b1d */ /* 0x000fec0000010000 */
[----:B------:R-:W-:Y:S02]  /*90b10*/  STSM.16.M88.4 [R0], R64 ;  /* 0x0000004000007844 */ /* 0x000fe40000000200 */
[----:B------:R-:W-:Y:S06]  /*90b20*/  BAR.SYNC.DEFER_BLOCKING 0x0 ;  /* 0x0000000000007b1d */ /* 0x000fec0000010000 */
[----:B------:R-:W1:Y:S02]  /*90b30*/  LDS.128 R84, [R37] ;  /* 0x0000000025547984 */ /* 0x000e640000000c00 */
[----:B------:R-:W-:Y:S06]  /*90b40*/  BAR.SYNC.DEFER_BLOCKING 0x0 ;  /* 0x0000000000007b1d */ /* 0x000fec0000010000 */
[----:B---3--:R3:W-:Y:S02]  /*90b50*/  STSM.16.M88.4 [R0], R60 ;  /* 0x0000003c00007844 */ /* 0x0087e40000000200 */
[----:B------:R-:W-:Y:S06]  /*90b60*/  BAR.SYNC.DEFER_BLOCKING 0x0 ;  /* 0x0000000000007b1d */ /* 0x000fec0000010000 */
[----:B---3--:R-:W3:Y:S04]  /*90b70*/  LDL.LU R60, [R1+0x140] ;  /* 0x00014000013c7983 */ /* 0x008ee80000300800 */
        /* <DEDUP_REMOVED lines=15> */
[----:B------:R-:W1:Y:S01]  /*90c70*/  LDS.128 R76, [R37] ;  /* 0x00000000254c7984 */ /* 0x000e620000000c00 */
        /* <DEDUP_REMOVED lines=9> */
[----:B------:R-:W3:Y:S04]  /*90d10*/  LDL.LU R92, [R1+0x810] ;  /* 0x00081000015c7983 */ /* 0x000ee80000300800 */
[----:B------:R-:W3:Y:S04]  /*90d20*/  LDL.LU R93, [R1+0x818] ;  /* 0x00081800015d7983 */ /* 0x000ee80000300800 */
[----:B------:R-:W3:Y:S04]  /*90d30*/  LDL.LU R94, [R1+0xa60] ;  /* 0x000a6000015e7983 */ /* 0x000ee80000300800 */
[----:B------:R-:W3:Y:S04]  /*90d40*/  LDL.LU R95, [R1+0xa68] ;  /* 0x000a6800015f7983 */ /* 0x000ee80000300800 */
[----:B--2---:R-:W-:Y:S01]  /*90d50*/  STSM.16.M88.4 [R0], R56 ;  /* 0x0000003800007844 */ /* 0x004fe20000000200 */
[----:B------:R-:W-:Y:S06]  /*90d60*/  BAR.SYNC.DEFER_BLOCKING 0x0 ;  /* 0x0000000000007b1d */ /* 0x000fec0000010000 */
[----:B------:R-:W2:Y:S02]  /*90d70*/  LDS.128 R56, [R37] ;  /* 0x0000000025387984 */ /* 0x000ea40000000c00 */
[----:B------:R-:W-:Y:S06]  /*90d80*/  BAR.SYNC.DEFER_BLOCKING 0x0 ;  /* 0x0000000000007b1d */ /* 0x000fec0000010000 */
[----:B----4-:R-:W-:Y:S02]  /*90d90*/  STSM.16.M88.4 [R0], R68 ;  /* 0x0000004400007844 */ /* 0x010fe40000000200 */
[----:B------:R-:W-:Y:S06]  /*90da0*/  BAR.SYNC.DEFER_BLOCKING 0x0 ;  /* 0x0000000000007b1d */ /* 0x000fec0000010000 */
[----:B------:R-:W4:Y:S02]  /*90db0*/  LDS.128 R68, [R37] ;  /* 0x0000000025447984 */ /* 0x000f240000000c00 */
[----:B------:R-:W-:Y:S06]  /*90dc0*/  BAR.SYNC.DEFER_BLOCKING 0x0 ;  /* 0x0000000000007b1d */ /* 0x000fec0000010000 */
[----:B---3--:R3:W-:Y:S02]  /*90dd0*/  STSM.16.M88.4 [R0], R60 ;  /* 0x0000003c00007844 */ /* 0x0087e40000000200 */
[----:B------:R-:W-:Y:S06]  /*90de0*/  BAR.SYNC.DEFER_BLOCKING 0x0 ;  /* 0x0000000000007b1d */ /* 0x000fec0000010000 */
[----:B---3--:R-:W3:Y:S04]  /*90df0*/  LDL.LU R60, [R1+0x9d0] ;  /* 0x0009d000013c7983 */ /* 0x008ee80000300800 */
        /* <DEDUP_REMOVED lines=21> */
[----:B------:R-:W4:Y:S04]  /*90f50*/  LDL.LU R118, [R1+0x9e4] ;  /* 0x0009e40001767983 */ /* 0x000f280000300800 */
[----:B------:R-:W4:Y:S04]  /*90f60*/  LDL.LU R119, [R1+0x9ec] ;  /* 0x0009ec0001777983 */ /* 0x000f280000300800 */
[----:B------:R-:W-:Y:S01]  /*90f70*/  STSM.16.M88.4 [R0], R92 ;  /* 0x0000005c00007844 */ /* 0x000fe20000000200 */
[----:B------:R-:W-:Y:S01]  /*90f80*/  BAR.SYNC.DEFER_BLOCKING 0x0 ;  /* 0x0000000000007b1d */ /* 0x000fe20000010000 */
[----:B------:R-:W-:-:S02]  /*90f90*/  IMAD.MOV.U32 R62, RZ, RZ, R228 ;  /* 0x000000ffff3e7224 */ /* 0x000fc400078e00e4 */
[----:B------:R-:W-:-:S03]  /*90fa0*/  IMAD.MOV.U32 R63, RZ, RZ, R230 ;  /* 0x000000ffff3f7224 */ /* 0x000fc600078e00e6 */
        /* <DEDUP_REMOVED lines=56> */
[----:B------:R1:W-:Y:S04]  /*91330*/  STSM.16.M88.4 [R0], R140 ;  /* 0x0000008c00007844 */ /* 0x0003e80000000200 */
[----:B-1----:R-:W3:Y:S04]  /*91340*/  LDL.LU R142, [R1+0x2e0] ;  /* 0x0002e000018e7983 */ /* 0x002ee80000300800 */
[----:B------:R-:W2:Y:S01]  /*91350*/  LDL.LU R143, [R1+0x2d0] ;  /* 0x0002d000018f7983 */ /* 0x000ea20000300800 */
[C---:B------:R-:W-:Y:S01]  /*91360*/  IMAD.WIDE R38, R213.reuse, 0x4, R2 ;  /* 0x00000004d5267825 */ /* 0x040fe200078e0202 */
[----:B------:R-:W-:Y:S06]  /*91370*/  BAR.SYNC.DEFER_BLOCKING 0x0 ;  /* 0x0000000000007b1d */ /* 0x000fec0000010000 */
[----:B---3--:R1:W-:Y:S01]  /*91380*/  @P6 STG.E desc[UR58][R38.64], R142 ;  /* 0x0000008e26006986 */ /* 0x0083e2000c10193a */
[----:B------:R-:W-:Y:S01]  /*91390*/  LOP3.LUT P6, RZ, R20, 0x2000000, RZ, 0xc0, !PT ;  /* 0x0200000014ff7812 */ /* 0x000fe200078cc0ff */
[----:B-1----:R-:W-:-:S12]  /*913a0*/  IMAD.WIDE R38, R213, 0x4, R4 ;  /* 0x00000004d5267825 */ /* 0x002fd800078e0204 */
[----:B--2---:R1:W-:Y:S01]  /*913b0*/  @P6 STG.E desc[UR58][R38.64], R143 ;  /* 0x0000008f26006986 */ /* 0x0043e2000c10193a */
[----:B------:R-:W-:Y:S01]  /*913c0*/  LOP3.LUT P6, RZ, R20, 0x1000000, RZ, 0xc0, !PT ;  /* 0x0100000014ff7812 */ /* 0x000fe200078cc0ff */
[----:B-1----:R-:W-:-:S12]  /*913d0*/  IMAD.WIDE R38, R213, 0x4, R6 ;  /* 0x00000004d5267825 */ /* 0x002fd800078e0206 */
[----:B------:R1:W-:Y:S01]  /*913e0*/  @P6 STG.E desc[UR58][R38.64], R231 ;  /* 0x000000e726006986 */ /* 0x0003e2000c10193a */
        /* <DEDUP_REMOVED lines=8> */
[----:B------:R1:W-:Y:S02]  /*91470*/  @P6 STG.E desc[UR58][R38.64], R228 ;  /* 0x000000e426006986 */ /* 0x0003e4000c10193a */
[----:B-1----:R-:W-:-:S05]  /*91480*/  IMAD.WIDE R38, R213, 0x4, R14 ;  /* 0x00000004d5267825 */ /* 0x002fca00078e020e */
[----:B------:R1:W-:Y:S02]  /*91490*/  @P5 STG.E desc[UR58][R38.64], R215 ;  /* 0x000000d726005986 */ /* 0x0003e4000c10193a */
[----:B-1----:R-:W-:Y:S02]  /*914a0*/  IMAD.WIDE R38, R213, 0x4, R16 ;  /* 0x00000004d5267825 */ /* 0x002fe400078e0210 */
[----:B------:R-:W2:Y:S04]  /*914b0*/  LDL.LU R213, [R1+0x64] ;  /* 0x0000640001d57983 */ /* 0x000ea80000300800 */
[----:B------:R1:W-:Y:S02]  /*914c0*/  @P4 STG.E desc[UR58][R38.64], R214 ;  /* 0x000000d626004986 */ /* 0x0003e4000c10193a */
[----:B-1----:R-:W-:-:S05]  /*914d0*/  IMAD.WIDE R38, R212, 0x4, R2 ;  /* 0x00000004d4267825 */ /* 0x002fca00078e0202 */
[----:B------:R1:W-:Y:S02]  /*914e0*/  @P3 STG.E desc[UR58][R38.64], R211 ;  /* 0x000000d326003986 */ /* 0x0003e4000c10193a */
[----:B-1----:R-:W-:-:S05]  /*914f0*/  IMAD.WIDE R38, R212, 0x4, R4 ;  /* 0x00000004d4267825 */ /* 0x002fca00078e0204 */
[----:B------:R1:W-:Y:S02]  /*91500*/  @P2 STG.E desc[UR58][R38.64], R209 ;  /* 0x000000d126002986 */ /* 0x0003e4000c10193a */
[----:B-1----:R-:W-:-:S05]  /*91510*/  IMAD.WIDE R38, R212, 0x4, R6 ;  /* 0x00000004d4267825 */ /* 0x002fca00078e0206 */
[----:B------:R1:W-:Y:S02]  /*91520*/  @P1 STG.E desc[UR58][R38.64], R210 ;  /* 0x000000d226001986 */ /* 0x0003e4000c10193a */
[----:B-1----:R-:W-:-:S05]  /*91530*/  IMAD.WIDE R38, R212, 0x4, R8 ;  /* 0x00000004d4267825 */ /* 0x002fca00078e0208 */
[----:B------:R1:W-:Y:S04]  /*91540*/  @P0 STG.E desc[UR58][R38.64], R208 ;  /* 0x000000d026000986 */ /* 0x0003e8000c10193a */
[----:B-1----:R-:W3:Y:S04]  /*91550*/  LDL.LU R208, [R1+0x210] ;  /* 0x0002100001d07983 */ /* 0x002ee80000300800 */
[----:B------:R-:W4:Y:S04]  /*91560*/  LDL.LU R215, [R1+0x200] ;  /* 0x0002000001d77983 */ /* 0x000f280000300800 */
[----:B------:R-:W2:Y:S04]  /*91570*/  LDL.LU R214, [R1+0x1f0] ;  /* 0x0001f00001d67983 */ /* 0x000ea80000300800 */
[----:B------:R-:W2:Y:S04]  /*91580*/  LDL.LU R211, [R1+0x130] ;  /* 0x0001300001d37983 */ /* 0x000ea80000300800 */
[----:B------:R-:W2:Y:S04]  /*91590*/  LDL.LU R209, [R1+0x2e4] ;  /* 0x0002e40001d17983 */ /* 0x000ea80000300800 */
[----:B------:R-:W2:Y:S04]  /*915a0*/  LDL.LU R210, [R1+0x2d4] ;  /* 0x0002d40001d27983 */ /* 0x000ea80000300800 */
[----:B------:R-:W2:Y:S01]  /*915b0*/  LDL.LU R230, [R1+0x1218] ;  /* 0x0012180001e67983 */ /* 0x000ea20000300800 */
[C---:B------:R-:W-:Y:S01]  /*915c0*/  LOP3.LUT P3, RZ, R21.reuse, 0x2, RZ, 0xc0, !PT ;  /* 0x0000000215ff7812 */ /* 0x040fe2000786c0ff */
[----:B------:R-:W-:Y:S01]  /*915d0*/  IMAD.WIDE R38, R212, 0x4, R10 ;  /* 0x00000004d4267825 */ /* 0x000fe200078e020a */
[----:B------:R-:W-:-:S02]  /*915e0*/  LOP3.LUT P6, RZ, R21, 0x800000, RZ, 0xc0, !PT ;  /* 0x0080000015ff7812 */ /* 0x000fc400078cc0ff */
        /* <DEDUP_REMOVED lines=12> */
[----:B---3--:R1:W-:Y:S04]  /*916b0*/  @P3 STG.E desc[UR58][R38.64], R208 ;  /* 0x000000d026003986 */ /* 0x0083e8000c10193a */
[----:B-1----:R-:W3:Y:S04]  /*916c0*/  LDL.LU R208, [R1+0x684] ;  /* 0x0006840001d07983 */ /* 0x002ee80000300800 */
[----:B------:R-:W3:Y:S01]  /*916d0*/  LDL.LU R142, [R1+0x664] ;  /* 0x00066400018e7983 */ /* 0x000ee20000300800 */
[----:B------:R-:W-:-:S03]  /*916e0*/  LOP3.LUT R20, R20, 0xfffdffff, RZ, 0xc0, !PT ;  /* 0xfffdffff14147812 */ /* 0x000fc600078ec0ff */
[----:B------:R-:W3:Y:S01]  /*916f0*/  LDL.LU R143, [R1+0x324] ;  /* 0x00032400018f7983 */ /* 0x000ee20000300800 */
[----:B------:R-:W-:Y:S02]  /*91700*/  @P6 LOP3.LUT R20, R20, 0x20000, RZ, 0xfc, !PT ;  /* 0x0002000014146812 */ /* 0x000fe400078efcff */
[----:B------:R-:W-:Y:S01]  /*91710*/  LOP3.LUT P6, RZ, R21, 0x4000, RZ, 0xc0, !PT ;  /* 0x0000400015ff7812 */ /* 0x000fe200078cc0ff */
[----:B------:R-:W3:Y:S01]  /*91720*/  LDL.LU R231, [R1+0x304] ;  /* 0x0003040001e77983 */ /* 0x000ee20000300800 */
[----:B------:R-:W-:-:S03]  /*91730*/  LOP3.LUT R20, R20, 0xfffbffff, RZ, 0xc0, !PT ;  /* 0xfffbffff14147812 */ /* 0x000fc600078ec0ff */
[----:B------:R-:W3:Y:S01]  /*91740*/  LDL.LU R229, [R1+0x2f4] ;  /* 0x0002f40001e57983 */ /* 0x000ee20000300800 */
[C---:B------:R-:W-:Y:S02]  /*91750*/  LOP3.LUT P2, RZ, R21.reuse, 0x4, RZ, 0xc0, !PT ;  /* 0x0000000415ff7812 */ /* 0x040fe4000784c0ff */
[C---:B------:R-:W-:Y:S01]  /*91760*/  LOP3.LUT P1, RZ, R21.reuse, 0x10, RZ, 0xc0, !PT ;  /* 0x0000001015ff7812 */ /* 0x040fe2000782c0ff */
[----:B------:R-:W-:Y:S01]  /*91770*/  IMAD.WIDE R38, R212, 0x4, R12 ;  /* 0x00000004d4267825 */ /* 0x000fe200078e020c */
[----:B------:R-:W3:Y:S03]  /*91780*/  LDL.LU R228, [R1+0x2c4] ;  /* 0x0002c40001e47983 */ /* 0x000ee60000300800 */
[----:B------:R-:W-:Y:S02]  /*91790*/  @P6 LOP3.LUT R20, R20, 0x40000, RZ, 0xfc, !PT ;  /* 0x0004000014146812 */ /* 0x000fe400078efcff */
[----:B------:R-:W-:-:S02]  /*917a0*/  LOP3.LUT P6, RZ, R21, 0x1000, RZ, 0xc0, !PT ;  /* 0x0000100015ff7812 */ /* 0x000fc400078cc0ff */
[----:B------:R-:W-:Y:S02]  /*917b0*/  LOP3.LUT R20, R20, 0xfff7ffff, RZ, 0xc0, !PT ;  /* 0xfff7ffff14147812 */ /* 0x000fe400078ec0ff */
[----:B------:R-:W-:-:S09]  /*917c0*/  LOP3.LUT P0, RZ, R21, 0x80, RZ, 0xc0, !PT ;  /* 0x0000008015ff7812 */ /* 0x000fd2000780c0ff */
[----:B------:R-:W-:Y:S02]  /*917d0*/  @P6 LOP3.LUT R20, R20, 0x80000, RZ, 0xfc, !PT ;  /* 0x0008000014146812 */ /* 0x000fe400078efcff */
[----:B------:R-:W-:Y:S01]  /*917e0*/  LOP3.LUT P6, RZ, R21, 0x400, RZ, 0xc0, !PT ;  /* 0x0000040015ff7812 */ /* 0x000fe200078cc0ff */
[----:B----4-:R1:W-:Y:S01]  /*917f0*/  @P2 STG.E desc[UR58][R38.64], R215 ;  /* 0x000000d726002986 */ /* 0x0103e2000c10193a */
[----:B------:R-:W-:Y:S01]  /*91800*/  LOP3.LUT R20, R20, 0xffefffff, RZ, 0xc0, !PT ;  /* 0xffefffff14147812 */ /* 0x000fe200078ec0ff */
[----:B-1----:R-:W-:-:S10]  /*91810*/  IMAD.WIDE R38, R212, 0x4, R14 ;  /* 0x00000004d4267825 */ /* 0x002fd400078e020e */
[----:B------:R-:W-:Y:S01]  /*91820*/  @P6 LOP3.LUT R20, R20, 0x100000, RZ, 0xfc, !PT ;  /* 0x0010000014146812 */ /* 0x000fe200078efcff */
[----:B------:R-:W4:Y:S01]  /*91830*/  LDL.LU R215, [R1+0x2a4] ;  /* 0x0002a40001d77983 */ /* 0x000f220000300800 */
[----:B------:R-:W-:-:S03]  /*91840*/  LOP3.LUT P6, RZ, R21, 0x100, RZ, 0xc0, !PT ;  /* 0x0000010015ff7812 */ /* 0x000fc600078cc0ff */
[----:B--2---:R1:W-:Y:S02]  /*91850*/  @P1 STG.E desc[UR58][R38.64], R214 ;  /* 0x000000d626001986 */ /* 0x0043e4000c10193a */
[----:B-1----:R-:W-:Y:S02]  /*91860*/  IMAD.WIDE R38, R212, 0x4, R16 ;  /* 0x00000004d4267825 */ /* 0x002fe400078e0210 */
[----:B------:R-:W2:Y:S04]  /*91870*/  LDL.LU R214, [R1+0x284] ;  /* 0x0002840001d67983 */ /* 0x000ea80000300800 */
[----:B------:R1:W-:Y:S04]  /*91880*/  @P0 STG.E desc[UR58][R38.64], R211 ;  /* 0x000000d326000986 */ /* 0x0003e8000c10193a */
[----:B------:R-:W2:Y:S01]  /*91890*/  LDL.LU R212, [R1+0x264] ;  /* 0x0002640001d47983 */ /* 0x000ea20000300800 */
[----:B-1----:R-:W-:-:S03]  /*918a0*/  IMAD.WIDE R38, R230, 0x4, R2 ;  /* 0x00000004e6267825 */ /* 0x002fc600078e0202 */
[----:B------:R-:W2:Y:S04]  /*918b0*/  LDL.LU R211, [R1+0x234] ;  /* 0x0002340001d37983 */ /* 0x000ea80000300800 */
[----:B------:R1:W-:Y:S01]  /*918c0*/  @P6 STG.E desc[UR58][R38.64], R209 ;  /* 0x000000d126006986 */ /* 0x0003e2000c10193a */
[----:B------:R-:W-:Y:S01]  /*918d0*/  LOP3.LUT P6, RZ, R20, 0x100000, RZ, 0xc0, !PT ;  /* 0x0010000014ff7812 */ /* 0x000fe200078cc0ff */
[----:B-1----:R-:W-:Y:S02]  /*918e0*/  IMAD.WIDE R38, R230, 0x4, R4 ;  /* 0x00000004e6267825 */ /* 0x002fe400078e0204 */
[----:B------:R-:W2:Y:S10]  /*918f0*/  LDL.LU R209, [R1+0x214] ;  /* 0x0002140001d17983 */ /* 0x000eb40000300800 */
[----:B------:R1:W-:Y:S01]  /*91900*/  @P6 STG.E desc[UR58][R38.64], R210 ;  /* 0x000000d226006986 */ /* 0x0003e2000c10193a */
[----:B------:R-:W-:-:S03]  /*91910*/  LOP3.LUT P6, RZ, R20, 0x80000, RZ, 0xc0, !PT ;  /* 0x0008000014ff7812 */ /* 0x000fc600078cc0ff */
[----:B-1----:R-:W2:Y:S01]  /*91920*/  LDL.LU R210, [R1+0x204] ;  /* 0x0002040001d27983 */ /* 0x002ea20000300800 */
[----:B------:R-:W-:-:S09]  /*91930*/  IMAD.WIDE R38, R230, 0x4, R6 ;  /* 0x00000004e6267825 */ /* 0x000fd200078e0206 */
[----:B---3--:R1:W-:Y:S04]  /*91940*/  @P6 STG.E desc[UR58][R38.64], R208 ;  /* 0x000000d026006986 */ /* 0x0083e8000c10193a */
[----:B-1----:R-:W3:Y:S01]  /*91950*/  LDL.LU R208, [R1+0x1f4] ;  /* 0x0001f40001d07983 */ /* 0x002ee20000300800 */
[----:B------:R-:W-:Y:S01]  /*91960*/  LOP3.LUT P6, RZ, R20, 0x40000, RZ, 0xc0, !PT ;  /* 0x0004000014ff7812 */ /* 0x000fe200078cc0ff */
[----:B------:R-:W-:-:S12]  /*91970*/  IMAD.WIDE R38, R230, 0x4, R8 ;  /* 0x00000004e6267825 */ /* 0x000fd800078e0208 */
        /* <DEDUP_REMOVED lines=13> */
[----:B------:R-:W-:Y:S02]  /*91a50*/  LOP3.LUT P6, RZ, R20, 0x2000, RZ, 0xc0, !PT ;  /* 0x0000200014ff7812 */ /* 0x000fe400078cc0ff */
[C---:B------:R-:W-:Y:S02]  /*91a60*/  LOP3.LUT P5, RZ, R21.reuse, 0x2000000, RZ, 0xc0, !PT ;  /* 0x0200000015ff7812 */ /* 0x040fe400078ac0ff */
[----:B------:R-:W-:Y:S01]  /*91a70*/  LOP3.LUT P4, RZ, R21, 0x8000000, RZ, 0xc0, !PT ;  /* 0x0800000015ff7812 */ /* 0x000fe2000788c0ff */
[----:B-1----:R-:W-:-:S08]  /*91a80*/  IMAD.WIDE R38, R213, 0x4, R2 ;  /* 0x00000004d5267825 */ /* 0x002fd000078e0202 */
[----:B----4-:R1:W-:Y:S01]  /*91a90*/  @P6 STG.E desc[UR58][R38.64], R215 ;  /* 0x000000d726006986 */ /* 0x0103e2000c10193a */
[----:B------:R-:W-:Y:S01]  /*91aa0*/  LOP3.LUT P3, RZ, R21, 0x20000000, RZ, 0xc0, !PT ;  /* 0x2000000015ff7812 */ /* 0x000fe2000786c0ff */
[----:B-1----:R-:W-:-:S05]  /*91ab0*/  IMAD.WIDE R38, R213, 0x4, R4 ;  /* 0x00000004d5267825 */ /* 0x002fca00078e0204 */
[----:B--2---:R1:W-:Y:S01]  /*91ac0*/  @P5 STG.E desc[UR58][R38.64], R214 ;  /* 0x000000d626005986 */ /* 0x0043e2000c10193a */
[----:B------:R-:W-:Y:S01]  /*91ad0*/  LOP3.LUT P2, RZ, R21, 0x80000000, RZ, 0xc0, !PT ;  /* 0x8000000015ff7812 */ /* 0x000fe2000784c0ff */
[----:B-1----:R-:W-:-:S05]  /*91ae0*/  IMAD.WIDE R38, R213, 0x4, R6 ;  /* 0x00000004d5267825 */ /* 0x002fca00078e0206 */
[----:B------:R1:W-:Y:S01]  /*91af0*/  @P4 STG.E desc[UR58][R38.64], R212 ;  /* 0x000000d426004986 */ /* 0x0003e2000c10193a */
[----:B------:R-:W-:Y:S01]  /*91b00*/  LOP3.LUT P1, RZ, R22, 0x2, RZ, 0xc0, !PT ;  /* 0x0000000216ff7812 */ /* 0x000fe2000782c0ff */
[----:B-1----:R-:W-:-:S05]  /*91b10*/  IMAD.WIDE R38, R213, 0x4, R8 ;  /* 0x00000004d5267825 */ /* 0x002fca00078e0208 */
[----:B------:R1:W-:Y:S01]  /*91b20*/  @P3 STG.E desc[UR58][R38.64], R211 ;  /* 0x000000d326003986 */ /* 0x0003e2000c10193a */
[----:B------:R-:W-:Y:S01]  /*91b30*/  LOP3.LUT P0, RZ, R22, 0x8, RZ, 0xc0, !PT ;  /* 0x0000000816ff7812 */ /* 0x000fe2000780c0ff */
[----:B-1----:R-:W-:-:S05]  /*91b40*/  IMAD.WIDE R38, R213, 0x4, R10 ;  /* 0x00000004d5267825 */ /* 0x002fca00078e020a */
[----:B------:R1:W-:Y:S02]  /*91b50*/  @P2 STG.E desc[UR58][R38.64], R209 ;  /* 0x000000d126002986 */ /* 0x0003e4000c10193a */
[----:B-1----:R-:W-:-:S05]  /*91b60*/  IMAD.WIDE R38, R213, 0x4, R12 ;  /* 0x00000004d5267825 */ /* 0x002fca00078e020c */
[----:B------:R1:W-:Y:S02]  /*91b70*/  @P1 STG.E desc[UR58][R38.64], R210 ;  /* 0x000000d226001986 */ /* 0x0003e4000c10193a */
[----:B-1----:R-:W-:-:S05]  /*91b80*/  IMAD.WIDE R38, R213, 0x4, R14 ;  /* 0x00000004d5267825 */ /* 0x002fca00078e020e */
[----:B---3--:R1:W-:Y:S04]  /*91b90*/  @P0 STG.E desc[UR58][R38.64], R208 ;  /* 0x000000d026000986 */ /* 0x0083e8000c10193a */
[----:B-1----:R-:W2:Y:S04]  /*91ba0*/  LDL.LU R208, [R1+0x134] ;  /* 0x0001340001d07983 */ /* 0x002ea80000300800 */
[----:B------:R-:W3:Y:S04]  /*91bb0*/  LDL.LU R214, [R1+0x2e8] ;  /* 0x0002e80001d67983 */ /* 0x000ee80000300800 */
[----:B------:R-:W4:Y:S04]  /*91bc0*/  LDL.LU R212, [R1+0x2d8] ;  /* 0x0002d80001d47983 */ /* 0x000f280000300800 */
[----:B------:R-:W4:Y:S04]  /*91bd0*/  LDL.LU R211, [R1+0x688] ;  /* 0x0006880001d37983 */ /* 0x000f280000300800 */
[----:B------:R-:W4:Y:S04]  /*91be0*/  LDL.LU R209, [R1+0x668] ;  /* 0x0006680001d17983 */ /* 0x000f280000300800 */
[----:B------:R-:W4:Y:S04]  /*91bf0*/  LDL.LU R210, [R1+0x328] ;  /* 0x0003280001d27983 */ /* 0x000f280000300800 */
[----:B------:R-:W3:Y:S01]  /*91c00*/  LDL.LU R231, [R1+0x18] ;  /* 0x0000180001e77983 */ /* 0x000ee20000300800 */
        /* <DEDUP_REMOVED lines=15> */
[----:B--2---:R1:W-:Y:S04]  /*91d00*/  @P3 STG.E desc[UR58][R38.64], R208 ;  /* 0x000000d026003986 */ /* 0x0043e8000c10193a */
[----:B-1----:R-:W2:Y:S04]  /*91d10*/  LDL.LU R208, [R1+0x308] ;  /* 0x0003080001d07983 */ /* 0x002ea80000300800 */
[----:B------:R-:W2:Y:S01]  /*91d20*/  LDL.LU R143, [R1+0x2f8] ;  /* 0x0002f800018f7983 */ /* 0x000ea20000300800 */
[----:B------:R-:W-:-:S03]  /*91d30*/  LOP3.LUT R20, R20, 0xfffffdff, RZ, 0xc0, !PT ;  /* 0xfffffdff14147812 */ /* 0x000fc600078ec0ff */
[----:B------:R-:W2:Y:S01]  /*91d40*/  LDL.LU R229, [R1+0x2c8] ;  /* 0x0002c80001e57983 */ /* 0x000ea20000300800 */
[----:B------:R-:W-:Y:S02]  /*91d50*/  @P6 LOP3.LUT R20, R20, 0x200, RZ, 0xfc, !PT ;  /* 0x0000020014146812 */ /* 0x000fe400078efcff */
[----:B------:R-:W-:Y:S01]  /*91d60*/  LOP3.LUT P6, RZ, R22, 0x40000, RZ, 0xc0, !PT ;  /* 0x0004000016ff7812 */ /* 0x000fe200078cc0ff */
[----:B------:R-:W2:Y:S01]  /*91d70*/  LDL.LU R230, [R1+0x2a8] ;  /* 0x0002a80001e67983 */ /* 0x000ea20000300800 */
[----:B------:R-:W-:-:S03]  /*91d80*/  LOP3.LUT R20, R20, 0xfffffbff, RZ, 0xc0, !PT ;  /* 0xfffffbff14147812 */ /* 0x000fc600078ec0ff */
[----:B------:R-:W2:Y:S01]  /*91d90*/  LDL.LU R228, [R1+0x288] ;  /* 0x0002880001e47983 */ /* 0x000ea20000300800 */
[C---:B------:R-:W-:Y:S02]  /*91da0*/  LOP3.LUT P2, RZ, R22.reuse, 0x80, RZ, 0xc0, !PT ;  /* 0x0000008016ff7812 */ /* 0x040fe4000784c0ff */
[----:B------:R-:W-:Y:S01]  /*91db0*/  LOP3.LUT P1, RZ, R22, 0x200, RZ, 0xc0, !PT ;  /* 0x0000020016ff7812 */ /* 0x000fe2000782c0ff */
[----:B---3--:R-:W-:Y:S01]  /*91dc0*/  IMAD.WIDE R38, R231, 0x4, R2 ;  /* 0x00000004e7267825 */ /* 0x008fe200078e0202 */
[----:B------:R-:W3:Y:S03]  /*91dd0*/  LDL.LU R215, [R1+0x268] ;  /* 0x0002680001d77983 */ /* 0x000ee60000300800 */
[----:B------:R-:W-:Y:S01]  /*91de0*/  @P6 LOP3.LUT R20, R20, 0x400, RZ, 0xfc, !PT ;  /* 0x0000040014146812 */ /* 0x000fe200078efcff */
[----:B------:R-:W3:Y:S01]  /*91df0*/  LDL.LU R213, [R1+0x238] ;  /* 0x0002380001d57983 */ /* 0x000ee20000300800 */
[----:B------:R-:W-:-:S02]  /*91e00*/  LOP3.LUT P6, RZ, R22, 0x10000, RZ, 0xc0, !PT ;  /* 0x0001000016ff7812 */ /* 0x000fc400078cc0ff */
[----:B------:R-:W-:Y:S02]  /*91e10*/  LOP3.LUT R20, R20, 0xfffff7ff, RZ, 0xc0, !PT ;  /* 0xfffff7ff14147812 */ /* 0x000fe400078ec0ff */
[----:B------:R-:W-:-:S09]  /*91e20*/  LOP3.LUT P0, RZ, R22, 0x400, RZ, 0xc0, !PT ;  /* 0x0000040016ff7812 */ /* 0x000fd2000780c0ff */
[----:B------:R-:W-:Y:S02]  /*91e30*/  @P6 LOP3.LUT R20, R20, 0x800, RZ, 0xfc, !PT ;  /* 0x0000080014146812 */ /* 0x000fe400078efcff */
[----:B------:R-:W-:Y:S01]  /*91e40*/  LOP3.LUT P6, RZ, R22, 0x4000, RZ, 0xc0, !PT ;  /* 0x0000400016ff7812 */ /* 0x000fe200078cc0ff */
[----:B------:R1:W-:Y:S01]  /*91e50*/  @P2 STG.E desc[UR58][R38.64], R214 ;  /* 0x000000d626002986 */ /* 0x0003e2000c10193a */
[----:B------:R-:W-:Y:S01]  /*91e60*/  LOP3.LUT R20, R20, 0xffffefff, RZ, 0xc0, !PT ;  /* 0xffffefff14147812 */ /* 0x000fe200078ec0ff */
[----:B-1----:R-:W-:-:S10]  /*91e70*/  IMAD.WIDE R38, R231, 0x4, R4 ;  /* 0x00000004e7267825 */ /* 0x002fd400078e0204 */
[----:B------:R-:W-:Y:S01]  /*91e80*/  @P6 LOP3.LUT R20, R20, 0x1000, RZ, 0xfc, !PT ;  /* 0x0000100014146812 */ /* 0x000fe200078efcff */
[----:B------:R-:W3:Y:S01]  /*91e90*/  LDL.LU R214, [R1+0x218] ;  /* 0x0002180001d67983 */ /* 0x000ee20000300800 */
[----:B------:R-:W-:-:S03]  /*91ea0*/  LOP3.LUT P6, RZ, R22, 0x1000, RZ, 0xc0, !PT ;  /* 0x0000100016ff7812 */ /* 0x000fc600078cc0ff */
[----:B----4-:R1:W-:Y:S02]  /*91eb0*/  @P1 STG.E desc[UR58][R38.64], R212 ;  /* 0x000000d426001986 */ /* 0x0103e4000c10193a */
[C---:B-1----:R-:W-:Y:S02]  /*91ec0*/  IMAD.WIDE R38, R231.reuse, 0x4, R6 ;  /* 0x00000004e7267825 */ /* 0x042fe400078e0206 */
[----:B------:R-:W4:Y:S04]  /*91ed0*/  LDL.LU R212, [R1+0x208] ;  /* 0x0002080001d47983 */ /* 0x000f280000300800 */
[----:B------:R1:W-:Y:S02]  /*91ee0*/  @P0 STG.E desc[UR58][R38.64], R211 ;  /* 0x000000d326000986 */ /* 0x0003e4000c10193a */
[----:B-1----:R-:W-:-:S02]  /*91ef0*/  IMAD.WIDE R38, R231, 0x4, R8 ;  /* 0x00000004e7267825 */ /* 0x002fc400078e0208 */
[----:B------:R-:W4:Y:S04]  /*91f00*/  LDL.LU R211, [R1+0x1f8] ;  /* 0x0001f80001d37983 */ /* 0x000f280000300800 */
[----:B------:R1:W-:Y:S01]  /*91f10*/  @P6 STG.E desc[UR58][R38.64], R209 ;  /* 0x000000d126006986 */ /* 0x0003e2000c10193a */
[C---:B------:R-:W-:Y:S01]  /*91f20*/  LOP3.LUT P6, RZ, R20.reuse, 0x1000, RZ, 0xc0, !PT ;  /* 0x0000100014ff7812 */ /* 0x040fe200078cc0ff */
[----:B-1----:R-:W-:Y:S02]  /*91f30*/  IMAD.WIDE R38, R231, 0x4, R10 ;  /* 0x00000004e7267825 */ /* 0x002fe400078e020a */
[----:B------:R-:W4:Y:S10]  /*91f40*/  LDL.LU R209, [R1+0x138] ;  /* 0x0001380001d17983 */ /* 0x000f340000300800 */
[----:B------:R1:W-:Y:S01]  /*91f50*/  @P6 STG.E desc[UR58][R38.64], R210 ;  /* 0x000000d226006986 */ /* 0x0003e2000c10193a */
[----:B------:R-:W-:-:S03]  /*91f60*/  LOP3.LUT P6, RZ, R20, 0x800, RZ, 0xc0, !PT ;  /* 0x0000080014ff7812 */ /* 0x000fc600078cc0ff */
[----:B-1----:R-:W4:Y:S01]  /*91f70*/  LDL.LU R210, [R1+0x2ec] ;  /* 0x0002ec0001d27983 */ /* 0x002f220000300800 */
[----:B------:R-:W-:-:S09]  /*91f80*/  IMAD.WIDE R38, R231, 0x4, R12 ;  /* 0x00000004e7267825 */ /* 0x000fd200078e020c */
[----:B--2---:R1:W-:Y:S04]  /*91f90*/  @P6 STG.E desc[UR58][R38.64], R208 ;  /* 0x000000d026006986 */ /* 0x0043e8000c10193a */
[----:B-1----:R-:W2:Y:S01]  /*91fa0*/  LDL.LU R208, [R1+0x2dc] ;  /* 0x0002dc0001d07983 */ /* 0x002ea20000300800 */
        /* <DEDUP_REMOVED lines=14> */
[----:B---3--:R1:W-:Y:S01]  /*92090*/  @P6 STG.E desc[UR58][R38.64], R215 ;  /* 0x000000d726006986 */ /* 0x0083e2000c10193a */
[----:B------:R-:W-:Y:S02]  /*920a0*/  LOP3.LUT P6, RZ, R20, 0x20, RZ, 0xc0, !PT ;  /* 0x0000002014ff7812 */ /* 0x000fe400078cc0ff */
[C---:B------:R-:W-:Y:S02]  /*920b0*/  LOP3.LUT P5, RZ, R22.reuse, 0x4000000, RZ, 0xc0, !PT ;  /* 0x0400000016ff7812 */ /* 0x040fe400078ac0ff */
[----:B------:R-:W-:Y:S01]  /*920c0*/  LOP3.LUT P4, RZ, R22, 0x8000000, RZ, 0xc0, !PT ;  /* 0x0800000016ff7812 */ /* 0x000fe2000788c0ff */
[----:B-1----:R-:W-:-:S08]  /*920d0*/  IMAD.WIDE R38, R244, 0x4, R8 ;  /* 0x00000004f4267825 */ /* 0x002fd000078e0208 */
[----:B------:R1:W-:Y:S01]  /*920e0*/  @P6 STG.E desc[UR58][R38.64], R213 ;  /* 0x000000d526006986 */ /* 0x0003e2000c10193a */
[----:B------:R-:W-:Y:S01]  /*920f0*/  LOP3.LUT P3, RZ, R22, 0x10000000, RZ, 0xc0, !PT ;  /* 0x1000000016ff7812 */ /* 0x000fe2000786c0ff */
[----:B-1----:R-:W-:-:S05]  /*92100*/  IMAD.WIDE R38, R244, 0x4, R10 ;  /* 0x00000004f4267825 */ /* 0x002fca00078e020a */
[----:B------:R1:W-:Y:S01]  /*92110*/  @P5 STG.E desc[UR58][R38.64], R214 ;  /* 0x000000d626005986 */ /* 0x0003e2000c10193a */
[----:B------:R-:W-:Y:S01]  /*92120*/  LOP3.LUT P2, RZ, R22, 0x20000000, RZ, 0xc0, !PT ;  /* 0x2000000016ff7812 */ /* 0x000fe2000784c0ff */
[----:B-1----:R-:W-:-:S05]  /*92130*/  IMAD.WIDE R38, R244, 0x4, R12 ;  /* 0x00000004f4267825 */ /* 0x002fca00078e020c */
[----:B----4-:R1:W-:Y:S01]  /*92140*/  @P4 STG.E desc[UR58][R38.64], R212 ;  /* 0x000000d426004986 */ /* 0x0103e2000c10193a */
        /* <DEDUP_REMOVED lines=9> */
[----:B--2---:R1:W-:Y:S04]  /*921e0*/  @P0 STG.E desc[UR58][R38.64], R208 ;  /* 0x000000d026000986 */ /* 0x0043e8000c10193a */
[----:B-1----:R-:W2:Y:S04]  /*921f0*/  LDL.LU R208, [R1+0x68c] ;  /* 0x00068c0001d07983 */ /* 0x002ea80000300800 */
[----:B------:R-:W3:Y:S04]  /*92200*/  LDL.LU R214, [R1+0x66c] ;  /* 0x00066c0001d67983 */ /* 0x000ee80000300800 */
[----:B------:R-:W4:Y:S04]  /*92210*/  LDL.LU R212, [R1+0x32c] ;  /* 0x00032c0001d47983 */ /* 0x000f280000300800 */
[----:B------:R-:W4:Y:S04]  /*92220*/  LDL.LU R211, [R1+0x30c] ;  /* 0x00030c0001d37983 */ /* 0x000f280000300800 */
[----:B------:R-:W4:Y:S01]  /*92230*/  LDL.LU R209, [R1+0x2fc] ;  /* 0x0002fc0001d17983 */ /* 0x000f220000300800 */
[----:B------:R-:W-:-:S03]  /*92240*/  LOP3.LUT P3, RZ, R23, 0x1, RZ, 0xc0, !PT ;  /* 0x0000000117ff7812 */ /* 0x000fc6000786c0ff */
[----:B------:R-:W4:Y:S01]  /*92250*/  LDL.LU R210, [R1+0x2cc] ;  /* 0x0002cc0001d27983 */ /* 0x000f220000300800 */
[----:B------:R-:W-:Y:S01]  /*92260*/  IMAD.WIDE R38, R236, 0x4, R6 ;  /* 0x00000004ec267825 */ /* 0x000fe200078e0206 */
        /* <DEDUP_REMOVED lines=13> */
[----:B------:R-:W-:Y:S01]  /*92340*/  LOP3.LUT R20, R20, 0xfffffffd, RZ, 0xc0, !PT ;  /* 0xfffffffd14147812 */ /* 0x000fe200078ec0ff */
[----:B--2---:R1:W-:Y:S04]  /*92350*/  @P3 STG.E desc[UR58][R38.64], R208 ;  /* 0x000000d026003986 */ /* 0x0043e8000c10193a */
[----:B-1----:R-:W2:Y:S04]  /*92360*/  LDL.LU R208, [R1+0x2ac] ;  /* 0x0002ac0001d07983 */ /* 0x002ea80000300800 */
[----:B------:R-:W2:Y:S04]  /*92370*/  LDL.LU R231, [R1+0x28c] ;  /* 0x00028c0001e77983 */ /* 0x000ea80000300800 */
[----:B------:R-:W2:Y:S01]  /*92380*/  LDL.LU R229, [R1+0x26c] ;  /* 0x00026c0001e57983 */ /* 0x000ea20000300800 */
[----:B------:R-:W-:-:S02]  /*92390*/  @P6 LOP3.LUT R20, R20, 0x2, RZ, 0xfc, !PT ;  /* 0x0000000214146812 */ /* 0x000fc400078efcff */
[----:B------:R-:W-:Y:S01]  /*923a0*/  LOP3.LUT P6, RZ, R23, 0x80, RZ, 0xc0, !PT ;  /* 0x0000008017ff7812 */ /* 0x000fe200078cc0ff */
[----:B------:R-:W2:Y:S01]  /*923b0*/  LDL.LU R230, [R1+0x23c] ;  /* 0x00023c0001e67983 */ /* 0x000ea20000300800 */
[----:B------:R-:W-:-:S03]  /*923c0*/  LOP3.LUT R20, R20, 0xfffffffb, RZ, 0xc0, !PT ;  /* 0xfffffffb14147812 */ /* 0x000fc600078ec0ff */
[----:B------:R-:W2:Y:S01]  /*923d0*/  LDL.LU R228, [R1+0x21c] ;  /* 0x00021c0001e47983 */ /* 0x000ea20000300800 */
[C---:B------:R-:W-:Y:S02]  /*923e0*/  LOP3.LUT P2, RZ, R23.reuse, 0x2, RZ, 0xc0, !PT ;  /* 0x0000000217ff7812 */ /* 0x040fe4000784c0ff */
[C---:B------:R-:W-:Y:S01]  /*923f0*/  LOP3.LUT P1, RZ, R23.reuse, 0x4, RZ, 0xc0, !PT ;  /* 0x0000000417ff7812 */ /* 0x040fe2000782c0ff */
[----:B------:R-:W-:Y:S01]  /*92400*/  IMAD.WIDE R38, R236, 0x4, R8 ;  /* 0x00000004ec267825 */ /* 0x000fe200078e0208 */
[----:B------:R-:W2:Y:S03]  /*92410*/  LDL.LU R215, [R1+0x20c] ;  /* 0x00020c0001d77983 */ /* 0x000ea60000300800 */
[----:B------:R-:W-:Y:S01]  /*92420*/  @P6 LOP3.LUT R20, R20, 0x4, RZ, 0xfc, !PT ;  /* 0x0000000414146812 */ /* 0x000fe200078efcff */
[----:B------:R-:W2:Y:S01]  /*92430*/  LDL.LU R213, [R1+0x1fc] ;  /* 0x0001fc0001d57983 */ /* 0x000ea20000300800 */
[----:B------:R-:W-:-:S02]  /*92440*/  LOP3.LUT P6, RZ, R23, 0x40, RZ, 0xc0, !PT ;  /* 0x0000004017ff7812 */ /* 0x000fc400078cc0ff */
[----:B------:R-:W-:Y:S02]  /*92450*/  LOP3.LUT R20, R20, 0xfffffff7, RZ, 0xc0, !PT ;  /* 0xfffffff714147812 */ /* 0x000fe400078ec0ff */
[----:B------:R-:W-:-:S09]  /*92460*/  LOP3.LUT P0, RZ, R23, 0x8, RZ, 0xc0, !PT ;  /* 0x0000000817ff7812 */ /* 0x000fd2000780c0ff */
[----:B------:R-:W-:Y:S02]  /*92470*/  @P6 LOP3.LUT R20, R20, 0x8, RZ, 0xfc, !PT ;  /* 0x0000000814146812 */ /* 0x000fe400078efcff */
[----:B------:R-:W-:Y:S01]  /*92480*/  LOP3.LUT P6, RZ, R23, 0x20, RZ, 0xc0, !PT ;  /* 0x0000002017ff7812 */ /* 0x000fe200078cc0ff */
[----:B---3--:R1:W-:Y:S01]  /*92490*/  @P2 STG.E desc[UR58][R38.64], R214 ;  /* 0x000000d626002986 */ /* 0x0083e2000c10193a */
        /* <DEDUP_REMOVED lines=12> */
[----:B------:R-:W-:Y:S01]  /*92560*/  LOP3.LUT P6, RZ, R20, 0x10, RZ, 0xc0, !PT ;  /* 0x0000001014ff7812 */ /* 0x000fe200078cc0ff */
        /* <DEDUP_REMOVED lines=27> */
[----:B------:R1:W-:Y:S01]  /*92720*/  @P6 STG.E desc[UR58][R38.64], R213 ;  /* 0x000000d526006986 */ /* 0x0003e2000c10193a */
[----:B------:R-:W-:Y:S01]  /*92730*/  LOP3.LUT P3, RZ, R23, 0x8000, RZ, 0xc0, !PT ;  /* 0x0000800017ff7812 */ /* 0x000fe2000786c0ff */
[----:B-1----:R-:W-:-:S05]  /*92740*/  IMAD.WIDE R38, R237, 0x4, R16 ;  /* 0x00000004ed267825 */ /* 0x002fca00078e0210 */
[----:B---3--:R1:W-:Y:S01]  /*92750*/  @P5 STG.E desc[UR58][R38.64], R214 ;  /* 0x000000d626005986 */ /* 0x0083e2000c10193a */
        /* <DEDUP_REMOVED lines=145> */
[----:B------:R-:W-:Y:S01]  /*93070*/  LOP3.LUT P1, RZ, R24, 0x100, RZ, 0xc0, !PT ;  /* 0x0000010018ff7812 */ /* 0x000fe2000782c0ff */
        /* <DEDUP_REMOVED lines=194> */
[C---:B------:R-:W-:Y:S01]  /*93ca0*/  LOP3.LUT P6, RZ, R25.reuse, 0x80000, RZ, 0xc0, !PT ;  /* 0x0008000019ff7812 */ /* 0x040fe200078cc0ff */
[----:B------:R-:W2:Y:S01]  /*93cb0*/  LDL.LU R229, [R1+0x870] ;  /* 0x0008700001e57983 */ /* 0x000ea20000300800 */
[----:B------:R-:W-:Y:S02]  /*93cc0*/  LOP3.LUT P2, RZ, R25, 0x2000, RZ, 0xc0, !PT ;  /* 0x0000200019ff7812 */ /* 0x000fe4000784c0ff */
[----:B------:R-:W-:Y:S01]  /*93cd0*/  LOP3.LUT R0, R0, 0xfffffffb, RZ, 0xc0, !PT ;  /* 0xfffffffb00007812 */ /* 0x000fe200078ec0ff */
[----:B------:R-:W-:-:S08]  /*93ce0*/  IMAD.WIDE R38, R246, 0x4, R16 ;  /* 0x00000004f6267825 */ /* 0x000fd000078e0210 */
[----:B------:R-:W-:Y:S02]  /*93cf0*/  @P6 LOP3.LUT R0, R0, 0x4, RZ, 0xfc, !PT ;  /* 0x0000000400006812 */ /* 0x000fe400078efcff */
[----:B------:R-:W-:Y:S01]  /*93d00*/  LOP3.LUT P6, RZ, R25, 0x40000, RZ, 0xc0, !PT ;  /* 0x0004000019ff7812 */ /* 0x000fe200078cc0ff */
[----:B---3--:R1:W-:Y:S01]  /*93d10*/  @P2 STG.E desc[UR58][R38.64], R212 ;  /* 0x000000d426002986 */ /* 0x0083e2000c10193a */
[----:B------:R-:W-:-:S03]  /*93d20*/  LOP3.LUT R0, R0, 0xfffffff7, RZ, 0xc0, !PT ;  /* 0xfffffff700007812 */ /* 0x000fc600078ec0ff */
[----:B-1----:R-:W3:Y:S04]  /*93d30*/  LDL.LU R212, [R1+0x14] ;  /* 0x0000140001d47983 */ /* 0x002ee80000300800 */
[----:B------:R-:W3:Y:S04]  /*93d40*/  LDL.LU R230, [R1+0x7f0] ;  /* 0x0007f00001e67983 */ /* 0x000ee80000300800 */
[----:B------:R-:W-:Y:S02]  /*93d50*/  @P6 LOP3.LUT R0, R0, 0x8, RZ, 0xfc, !PT ;  /* 0x0000000800006812 */ /* 0x000fe400078efcff */
[C---:B------:R-:W-:Y:S01]  /*93d60*/  LOP3.LUT P6, RZ, R25.reuse, 0x20000, RZ, 0xc0, !PT ;  /* 0x0002000019ff7812 */ /* 0x040fe200078cc0ff */
[----:B------:R-:W3:Y:S01]  /*93d70*/  LDL.LU R228, [R1+0x760] ;  /* 0x0007600001e47983 */ /* 0x000ee20000300800 */
[----:B------:R-:W-:-:S02]  /*93d80*/  LOP3.LUT P1, RZ, R25, 0x4000, RZ, 0xc0, !PT ;  /* 0x0000400019ff7812 */ /* 0x000fc4000782c0ff */
[----:B------:R-:W-:Y:S01]  /*93d90*/  LOP3.LUT P0, RZ, R25, 0x8000, RZ, 0xc0, !PT ;  /* 0x0000800019ff7812 */ /* 0x000fe2000780c0ff */
[----:B------:R-:W-:Y:S01]  /*93da0*/  IMAD.WIDE R38, R247, 0x4, R2 ;  /* 0x00000004f7267825 */ /* 0x000fe200078e0202 */
[----:B------:R-:W-:Y:S01]  /*93db0*/  LOP3.LUT R0, R0, 0xffffffef, RZ, 0xc0, !PT ;  /* 0xffffffef00007812 */ /* 0x000fe200078ec0ff */
[----:B------:R-:W3:Y:S04]  /*93dc0*/  LDL.LU R215, [R1+0x620] ;  /* 0x0006200001d77983 */ /* 0x000ee80000300800 */
[----:B------:R-:W3:Y:S02]  /*93dd0*/  LDL.LU R213, [R1+0x610] ;  /* 0x0006100001d57983 */ /* 0x000ee40000300800 */
[----:B------:R-:W-:Y:S02]  /*93de0*/  @P6 LOP3.LUT R0, R0, 0x10, RZ, 0xfc, !PT ;  /* 0x0000001000006812 */ /* 0x000fe400078efcff */
[----:B------:R-:W-:Y:S01]  /*93df0*/  LOP3.LUT P6, RZ, R25, 0x10000, RZ, 0xc0, !PT ;  /* 0x0001000019ff7812 */ /* 0x000fe200078cc0ff */
[----:B----4-:R1:W-:Y:S02]  /*93e00*/  @P1 STG.E desc[UR58][R38.64], R214 ;  /* 0x000000d626001986 */ /* 0x0103e4000c10193a */
[----:B-1----:R-:W-:-:S02]  /*93e10*/  IMAD.WIDE R38, R247, 0x4, R4 ;  /* 0x00000004f7267825 */ /* 0x002fc400078e0204 */
[----:B------:R-:W4:Y:S04]  /*93e20*/  LDL.LU R214, [R1+0x550] ;  /* 0x0005500001d67983 */ /* 0x000f280000300800 */
[----:B------:R1:W-:Y:S02]  /*93e30*/  @P0 STG.E desc[UR58][R38.64], R211 ;  /* 0x000000d326000986 */ /* 0x0003e4000c10193a */
[C---:B-1----:R-:W-:Y:S02]  /*93e40*/  IMAD.WIDE R38, R247.reuse, 0x4, R6 ;  /* 0x00000004f7267825 */ /* 0x042fe400078e0206 */
[----:B------:R-:W4:Y:S04]  /*93e50*/  LDL.LU R211, [R1+0x3e0] ;  /* 0x0003e00001d37983 */ /* 0x000f280000300800 */
[----:B------:R1:W-:Y:S01]  /*93e60*/  @P6 STG.E desc[UR58][R38.64], R209 ;  /* 0x000000d126006986 */ /* 0x0003e2000c10193a */
[----:B------:R-:W-:Y:S01]  /*93e70*/  LOP3.LUT P6, RZ, R0, 0x10, RZ, 0xc0, !PT ;  /* 0x0000001000ff7812 */ /* 0x000fe200078cc0ff */
[----:B-1----:R-:W-:-:S02]  /*93e80*/  IMAD.WIDE R38, R247, 0x4, R8 ;  /* 0x00000004f7267825 */ /* 0x002fc400078e0208 */
        /* <DEDUP_REMOVED lines=147> */
[----:B------:R-:W4:Y:S04]  /*947c0*/  LDL.LU R209, [R1+0x7f8] ;  /* 0x0007f80001d17983 */ /* 0x000f280000300800 */
[----:B------:R-:W4:Y:S04]  /*947d0*/  LDL.LU R210, [R1+0x768] ;  /* 0x0007680001d27983 */ /* 0x000f280000300800 */
[----:B------:R-:W4:Y:S01]  /*947e0*/  LDL.LU R230, [R1+0x10] ;  /* 0x0000100001e67983 */ /* 0x000f220000300800 */
        /* <DEDUP_REMOVED lines=43> */
[----:B-1----:R-:W-:Y:S02]  /*94aa0*/  IMAD.WIDE R38, R251, 0x4, R16 ;  /* 0x00000004fb267825 */ /* 0x002fe400078e0210 */
        /* <DEDUP_REMOVED lines=30> */
[----:B------:R-:W-:Y:S02]  /*94c90*/  LOP3.LUT P5, RZ, R26, 0x80000000, RZ, 0xc0, !PT ;  /* 0x800000001aff7812 */ /* 0x000fe400078ac0ff */
        /* <DEDUP_REMOVED lines=43> */
[----:B------:R-:W2:Y:S04]  /*94f50*/  LDL.LU R212, [R1+0x20] ;  /* 0x0000200001d47983 */ /* 0x000ea80000300800 */
        /* <DEDUP_REMOVED lines=15> */
[----:B------:R-:W-:Y:S01]  /*95050*/  LOP3.LUT R23, R23, 0xfffff7ff, RZ, 0xc0, !PT ;  /* 0xfffff7ff17177812 */ /* 0x000fe200078ec0ff */
[----:B------:R-:W3:Y:S01]  /*95060*/  LDL.LU R215, [R1+0xa20] ;  /* 0x000a200001d77983 */ /* 0x000ee20000300800 */
        /* <DEDUP_REMOVED lines=13> */
[----:B-1----:R-:W-:-:S05]  /*95140*/  IMAD.WIDE R38, R142, 0x4, R8 ;  /* 0x000000048e267825 */ /* 0x002fca00078e0208 */
[----:B------:R1:W-:Y:S01]  /*95150*/  @P6 STG.E desc[UR58][R38.64], R209 ;  /* 0x000000d126006986 */ /* 0x0003e2000c10193a */
[C---:B------:R-:W-:Y:S01]  /*95160*/  LOP3.LUT P6, RZ, R23.reuse, 0x1000, RZ, 0xc0, !PT ;  /* 0x0000100017ff7812 */ /* 0x040fe200078cc0ff */
[----:B-1----:R-:W-:Y:S02]  /*95170*/  IMAD.WIDE R38, R142, 0x4, R10 ;  /* 0x000000048e267825 */ /* 0x002fe400078e020a */
[----:B------:R-:W4:Y:S10]  /*95180*/  LDL.LU R209, [R1+0x9f0] ;  /* 0x0009f00001d17983 */ /* 0x000f340000300800 */
[----:B------:R1:W-:Y:S01]  /*95190*/  @P6 STG.E desc[UR58][R38.64], R210 ;  /* 0x000000d226006986 */ /* 0x0003e2000c10193a */
[----:B------:R-:W-:-:S03]  /*951a0*/  LOP3.LUT P6, RZ, R23, 0x800, RZ, 0xc0, !PT ;  /* 0x0000080017ff7812 */ /* 0x000fc600078cc0ff */
[----:B-1----:R-:W4:Y:S04]  /*951b0*/  LDL.LU R210, [R1+0x920] ;  /* 0x0009200001d27983 */ /* 0x002f280000300800 */
[----:B------:R-:W4:Y:S01]  /*951c0*/  LDL.LU R211, [R1+0x24] ;  /* 0x0000240001d37983 */ /* 0x000f220000300800 */
[----:B------:R-:W-:-:S05]  /*951d0*/  IMAD.WIDE R38, R142, 0x4, R12 ;  /* 0x000000048e267825 */ /* 0x000fca00078e020c */
        /* <DEDUP_REMOVED lines=27> */
[----:B------:R1:W-:Y:S01]  /*95390*/  @P4 STG.E desc[UR58][R38.64], R213 ;  /* 0x000000d526004986 */ /* 0x0003e2000c10193a */
[C---:B------:R-:W-:Y:S01]  /*953a0*/  LOP3.LUT P1, RZ, R27.reuse, 0x400000, RZ, 0xc0, !PT ;  /* 0x004000001bff7812 */ /* 0x040fe2000782c0ff */
[C---:B-1----:R-:W-:Y:S01]  /*953b0*/  IMAD.WIDE R38, R212.reuse, 0x4, R14 ;  /* 0x00000004d4267825 */ /* 0x042fe200078e020e */
[----:B------:R-:W-:Y:S01]  /*953c0*/  LOP3.LUT P0, RZ, R27, 0x800000, RZ, 0xc0, !PT ;  /* 0x008000001bff7812 */ /* 0x000fe2000780c0ff */
[----:B------:R-:W3:Y:S04]  /*953d0*/  LDL.LU R213, [R1+0x2c] ;  /* 0x00002c0001d57983 */ /* 0x000ee80000300800 */
[----:B----4-:R1:W-:Y:S02]  /*953e0*/  @P3 STG.E desc[UR58][R38.64], R214 ;  /* 0x000000d626003986 */ /* 0x0103e4000c10193a */
[----:B-1----:R-:W-:-:S05]  /*953f0*/  IMAD.WIDE R38, R212, 0x4, R16 ;  /* 0x00000004d4267825 */ /* 0x002fca00078e0210 */
[----:B------:R1:W-:Y:S02]  /*95400*/  @P2 STG.E desc[UR58][R38.64], R209 ;  /* 0x000000d126002986 */ /* 0x0003e4000c10193a */
[----:B-1----:R-:W-:-:S05]  /*95410*/  IMAD.WIDE R38, R211, 0x4, R2 ;  /* 0x00000004d3267825 */ /* 0x002fca00078e0202 */
[----:B------:R1:W-:Y:S02]  /*95420*/  @P1 STG.E desc[UR58][R38.64], R210 ;  /* 0x000000d226001986 */ /* 0x0003e4000c10193a */
[----:B-1----:R-:W-:-:S05]  /*95430*/  IMAD.WIDE R38, R211, 0x4, R4 ;  /* 0x00000004d3267825 */ /* 0x002fca00078e0204 */
[----:B--2---:R1:W-:Y:S04]  /*95440*/  @P0 STG.E desc[UR58][R38.64], R208 ;  /* 0x000000d026000986 */ /* 0x0043e8000c10193a */
[----:B-1----:R-:W2:Y:S04]  /*95450*/  LDL.LU R208, [R1+0x770] ;  /* 0x0007700001d07983 */ /* 0x002ea80000300800 */
[----:B------:R-:W4:Y:S04]  /*95460*/  LDL.LU R228, [R1+0x600] ;  /* 0x0006000001e47983 */ /* 0x000f280000300800 */
[----:B------:R-:W3:Y:S04]  /*95470*/  LDL.LU R215, [R1+0x540] ;  /* 0x0005400001d77983 */ /* 0x000ee80000300800 */
[----:B------:R-:W3:Y:S04]  /*95480*/  LDL.LU R214, [R1+0x3d0] ;  /* 0x0003d00001d67983 */ /* 0x000ee80000300800 */
[----:B------:R-:W3:Y:S01]  /*95490*/  LDL.LU R212, [R1+0x310] ;  /* 0x0003100001d47983 */ /* 0x000ee20000300800 */
[----:B------:R-:W-:-:S03]  /*954a0*/  LOP3.LUT P3, RZ, R27, 0x1000000, RZ, 0xc0, !PT ;  /* 0x010000001bff7812 */ /* 0x000fc6000786c0ff */
[----:B------:R-:W3:Y:S01]  /*954b0*/  LDL.LU R209, [R1+0x1c0] ;  /* 0x0001c00001d17983 */ /* 0x000ee20000300800 */
[----:B------:R-:W-:-:S03]  /*954c0*/  IMAD.WIDE R38, R211, 0x4, R6 ;  /* 0x00000004d3267825 */ /* 0x000fc600078e0206 */
[----:B------:R-:W3:Y:S01]  /*954d0*/  LDL.LU R210, [R1+0x28] ;  /* 0x0000280001d27983 */ /* 0x000ee20000300800 */
        /* <DEDUP_REMOVED lines=39> */
[----:B---3--:R1:W-:Y:S02]  /*95750*/  @P1 STG.E desc[UR58][R38.64], R215 ;  /* 0x000000d726001986 */ /* 0x0083e4000c10193a */
[C---:B-1----:R-:W-:Y:S02]  /*95760*/  IMAD.WIDE R38, R211.reuse, 0x4, R12 ;  /* 0x00000004d3267825 */ /* 0x042fe400078e020c */
[----:B------:R-:W3:Y:S04]  /*95770*/  LDL.LU R215, [R1+0x9f4] ;  /* 0x0009f40001d77983 */ /* 0x000ee80000300800 */
[----:B------:R1:W-:Y:S02]  /*95780*/  @P0 STG.E desc[UR58][R38.64], R214 ;  /* 0x000000d626000986 */ /* 0x0003e4000c10193a */
[----:B-1----:R-:W-:-:S02]  /*95790*/  IMAD.WIDE R38, R211, 0x4, R14 ;  /* 0x00000004d3267825 */ /* 0x002fc400078e020e */
[----:B------:R-:W3:Y:S04]  /*957a0*/  LDL.LU R214, [R1+0x924] ;  /* 0x0009240001d67983 */ /* 0x000ee80000300800 */
[----:B------:R1:W-:Y:S01]  /*957b0*/  @P6 STG.E desc[UR58][R38.64], R212 ;  /* 0x000000d426006986 */ /* 0x0003e2000c10193a */
[----:B------:R-:W-:Y:S01]  /*957c0*/  LOP3.LUT P6, RZ, R23, 0x10, RZ, 0xc0, !PT ;  /* 0x0000001017ff7812 */ /* 0x000fe200078cc0ff */
[----:B-1----:R-:W-:Y:S02]  /*957d0*/  IMAD.WIDE R38, R211, 0x4, R16 ;  /* 0x00000004d3267825 */ /* 0x002fe400078e0210 */
[----:B------:R-:W3:Y:S10]  /*957e0*/  LDL.LU R212, [R1+0x7e4] ;  /* 0x0007e40001d47983 */ /* 0x000ef40000300800 */
[----:B------:R1:W-:Y:S01]  /*957f0*/  @P6 STG.E desc[UR58][R38.64], R209 ;  /* 0x000000d126006986 */ /* 0x0003e2000c10193a */
[----:B------:R-:W-:-:S03]  /*95800*/  LOP3.LUT P6, RZ, R23, 0x8, RZ, 0xc0, !PT ;  /* 0x0000000817ff7812 */ /* 0x000fc600078cc0ff */
[----:B------:R-:W3:Y:S04]  /*95810*/  LDL.LU R211, [R1+0x774] ;  /* 0x0007740001d37983 */ /* 0x000ee80000300800 */
[----:B-1----:R-:W3:Y:S01]  /*95820*/  LDL.LU R209, [R1+0x604] ;  /* 0x0006040001d17983 */ /* 0x002ee20000300800 */
        /* <DEDUP_REMOVED lines=24> */
[----:B-1----:R-:W-:Y:S01]  /*959b0*/  IMAD.WIDE R38, R210, 0x4, R16 ;  /* 0x00000004d2267825 */ /* 0x002fe200078e0210 */
[C---:B------:R-:W-:Y:S01]  /*959c0*/  LOP3.LUT P2, RZ, R28.reuse, 0x100, RZ, 0xc0, !PT ;  /* 0x000001001cff7812 */ /* 0x040fe2000784c0ff */
[----:B------:R-:W4:Y:S04]  /*959d0*/  LDL.LU R210, [R1+0x44] ;  /* 0x0000440001d27983 */ /* 0x000f280000300800 */
[----:B---3--:R1:W-:Y:S01]  /*959e0*/  @P5 STG.E desc[UR58][R38.64], R215 ;  /* 0x000000d726005986 */ /* 0x0083e2000c10193a */
        /* <DEDUP_REMOVED lines=60> */
[----:B----4-:R1:W-:Y:S04]  /*95db0*/  @P1 STG.E desc[UR58][R38.64], R214 ;  /* 0x000000d626001986 */ /* 0x0103e8000c10193a */
[----:B------:R-:W4:Y:S01]  /*95dc0*/  LDL.LU R213, [R1+0x778] ;  /* 0x0007780001d57983 */ /* 0x000f220000300800 */
[----:B-1----:R-:W-:-:S03]  /*95dd0*/  IMAD.WIDE R38, R229, 0x4, R2 ;  /* 0x00000004e5267825 */ /* 0x002fc600078e0202 */
        /* <DEDUP_REMOVED lines=15> */
[C---:B------:R-:W-:Y:S01]  /*95ed0*/  IMAD.WIDE R38, R229.reuse, 0x4, R10 ;  /* 0x00000004e5267825 */ /* 0x040fe200078e020a */
[----:B------:R-:W-:Y:S01]  /*95ee0*/  LOP3.LUT P5, RZ, R28, 0x1000000, RZ, 0xc0, !PT ;  /* 0x010000001cff7812 */ /* 0x000fe200078ac0ff */
[----:B------:R-:W2:Y:S10]  /*95ef0*/  LDL.LU R141, [R1+0x48] ;  /* 0x00004800018d7983 */ /* 0x000eb40000300800 */
        /* <DEDUP_REMOVED lines=14> */
[----:B------:R-:W-:Y:S01]  /*95fe0*/  LOP3.LUT P4, RZ, R28, 0x2000000, RZ, 0xc0, !PT ;  /* 0x020000001cff7812 */ /* 0x000fe2000788c0ff */
[----:B-1----:R-:W-:-:S10]  /*95ff0*/  IMAD.WIDE R38, R210, 0x4, R4 ;  /* 0x00000004d2267825 */ /* 0x002fd400078e0204 */
        /* <DEDUP_REMOVED lines=24> */
[----:B------:R-:W-:-:S03]  /*96180*/  IMAD.WIDE R38, R141, 0x4, R2 ;  /* 0x000000048d267825 */ /* 0x000fc600078e0202 */
[----:B------:R-:W4:Y:S01]  /*96190*/  LDL.LU R214, [R1+0x4c] ;  /* 0x00004c0001d67983 */ /* 0x000f220000300800 */
        /* <DEDUP_REMOVED lines=23> */
[----:B------:R-:W-:Y:S02]  /*96310*/  LOP3.LUT P2, RZ, R28, 0x80000000, RZ, 0xc0, !PT ;  /* 0x800000001cff7812 */ /* 0x000fe4000784c0ff */
[----:B------:R-:W-:Y:S01]  /*96320*/  LOP3.LUT P1, RZ, R29, 0x1, RZ, 0xc0, !PT ;  /* 0x000000011dff7812 */ /* 0x000fe2000782c0ff */
[----:B------:R-:W-:Y:S01]  /*96330*/  IMAD.WIDE R38, R141, 0x4, R4 ;  /* 0x000000048d267825 */ /* 0x000fe200078e0204 */
[----:B------:R-:W2:Y:S03]  /*96340*/  LDL.LU R230, [R1+0x60c] ;  /* 0x00060c0001e67983 */ /* 0x000ea60000300800 */
[----:B------:R-:W-:Y:S01]  /*96350*/  @P6 LOP3.LUT R24, R24, 0x40000, RZ, 0xfc, !PT ;  /* 0x0004000018186812 */ /* 0x000fe200078efcff */
[----:B------:R-:W2:Y:S01]  /*96360*/  LDL.LU R228, [R1+0x54c] ;  /* 0x00054c0001e47983 */ /* 0x000ea20000300800 */
[----:B------:R-:W-:-:S02]  /*96370*/  LOP3.LUT P6, RZ, R29, 0x10, RZ, 0xc0, !PT ;  /* 0x000000101dff7812 */ /* 0x000fc400078cc0ff */
[----:B------:R-:W-:Y:S01]  /*96380*/  LOP3.LUT R24, R24, 0xfff7ffff, RZ, 0xc0, !PT ;  /* 0xfff7ffff18187812 */ /* 0x000fe200078ec0ff */
[----:B------:R-:W2:Y:S01]  /*96390*/  LDL.LU R215, [R1+0x3dc] ;  /* 0x0003dc0001d77983 */ /* 0x000ea20000300800 */
        /* <DEDUP_REMOVED lines=10> */
[----:B-1----:R-:W-:-:S05]  /*96440*/  IMAD.WIDE R38, R141, 0x4, R8 ;  /* 0x000000048d267825 */ /* 0x002fca00078e0208 */
[----:B------:R1:W-:Y:S02]  /*96450*/  @P0 STG.E desc[UR58][R38.64], R211 ;  /* 0x000000d326000986 */ /* 0x0003e4000c10193a */
[----:B-1----:R-:W-:-:S05]  /*96460*/  IMAD.WIDE R38, R141, 0x4, R10 ;  /* 0x000000048d267825 */ /* 0x002fca00078e020a */
[----:B------:R1:W-:Y:S01]  /*96470*/  @P6 STG.E desc[UR58][R38.64], R209 ;  /* 0x000000d126006986 */ /* 0x0003e2000c10193a */
[C---:B------:R-:W-:Y:S01]  /*96480*/  LOP3.LUT P6, RZ, R24.reuse, 0x100000, RZ, 0xc0, !PT ;  /* 0x0010000018ff7812 */ /* 0x040fe200078cc0ff */
[----:B-1----:R-:W-:Y:S02]  /*96490*/  IMAD.WIDE R38, R141, 0x4, R12 ;  /* 0x000000048d267825 */ /* 0x002fe400078e020c */
[----:B------:R-:W4:Y:S04]  /*964a0*/  LDL.LU R209, [R1+0x1cc] ;  /* 0x0001cc0001d17983 */ /* 0x000f280000300800 */
[----:B------:R-:W4:Y:S06]  /*964b0*/  LDL.LU R212, [R1+0x50] ;  /* 0x0000500001d47983 */ /* 0x000f2c0000300800 */
[----:B------:R1:W-:Y:S01]  /*964c0*/  @P6 STG.E desc[UR58][R38.64], R210 ;  /* 0x000000d226006986 */ /* 0x0003e2000c10193a */
[----:B------:R-:W-:-:S03]  /*964d0*/  LOP3.LUT P6, RZ, R24, 0x80000, RZ, 0xc0, !PT ;  /* 0x0008000018ff7812 */ /* 0x000fc600078cc0ff */
[----:B------:R-:W4:Y:S04]  /*964e0*/  LDL.LU R211, [R1+0xb00] ;  /* 0x000b000001d37983 */ /* 0x000f280000300800 */
[----:B-1----:R-:W4:Y:S01]  /*964f0*/  LDL.LU R210, [R1+0xaf0] ;  /* 0x000af00001d27983 */ /* 0x002f220000300800 */
        /* <DEDUP_REMOVED lines=33> */
[C---:B-1----:R-:W-:Y:S02]  /*96710*/  IMAD.WIDE R38, R212.reuse, 0x4, R2 ;  /* 0x00000004d4267825 */ /* 0x042fe400078e0202 */
[----:B------:R-:W3:Y:S04]  /*96720*/  LDL.LU R209, [R1+0x58] ;  /* 0x0000580001d17983 */ /* 0x000ee80000300800 */
        /* <DEDUP_REMOVED lines=9> */
[----:B------:R-:W3:Y:S04]  /*967c0*/  LDL.LU R211, [R1+0xa90] ;  /* 0x000a900001d37983 */ /* 0x000ee80000300800 */
[----:B------:R-:W3:Y:S04]  /*967d0*/  LDL.LU R210, [R1+0x900] ;  /* 0x0009000001d27983 */ /* 0x000ee80000300800 */
        /* <DEDUP_REMOVED lines=19> */
[----:B------:R-:W2:Y:S02]  /*96910*/  LDL.LU R142, [R1+0x780] ;  /* 0x00078000018e7983 */ /* 0x000ea40000300800 */
[----:B------:R-:W-:-:S02]  /*96920*/  @P6 LOP3.LUT R24, R24, 0x200, RZ, 0xfc, !PT ;  /* 0x0000020018186812 */ /* 0x000fc400078efcff */
[----:B------:R-:W-:Y:S01]  /*96930*/  LOP3.LUT P6, RZ, R29, 0x1000000, RZ, 0xc0, !PT ;  /* 0x010000001dff7812 */ /* 0x000fe200078cc0ff */
[----:B------:R-:W2:Y:S01]  /*96940*/  LDL.LU R143, [R1+0x5f0] ;  /* 0x0005f000018f7983 */ /* 0x000ea20000300800 */
[----:B------:R-:W-:-:S03]  /*96950*/  LOP3.LUT R24, R24, 0xfffffbff, RZ, 0xc0, !PT ;  /* 0xfffffbff18187812 */ /* 0x000fc600078ec0ff */
[----:B------:R-:W2:Y:S04]  /*96960*/  LDL.LU R231, [R1+0x530] ;  /* 0x0005300001e77983 */ /* 0x000ea80000300800 */
[----:B------:R-:W2:Y:S04]  /*96970*/  LDL.LU R229, [R1+0x480] ;  /* 0x0004800001e57983 */ /* 0x000ea80000300800 */
[----:B------:R-:W-:Y:S01]  /*96980*/  @P6 LOP3.LUT R24, R24, 0x400, RZ, 0xfc, !PT ;  /* 0x0000040018186812 */ /* 0x000fe200078efcff */
[----:B------:R-:W2:Y:S01]  /*96990*/  LDL.LU R230, [R1+0x3c0] ;  /* 0x0003c00001e67983 */ /* 0x000ea20000300800 */
[----:B------:R-:W-:-:S02]  /*969a0*/  LOP3.LUT P6, RZ, R29, 0x800000, RZ, 0xc0, !PT ;  /* 0x008000001dff7812 */ /* 0x000fc400078cc0ff */
[----:B------:R-:W-:Y:S02]  /*969b0*/  LOP3.LUT R24, R24, 0xfffff7ff, RZ, 0xc0, !PT ;  /* 0xfffff7ff18187812 */ /* 0x000fe400078ec0ff */
[----:B------:R-:W-:-:S09]  /*969c0*/  LOP3.LUT P2, RZ, R29, 0x40000, RZ, 0xc0, !PT ;  /* 0x000400001dff7812 */ /* 0x000fd2000784c0ff */
[----:B------:R-:W-:Y:S02]  /*969d0*/  @P6 LOP3.LUT R24, R24, 0x800, RZ, 0xfc, !PT ;  /* 0x0000080018186812 */ /* 0x000fe400078efcff */
[C---:B------:R-:W-:Y:S02]  /*969e0*/  LOP3.LUT P6, RZ, R29.reuse, 0x400000, RZ, 0xc0, !PT ;  /* 0x004000001dff7812 */ /* 0x040fe400078cc0ff */
[----:B------:R-:W-:Y:S02]  /*969f0*/  LOP3.LUT R24, R24, 0xffffefff, RZ, 0xc0, !PT ;  /* 0xffffefff18187812 */ /* 0x000fe400078ec0ff */
[C---:B------:R-:W-:Y:S02]  /*96a00*/  LOP3.LUT P1, RZ, R29.reuse, 0x80000, RZ, 0xc0, !PT ;  /* 0x000800001dff7812 */ /* 0x040fe4000782c0ff */
[C---:B------:R-:W-:Y:S02]  /*96a10*/  LOP3.LUT P0, RZ, R29.reuse, 0x100000, RZ, 0xc0, !PT ;  /* 0x001000001dff7812 */ /* 0x040fe4000780c0ff */
[----:B------:R-:W-:-:S02]  /*96a20*/  LOP3.LUT P5, RZ, R29, 0x40000000, RZ, 0xc0, !PT ;  /* 0x400000001dff7812 */ /* 0x000fc400078ac0ff */
[----:B------:R-:W-:-:S03]  /*96a30*/  LOP3.LUT P4, RZ, R29, 0x80000000, RZ, 0xc0, !PT ;  /* 0x800000001dff7812 */ /* 0x000fc6000788c0ff */
[----:B------:R-:W-:Y:S02]  /*96a40*/  @P6 LOP3.LUT R24, R24, 0x1000, RZ, 0xfc, !PT ;  /* 0x0000100018186812 */ /* 0x000fe400078efcff */
[----:B------:R-:W-:Y:S01]  /*96a50*/  LOP3.LUT P6, RZ, R29, 0x200000, RZ, 0xc0, !PT ;  /* 0x002000001dff7812 */ /* 0x000fe200078cc0ff */
[----:B------:R-:W-:-:S05]  /*96a60*/  IMAD.WIDE R28, R212, 0x4, R10 ;  /* 0x00000004d41c7825 */ /* 0x000fca00078e020a */
[----:B----4-:R1:W-:Y:S02]  /*96a70*/  @P2 STG.E desc[UR58][R28.64], R215 ;  /* 0x000000d71c002986 */ /* 0x0103e4000c10193a */
[C---:B-1----:R-:W-:Y:S02]  /*96a80*/  IMAD.WIDE R28, R212.reuse, 0x4, R12 ;  /* 0x00000004d41c7825 */ /* 0x042fe400078e020c */
[----:B------:R-:W4:Y:S04]  /*96a90*/  LDL.LU R215, [R1+0x1b0] ;  /* 0x0001b00001d77983 */ /* 0x000f280000300800 */
[----:B---3--:R1:W-:Y:S02]  /*96aa0*/  @P1 STG.E desc[UR58][R28.64], R213 ;  /* 0x000000d51c001986 */ /* 0x0083e4000c10193a */
[----:B-1----:R-:W-:-:S02]  /*96ab0*/  IMAD.WIDE R28, R212, 0x4, R14 ;  /* 0x00000004d41c7825 */ /* 0x002fc400078e020e */
[----:B------:R-:W3:Y:S04]  /*96ac0*/  LDL.LU R213, [R1+0xb04] ;  /* 0x000b040001d57983 */ /* 0x000ee80000300800 */
[----:B------:R1:W-:Y:S02]  /*96ad0*/  @P0 STG.E desc[UR58][R28.64], R214 ;  /* 0x000000d61c000986 */ /* 0x0003e4000c10193a */
[----:B-1----:R-:W-:Y:S02]  /*96ae0*/  IMAD.WIDE R28, R212, 0x4, R16 ;  /* 0x00000004d41c7825 */ /* 0x002fe400078e0210 */
[----:B------:R-:W3:Y:S04]  /*96af0*/  LDL.LU R214, [R1+0xaf4] ;  /* 0x000af40001d67983 */ /* 0x000ee80000300800 */
[----:B------:R1:W-:Y:S01]  /*96b00*/  @P6 STG.E desc[UR58][R28.64], R211 ;  /* 0x000000d31c006986 */ /* 0x0003e2000c10193a */
[----:B------:R-:W-:-:S03]  /*96b10*/  LOP3.LUT P6, RZ, R24, 0x1000, RZ, 0xc0, !PT ;  /* 0x0000100018ff7812 */ /* 0x000fc600078cc0ff */
[----:B------:R-:W3:Y:S01]  /*96b20*/  LDL.LU R212, [R1+0xae4] ;  /* 0x000ae40001d47983 */ /* 0x000ee20000300800 */
[----:B-1----:R-:W-:-:S03]  /*96b30*/  IMAD.WIDE R28, R228, 0x4, R2 ;  /* 0x00000004e41c7825 */ /* 0x002fc600078e0202 */
[----:B------:R-:W3:Y:S06]  /*96b40*/  LDL.LU R211, [R1+0xad4] ;  /* 0x000ad40001d37983 */ /* 0x000eec0000300800 */
[----:B------:R1:W-:Y:S01]  /*96b50*/  @P6 STG.E desc[UR58][R28.64], R210 ;  /* 0x000000d21c006986 */ /* 0x0003e2000c10193a */
[----:B------:R-:W-:-:S03]  /*96b60*/  LOP3.LUT P6, RZ, R24, 0x800, RZ, 0xc0, !PT ;  /* 0x0000080018ff7812 */ /* 0x000fc600078cc0ff */
[----:B-1----:R-:W3:Y:S01]  /*96b70*/  LDL.LU R210, [R1+0xac4] ;  /* 0x000ac40001d27983 */ /* 0x002ee20000300800 */
        /* <DEDUP_REMOVED lines=20> */
[----:B----4-:R1:W-:Y:S01]  /*96cc0*/  @P6 STG.E desc[UR58][R28.64], R215 ;  /* 0x000000d71c006986 */ /* 0x0103e2000c10193a */
[----:B------:R-:W-:Y:S01]  /*96cd0*/  LOP3.LUT P3, RZ, R30, 0x1, RZ, 0xc0, !PT ;  /* 0x000000011eff7812 */ /* 0x000fe2000786c0ff */
[----:B-1----:R-:W-:-:S05]  /*96ce0*/  IMAD.WIDE R28, R209, 0x4, R2 ;  /* 0x00000004d11c7825 */ /* 0x002fca00078e0202 */
[----:B---3--:R1:W-:Y:S01]  /*96cf0*/  @P5 STG.E desc[UR58][R28.64], R213 ;  /* 0x000000d51c005986 */ /* 0x0083e2000c10193a */
        /* <DEDUP_REMOVED lines=38> */
[----:B------:R-:W-:-:S03]  /*96f60*/  IMAD.WIDE R28, R209, 0x4, R16 ;  /* 0x00000004d11c7825 */ /* 0x000fc600078e0210 */
        /* <DEDUP_REMOVED lines=11> */
[----:B------:R-:W2:Y:S04]  /*97020*/  LDL.LU R228, [R1+0xaf8] ;  /* 0x000af80001e47983 */ /* 0x000ea80000300800 */
        /* <DEDUP_REMOVED lines=9> */
[----:B----4-:R-:W-:-:S10]  /*970c0*/  IMAD.WIDE R28, R231, 0x4, R2 ;  /* 0x00000004e71c7825 */ /* 0x010fd400078e0202 */
[----:B------:R-:W-:Y:S01]  /*970d0*/  @P6 LOP3.LUT R24, R24, 0x10, RZ, 0xfc, !PT ;  /* 0x0000001018186812 */ /* 0x000fe200078efcff */
[----:B------:R-:W3:Y:S01]  /*970e0*/  LDL.LU R213, [R1+0xad8] ;  /* 0x000ad80001d57983 */ /* 0x000ee20000300800 */
[----:B------:R-:W-:-:S03]  /*970f0*/  LOP3.LUT P6, RZ, R30, 0x100, RZ, 0xc0, !PT ;  /* 0x000001001eff7812 */ /* 0x000fc600078cc0ff */
[----:B------:R1:W-:Y:S02]  /*97100*/  @P1 STG.E desc[UR58][R28.64], R214 ;  /* 0x000000d61c001986 */ /* 0x0003e4000c10193a */
        /* <DEDUP_REMOVED lines=41> */
[C---:B------:R-:W-:Y:S01]  /*973a0*/  LOP3.LUT P1, RZ, R30.reuse, 0x200000, RZ, 0xc0, !PT ;  /* 0x002000001eff7812 */ /* 0x040fe2000782c0ff */
[C---:B-1----:R-:W-:Y:S01]  /*973b0*/  IMAD.WIDE R28, R209.reuse, 0x4, R12 ;  /* 0x00000004d11c7825 */ /* 0x042fe200078e020c */
[----:B------:R-:W-:Y:S01]  /*973c0*/  LOP3.LUT P0, RZ, R30, 0x400000, RZ, 0xc0, !PT ;  /* 0x004000001eff7812 */ /* 0x000fe2000780c0ff */
[----:B------:R-:W3:Y:S04]  /*973d0*/  LDL.LU R214, [R1+0x90] ;  /* 0x0000900001d67983 */ /* 0x000ee80000300800 */
        /* <DEDUP_REMOVED lines=152> */
[C---:B------:R-:W-:Y:S01]  /*97d60*/  IMAD.WIDE R28, R214.reuse, 0x4, R14 ;  /* 0x00000004d61c7825 */ /* 0x040fe200078e020e */
[----:B------:R-:W-:Y:S01]  /*97d70*/  LOP3.LUT R25, R25, 0xffefffff, RZ, 0xc0, !PT ;  /* 0xffefffff19197812 */ /* 0x000fe200078ec0ff */
[----:B------:R-:W3:Y:S06]  /*97d80*/  LDL.LU R215, [R1+0xb30] ;  /* 0x000b300001d77983 */ /* 0x000eec0000300800 */
[----:B------:R-:W-:Y:S02]  /*97d90*/  @P6 LOP3.LUT R25, R25, 0x100000, RZ, 0xfc, !PT ;  /* 0x0010000019196812 */ /* 0x000fe400078efcff */
[----:B------:R-:W-:Y:S01]  /*97da0*/  LOP3.LUT P6, RZ, R31, 0x4000, RZ, 0xc0, !PT ;  /* 0x000040001fff7812 */ /* 0x000fe200078cc0ff */
[----:B----4-:R1:W-:Y:S02]  /*97db0*/  @P1 STG.E desc[UR58][R28.64], R213 ;  /* 0x000000d51c001986 */ /* 0x0103e4000c10193a */
[----:B-1----:R-:W-:-:S02]  /*97dc0*/  IMAD.WIDE R28, R214, 0x4, R16 ;  /* 0x00000004d61c7825 */ /* 0x002fc400078e0210 */
[----:B------:R-:W4:Y:S04]  /*97dd0*/  LDL.LU R213, [R1+0xb20] ;  /* 0x000b200001d57983 */ /* 0x000f280000300800 */
[----:B------:R1:W-:Y:S04]  /*97de0*/  @P0 STG.E desc[UR58][R28.64], R212 ;  /* 0x000000d41c000986 */ /* 0x0003e8000c10193a */
[----:B------:R-:W4:Y:S01]  /*97df0*/  LDL.LU R214, [R1+0x790] ;  /* 0x0007900001d67983 */ /* 0x000f220000300800 */
[----:B-1----:R-:W-:-:S03]  /*97e00*/  IMAD.WIDE R28, R230, 0x4, R2 ;  /* 0x00000004e61c7825 */ /* 0x002fc600078e0202 */
        /* <DEDUP_REMOVED lines=54> */
[----:B------:R-:W-:Y:S01]  /*98170*/  LOP3.LUT P3, RZ, R31, 0x20000000, RZ, 0xc0, !PT ;  /* 0x200000001fff7812 */ /* 0x000fe2000786c0ff */
[----:B------:R-:W-:-:S02]  /*98180*/  IMAD.WIDE R28, R209, 0x4, R16 ;  /* 0x00000004d11c7825 */ /* 0x000fc400078e0210 */
        /* <DEDUP_REMOVED lines=85> */
[----:B-1----:R-:W-:Y:S01]  /*986e0*/  IMAD.WIDE R28, R212, 0x4, R14 ;  /* 0x00000004d41c7825 */ /* 0x002fe200078e020e */
        /* <DEDUP_REMOVED lines=79> */
[----:B------:R-:W-:Y:S01]  /*98be0*/  @P6 STG.E desc[UR58][R28.64], R143 ;  /* 0x0000008f1c006986 */ /* 0x000fe2000c10193a */
        /* <DEDUP_REMOVED lines=37> */
[----:B------:R-:W-:Y:S01]  /*98e40*/  LOP3.LUT P3, RZ, R33, 0x8, RZ, 0xc0, !PT ;  /* 0x0000000821ff7812 */ /* 0x000fe2000786c0ff */
        /* <DEDUP_REMOVED lines=10> */
[C---:B------:R-:W-:Y:S02]  /*98ef0*/  LOP3.LUT P6, RZ, R33.reuse, 0x1000, RZ, 0xc0, !PT ;  /* 0x0000100021ff7812 */ /* 0x040fe400078cc0ff */
[----:B------:R-:W-:Y:S02]  /*98f00*/  LOP3.LUT R26, R26, 0xfeffffff, RZ, 0xc0, !PT ;  /* 0xfeffffff1a1a7812 */ /* 0x000fe400078ec0ff */
[----:B------:R-:W-:-:S09]  /*98f10*/  LOP3.LUT P2, RZ, R33, 0x10, RZ, 0xc0, !PT ;  /* 0x0000001021ff7812 */ /* 0x000fd2000784c0ff */
[----:B------:R-:W-:Y:S02]  /*98f20*/  @P6 LOP3.LUT R26, R26, 0x1000000, RZ, 0xfc, !PT ;  /* 0x010000001a1a6812 */ /* 0x000fe400078efcff */
[----:B------:R-:W-:Y:S01]  /*98f30*/  LOP3.LUT P6, RZ, R33, 0x800, RZ, 0xc0, !PT ;  /* 0x0000080021ff7812 */ /* 0x000fe200078cc0ff */
[----:B--2---:R1:W-:Y:S04]  /*98f40*/  @P3 STG.E desc[UR58][R24.64], R208 ;  /* 0x000000d018003986 */ /* 0x0043e8000c10193a */
[----:B-1----:R-:W2:Y:S04]  /*98f50*/  LDL.LU R208, [R1+0x5ec] ;  /* 0x0005ec0001d07983 */ /* 0x002ea80000300800 */
[----:B------:R-:W2:Y:S01]  /*98f60*/  LDL.LU R142, [R1+0x52c] ;  /* 0x00052c00018e7983 */ /* 0x000ea20000300800 */
[----:B------:R-:W-:-:S03]  /*98f70*/  LOP3.LUT R26, R26, 0xfdffffff, RZ, 0xc0, !PT ;  /* 0xfdffffff1a1a7812 */ /* 0x000fc600078ec0ff */
[----:B------:R-:W2:Y:S01]  /*98f80*/  LDL.LU R143, [R1+0x47c] ;  /* 0x00047c00018f7983 */ /* 0x000ea20000300800 */
[----:B------:R-:W-:Y:S01]  /*98f90*/  @P6 LOP3.LUT R26, R26, 0x2000000, RZ, 0xfc, !PT ;  /* 0x020000001a1a6812 */ /* 0x000fe200078efcff */
[----:B------:R-:W-:Y:S01]  /*98fa0*/  IMAD.WIDE R24, R213, 0x4, R14 ;  /* 0x00000004d5187825 */ /* 0x000fe200078e020e */
[----:B------:R-:W-:-:S04]  /*98fb0*/  LOP3.LUT P6, RZ, R33, 0x400, RZ, 0xc0, !PT ;  /* 0x0000040021ff7812 */ /* 0x000fc800078cc0ff */
[----:B---3--:R1:W-:Y:S01]  /*98fc0*/  @P2 STG.E desc[UR58][R24.64], R210 ;  /* 0x000000d218002986 */ /* 0x0083e2000c10193a */
[----:B------:R-:W-:-:S03]  /*98fd0*/  LOP3.LUT R26, R26, 0xfbffffff, RZ, 0xc0, !PT ;  /* 0xfbffffff1a1a7812 */ /* 0x000fc600078ec0ff */
[----:B-1----:R-:W3:Y:S04]  /*98fe0*/  LDL.LU R210, [R1+0xc4] ;  /* 0x0000c40001d27983 */ /* 0x002ee80000300800 */
[----:B------:R-:W3:Y:S01]  /*98ff0*/  LDL.LU R231, [R1+0x3bc] ;  /* 0x0003bc0001e77983 */ /* 0x000ee20000300800 */
[----:B------:R-:W-:Y:S02]  /*99000*/  @P6 LOP3.LUT R26, R26, 0x4000000, RZ, 0xfc, !PT ;  /* 0x040000001a1a6812 */ /* 0x000fe400078efcff */
[C---:B------:R-:W-:Y:S01]  /*99010*/  LOP3.LUT P6, RZ, R33.reuse, 0x200, RZ, 0xc0, !PT ;  /* 0x0000020021ff7812 */ /* 0x040fe200078cc0ff */
[----:B------:R-:W3:Y:S01]  /*99020*/  LDL.LU R230, [R1+0x1ac] ;  /* 0x0001ac0001e67983 */ /* 0x000ee20000300800 */
[----:B------:R-:W-:Y:S02]  /*99030*/  LOP3.LUT R26, R26, 0xf7ffffff, RZ, 0xc0, !PT ;  /* 0xf7ffffff1a1a7812 */ /* 0x000fe400078ec0ff */
[C---:B------:R-:W-:Y:S01]  /*99040*/  LOP3.LUT P1, RZ, R33.reuse, 0x20, RZ, 0xc0, !PT ;  /* 0x0000002021ff7812 */ /* 0x040fe2000782c0ff */
[----:B------:R-:W3:Y:S01]  /*99050*/  LDL.LU R228, [R1+0xd00] ;  /* 0x000d000001e47983 */ /* 0x000ee20000300800 */
[----:B------:R-:W-:Y:S01]  /*99060*/  LOP3.LUT P0, RZ, R33, 0x40, RZ, 0xc0, !PT ;  /* 0x0000004021ff7812 */ /* 0x000fe2000780c0ff */
[----:B------:R-:W-:-:S02]  /*99070*/  IMAD.WIDE R24, R213, 0x4, R16 ;  /* 0x00000004d5187825 */ /* 0x000fc400078e0210 */
[----:B------:R-:W3:Y:S04]  /*99080*/  LDL.LU R215, [R1+0xcf0] ;  /* 0x000cf00001d77983 */ /* 0x000ee80000300800 */
[----:B------:R-:W-:Y:S01]  /*99090*/  @P6 LOP3.LUT R26, R26, 0x8000000, RZ, 0xfc, !PT ;  /* 0x080000001a1a6812 */ /* 0x000fe200078efcff */
[----:B------:R-:W3:Y:S01]  /*990a0*/  LDL.LU R213, [R1+0xce0] ;  /* 0x000ce00001d57983 */ /* 0x000ee20000300800 */
[----:B------:R-:W-:Y:S02]  /*990b0*/  LOP3.LUT P6, RZ, R33, 0x100, RZ, 0xc0, !PT ;  /* 0x0000010021ff7812 */ /* 0x000fe400078cc0ff */
[----:B------:R-:W-:Y:S01]  /*990c0*/  LOP3.LUT R26, R26, 0xefffffff, RZ, 0xc0, !PT ;  /* 0xefffffff1a1a7812 */ /* 0x000fe200078ec0ff */
[----:B----4-:R1:W-:Y:S10]  /*990d0*/  @P1 STG.E desc[UR58][R24.64], R214 ;  /* 0x000000d618001986 */ /* 0x0103f4000c10193a */
[----:B------:R-:W-:-:S02]  /*990e0*/  @P6 LOP3.LUT R26, R26, 0x10000000, RZ, 0xfc, !PT ;  /* 0x100000001a1a6812 */ /* 0x000fc400078efcff */
[----:B------:R-:W-:Y:S01]  /*990f0*/  LOP3.LUT P6, RZ, R33, 0x80, RZ, 0xc0, !PT ;  /* 0x0000008021ff7812 */ /* 0x000fe200078cc0ff */
[C---:B-1----:R-:W-:Y:S01]  /*99100*/  IMAD.WIDE R24, R229.reuse, 0x4, R2 ;  /* 0x00000004e5187825 */ /* 0x042fe200078e0202 */
        /* <DEDUP_REMOVED lines=14> */
[C---:B------:R-:W-:Y:S01]  /*991f0*/  LOP3.LUT P6, RZ, R26.reuse, 0x4000000, RZ, 0xc0, !PT ;  /* 0x040000001aff7812 */ /* 0x040fe200078cc0ff */
[----:B------:R-:W-:Y:S01]  /*99200*/  IMAD.WIDE R24, R229, 0x4, R10 ;  /* 0x00000004e5187825 */ /* 0x000fe200078e020a */
        /* <DEDUP_REMOVED lines=92> */
[C---:B------:R-:W-:Y:S01]  /*997d0*/  LOP3.LUT P6, RZ, R26.reuse, 0x100000, RZ, 0xc0, !PT ;  /* 0x001000001aff7812 */ /* 0x040fe200078cc0ff */
        /* <DEDUP_REMOVED lines=34> */
[C---:B------:R-:W-:Y:S01]  /*99a00*/  LOP3.LUT P1, RZ, R34.reuse, 0x80, RZ, 0xc0, !PT ;  /* 0x0000008022ff7812 */ /* 0x040fe2000782c0ff */
        /* <DEDUP_REMOVED lines=134> */
[----:B-1----:R-:W2:Y:S01]  /*9a270*/  LDL.LU R208, [R1+0xc3c] ;  /* 0x000c3c0001d07983 */ /* 0x002ea20000300800 */
[----:B------:R-:W-:-:S03]  /*9a280*/  IMAD.WIDE R24, R211, 0x4, R16 ;  /* 0x00000004d3187825 */ /* 0x000fc600078e0210 */
[----:B------:R-:W2:Y:S04]  /*9a290*/  LDL.LU R211, [R1+0xf0] ;  /* 0x0000f00001d37983 */ /* 0x000ea80000300800 */
[----:B------:R-:W2:Y:S01]  /*9a2a0*/  LDL.LU R141, [R1+0xc0c] ;  /* 0x000c0c00018d7983 */ /* 0x000ea20000300800 */
[----:B------:R-:W-:-:S03]  /*9a2b0*/  LOP3.LUT R26, R26, 0xfffffffd, RZ, 0xc0, !PT ;  /* 0xfffffffd1a1a7812 */ /* 0x000fc600078ec0ff */
[----:B------:R-:W2:Y:S01]  /*9a2c0*/  LDL.LU R142, [R1+0xbfc] ;  /* 0x000bfc00018e7983 */ /* 0x000ea20000300800 */
[----:B------:R-:W-:Y:S02]  /*9a2d0*/  @P6 LOP3.LUT R26, R26, 0x2, RZ, 0xfc, !PT ;  /* 0x000000021a1a6812 */ /* 0x000fe400078efcff */
[C---:B------:R-:W-:Y:S01]  /*9a2e0*/  LOP3.LUT P6, RZ, R35.reuse, 0x8, RZ, 0xc0, !PT ;  /* 0x0000000823ff7812 */ /* 0x040fe200078cc0ff */
[----:B------:R-:W2:Y:S01]  /*9a2f0*/  LDL.LU R231, [R1+0xbec] ;  /* 0x000bec0001e77983 */ /* 0x000ea20000300800 */
[----:B------:R-:W-:Y:S02]  /*9a300*/  LOP3.LUT R26, R26, 0xfffffffb, RZ, 0xc0, !PT ;  /* 0xfffffffb1a1a7812 */ /* 0x000fe400078ec0ff */
[C---:B------:R-:W-:Y:S01]  /*9a310*/  LOP3.LUT P2, RZ, R34.reuse, 0x20000000, RZ, 0xc0, !PT ;  /* 0x2000000022ff7812 */ /* 0x040fe2000784c0ff */
[----:B------:R-:W2:Y:S01]  /*9a320*/  LDL.LU R229, [R1+0xbdc] ;  /* 0x000bdc0001e57983 */ /* 0x000ea20000300800 */
[C---:B------:R-:W-:Y:S02]  /*9a330*/  LOP3.LUT P1, RZ, R34.reuse, 0x40000000, RZ, 0xc0, !PT ;  /* 0x4000000022ff7812 */ /* 0x040fe4000782c0ff */
[----:B------:R-:W-:Y:S01]  /*9a340*/  LOP3.LUT P0, RZ, R34, 0x80000000, RZ, 0xc0, !PT ;  /* 0x8000000022ff7812 */ /* 0x000fe2000780c0ff */
[----:B------:R-:W2:Y:S04]  /*9a350*/  LDL.LU R230, [R1+0xbcc] ;  /* 0x000bcc0001e67983 */ /* 0x000ea80000300800 */
[----:B------:R-:W-:Y:S01]  /*9a360*/  @P6 LOP3.LUT R26, R26, 0x4, RZ, 0xfc, !PT ;  /* 0x000000041a1a6812 */ /* 0x000fe200078efcff */
[----:B------:R-:W2:Y:S01]  /*9a370*/  LDL.LU R228, [R1+0x7ac] ;  /* 0x0007ac0001e47983 */ /* 0x000ea20000300800 */
[----:B------:R-:W-:-:S02]  /*9a380*/  LOP3.LUT P6, RZ, R35, 0x4, RZ, 0xc0, !PT ;  /* 0x0000000423ff7812 */ /* 0x000fc400078cc0ff */
[----:B------:R-:W-:Y:S01]  /*9a390*/  LOP3.LUT R26, R26, 0xfffffff7, RZ, 0xc0, !PT ;  /* 0xfffffff71a1a7812 */ /* 0x000fe200078ec0ff */
[----:B---3--:R4:W-:Y:S04]  /*9a3a0*/  @P2 STG.E desc[UR58][R24.64], R213 ;  /* 0x000000d518002986 */ /* 0x0089e8000c10193a */
[----:B------:R-:W3:Y:S06]  /*9a3b0*/  LDL.LU R215, [R1+0x5dc] ;  /* 0x0005dc0001d77983 */ /* 0x000eec0000300800 */
[----:B------:R-:W-:-:S02]  /*9a3c0*/  @P6 LOP3.LUT R26, R26, 0x8, RZ, 0xfc, !PT ;  /* 0x000000081a1a6812 */ /* 0x000fc400078efcff */
[----:B------:R-:W-:Y:S01]  /*9a3d0*/  LOP3.LUT P6, RZ, R35, 0x2, RZ, 0xc0, !PT ;  /* 0x0000000223ff7812 */ /* 0x000fe200078cc0ff */
[----:B----4-:R-:W-:Y:S01]  /*9a3e0*/  IMAD.WIDE R24, R143, 0x4, R2 ;  /* 0x000000048f187825 */ /* 0x010fe200078e0202 */
[----:B------:R-:W-:Y:S01]  /*9a3f0*/  LOP3.LUT R26, R26, 0xffffffef, RZ, 0xc0, !PT ;  /* 0xffffffef1a1a7812 */ /* 0x000fe200078ec0ff */
[----:B------:R-:W4:Y:S04]  /*9a400*/  LDL.LU R213, [R1+0x51c] ;  /* 0x00051c0001d57983 */ /* 0x000f280000300800 */
[----:B------:R1:W-:Y:S06]  /*9a410*/  @P1 STG.E desc[UR58][R24.64], R214 ;  /* 0x000000d618001986 */ /* 0x0003ec000c10193a */
        /* <DEDUP_REMOVED lines=9> */
[----:B-1----:R-:W-:-:S12]  /*9a4b0*/  IMAD.WIDE R24, R143, 0x4, R8 ;  /* 0x000000048f187825 */ /* 0x002fd800078e0208 */
[----:B------:R1:W-:Y:S01]  /*9a4c0*/  @P6 STG.E desc[UR58][R24.64], R210 ;  /* 0x000000d218006986 */ /* 0x0003e2000c10193a */
[C---:B------:R-:W-:Y:S01]  /*9a4d0*/  LOP3.LUT P6, RZ, R26.reuse, 0x8, RZ, 0xc0, !PT ;  /* 0x000000081aff7812 */ /* 0x040fe200078cc0ff */
[C---:B-1----:R-:W-:Y:S02]  /*9a4e0*/  IMAD.WIDE R24, R143.reuse, 0x4, R10 ;  /* 0x000000048f187825 */ /* 0x042fe400078e020a */
[----:B------:R-:W4:Y:S10]  /*9a4f0*/  LDL.LU R210, [R1+0x19c] ;  /* 0x00019c0001d27983 */ /* 0x000f340000300800 */
[----:B--2---:R1:W-:Y:S04]  /*9a500*/  @P6 STG.E desc[UR58][R24.64], R208 ;  /* 0x000000d018006986 */ /* 0x0043e8000c10193a */
[----:B-1----:R-:W2:Y:S04]  /*9a510*/  LDL.LU R208, [R1+0xe50] ;  /* 0x000e500001d07983 */ /* 0x002ea80000300800 */
[----:B------:R-:W2:Y:S01]  /*9a520*/  LDL.LU R209, [R1+0xf8] ;  /* 0x0000f80001d17983 */ /* 0x000ea20000300800 */
        /* <DEDUP_REMOVED lines=35> */
[----:B--2---:R-:W-:-:S05]  /*9a760*/  IMAD.WIDE R24, R209, 0x4, R2 ;  /* 0x00000004d1187825 */ /* 0x004fca00078e0202 */
[----:B------:R1:W-:Y:S04]  /*9a770*/  @P0 STG.E desc[UR58][R24.64], R208 ;  /* 0x000000d018000986 */ /* 0x0003e8000c10193a */
        /* <DEDUP_REMOVED lines=61> */
[----:B------:R-:W-:-:S03]  /*9ab50*/  IMAD.WIDE R24, R209, 0x4, R16 ;  /* 0x00000004d1187825 */ /* 0x000fc600078e0210 */
[----:B------:R-:W3:Y:S06]  /*9ab60*/  LDL.LU R209, [R1+0xdb4] ;  /* 0x000db40001d17983 */ /* 0x000eec0000300800 */
        /* <DEDUP_REMOVED lines=26> */
[----:B-1----:R-:W-:Y:S01]  /*9ad10*/  IMAD.WIDE R24, R210, 0x4, R16 ;  /* 0x00000004d2187825 */ /* 0x002fe200078e0210 */
[C---:B------:R-:W-:Y:S01]  /*9ad20*/  LOP3.LUT P1, RZ, R36.reuse, 0x1, RZ, 0xc0, !PT ;  /* 0x0000000124ff7812 */ /* 0x040fe2000782c0ff */
[----:B------:R-:W3:Y:S04]  /*9ad30*/  LDL.LU R210, [R1+0x114] ;  /* 0x0001140001d27983 */ /* 0x000ee80000300800 */
        /* <DEDUP_REMOVED lines=59> */
[----:B-1----:R-:W-:Y:S02]  /*9b0f0*/  IMAD.WIDE R24, R214, 0x4, R16 ;  /* 0x00000004d6187825 */ /* 0x002fe400078e0210 */
[----:B------:R-:W3:Y:S04]  /*9b100*/  LDL.LU R213, [R1+0xe48] ;  /* 0x000e480001d57983 */ /* 0x000ee80000300800 */
[----:B------:R1:W-:Y:S04]  /*9b110*/  @P0 STG.E desc[UR58][R24.64], R212 ;  /* 0x000000d418000986 */ /* 0x0003e8000c10193a */
[----:B------:R-:W3:Y:S01]  /*9b120*/  LDL.LU R214, [R1+0xdb8] ;  /* 0x000db80001d67983 */ /* 0x000ee20000300800 */
[----:B-1----:R-:W-:-:S03]  /*9b130*/  IMAD.WIDE R24, R230, 0x4, R2 ;  /* 0x00000004e6187825 */ /* 0x002fc600078e0202 */
        /* <DEDUP_REMOVED lines=57> */
[C---:B------:R-:W-:Y:S02]  /*9b4d0*/  LOP3.LUT P2, RZ, R36.reuse, 0x400000, RZ, 0xc0, !PT ;  /* 0x0040000024ff7812 */ /* 0x040fe4000784c0ff */
[C---:B------:R-:W-:Y:S02]  /*9b4e0*/  LOP3.LUT P1, RZ, R36.reuse, 0x800000, RZ, 0xc0, !PT ;  /* 0x0080000024ff7812 */ /* 0x040fe4000782c0ff */
[----:B------:R-:W-:Y:S02]  /*9b4f0*/  LOP3.LUT P0, RZ, R36, 0x1000000, RZ, 0xc0, !PT ;  /* 0x0100000024ff7812 */ /* 0x000fe4000780c0ff */
        /* <DEDUP_REMOVED lines=16> */
[----:B------:R-:W2:Y:S04]  /*9b600*/  LDL.LU R212, [R1+0x11c] ;  /* 0x00011c0001d47983 */ /* 0x000ea80000300800 */
[----:B------:R-:W2:Y:S04]  /*9b610*/  LDL.LU R143, [R1+0x398] ;  /* 0x00039800018f7983 */ /* 0x000ea80000300800 */
[----:B------:R-:W2:Y:S04]  /*9b620*/  LDL.LU R231, [R1+0xe5c] ;  /* 0x000e5c0001e77983 */ /* 0x000ea80000300800 */
[----:B------:R-:W2:Y:S04]  /*9b630*/  LDL.LU R229, [R1+0xe4c] ;  /* 0x000e4c0001e57983 */ /* 0x000ea80000300800 */
[----:B------:R-:W2:Y:S01]  /*9b640*/  LDL.LU R230, [R1+0xdbc] ;  /* 0x000dbc0001e67983 */ /* 0x000ea20000300800 */
[----:B---3--:R-:W-:-:S03]  /*9b650*/  IMAD.WIDE R24, R142, 0x4, R2 ;  /* 0x000000048e187825 */ /* 0x008fc600078e0202 */
[----:B------:R-:W3:Y:S04]  /*9b660*/  LDL.LU R228, [R1+0xdac] ;  /* 0x000dac0001e47983 */ /* 0x000ee80000300800 */
[----:B------:R1:W-:Y:S02]  /*9b670*/  @P2 STG.E desc[UR58][R24.64], R215 ;  /* 0x000000d718002986 */ /* 0x0003e4000c10193a */
[C---:B-1----:R-:W-:Y:S02]  /*9b680*/  IMAD.WIDE R24, R142.reuse, 0x4, R4 ;  /* 0x000000048e187825 */ /* 0x042fe400078e0204 */
[----:B------:R-:W3:Y:S04]  /*9b690*/  LDL.LU R215, [R1+0xd9c] ;  /* 0x000d9c0001d77983 */ /* 0x000ee80000300800 */
[----:B----4-:R1:W-:Y:S02]  /*9b6a0*/  @P1 STG.E desc[UR58][R24.64], R213 ;  /* 0x000000d518001986 */ /* 0x0103e4000c10193a */
[----:B-1----:R-:W-:-:S02]  /*9b6b0*/  IMAD.WIDE R24, R142, 0x4, R6 ;  /* 0x000000048e187825 */ /* 0x002fc400078e0206 */
[----:B------:R-:W4:Y:S04]  /*9b6c0*/  LDL.LU R213, [R1+0xd3c] ;  /* 0x000d3c0001d57983 */ /* 0x000f280000300800 */
[----:B------:R1:W-:Y:S04]  /*9b6d0*/  @P0 STG.E desc[UR58][R24.64], R214 ;  /* 0x000000d618000986 */ /* 0x0003e8000c10193a */
[----:B-1----:R-:W4:Y:S01]  /*9b6e0*/  LDL.LU R214, [R1+0xd2c] ;  /* 0x000d2c0001d67983 */ /* 0x002f220000300800 */
[----:B------:R-:W-:-:S04]  /*9b6f0*/  LOP3.LUT R27, R27, 0xfffffdff, RZ, 0xc0, !PT ;  /* 0xfffffdff1b1b7812 */ /* 0x000fc800078ec0ff */
        /* <DEDUP_REMOVED lines=9> */
[----:B------:R-:W-:-:S10]  /*9b790*/  IMAD.WIDE R24, R142, 0x4, R8 ;  /* 0x000000048e187825 */ /* 0x000fd400078e0208 */
[----:B------:R-:W-:Y:S02]  /*9b7a0*/  @P6 LOP3.LUT R27, R27, 0x1000, RZ, 0xfc, !PT ;  /* 0x000010001b1b6812 */ /* 0x000fe400078efcff */
[----:B------:R-:W-:Y:S02]  /*9b7b0*/  LOP3.LUT P6, RZ, R36, 0x2000000, RZ, 0xc0, !PT ;  /* 0x0200000024ff7812 */ /* 0x000fe400078cc0ff */
[----:B------:R-:W-:Y:S01]  /*9b7c0*/  LOP3.LUT P5, RZ, R18, 0x4, RZ, 0xc0, !PT ;  /* 0x0000000412ff7812 */ /* 0x000fe200078ac0ff */
[----:B------:R-:W1:Y:S10]  /*9b7d0*/  LDS.128 R36, [R37] ;  /* 0x0000000025247984 */ /* 0x000e740000000c00 */
[----:B------:R1:W-:Y:S01]  /*9b7e0*/  @P6 STG.E desc[UR58][R24.64], R211 ;  /* 0x000000d318006986 */ /* 0x0003e2000c10193a */
[----:B------:R-:W-:Y:S01]  /*9b7f0*/  LOP3.LUT P6, RZ, R27, 0x1000, RZ, 0xc0, !PT ;  /* 0x000010001bff7812 */ /* 0x000fe200078cc0ff */
[----:B-1----:R-:W-:-:S02]  /*9b800*/  IMAD.WIDE R24, R142, 0x4, R10 ;  /* 0x000000048e187825 */ /* 0x002fc400078e020a */
[----:B------:R-:W4:Y:S10]  /*9b810*/  LDL.LU R211, [R1+0xd1c] ;  /* 0x000d1c0001d37983 */ /* 0x000f340000300800 */
[----:B------:R1:W-:Y:S01]  /*9b820*/  @P6 STG.E desc[UR58][R24.64], R209 ;  /* 0x000000d118006986 */ /* 0x0003e2000c10193a */
[----:B------:R-:W-:Y:S01]  /*9b830*/  LOP3.LUT P6, RZ, R27, 0x800, RZ, 0xc0, !PT ;  /* 0x000008001bff7812 */ /* 0x000fe200078cc0ff */
[----:B-1----:R-:W-:-:S02]  /*9b840*/  IMAD.WIDE R24, R142, 0x4, R12 ;  /* 0x000000048e187825 */ /* 0x002fc400078e020c */
[----:B------:R-:W4:Y:S01]  /*9b850*/  LDL.LU R209, [R1+0xcdc] ;  /* 0x000cdc0001d17983 */ /* 0x000f220000300800 */
[C---:B------:R-:W-:Y:S02]  /*9b860*/  LOP3.LUT P4, RZ, R18.reuse, 0x8, RZ, 0xc0, !PT ;  /* 0x0000000812ff7812 */ /* 0x040fe4000788c0ff */
[----:B------:R-:W-:-:S07]  /*9b870*/  LOP3.LUT P3, RZ, R18, 0x10, RZ, 0xc0, !PT ;  /* 0x0000001012ff7812 */ /* 0x000fce000786c0ff */
[----:B--2---:R1:W-:Y:S01]  /*9b880*/  @P6 STG.E desc[UR58][R24.64], R208 ;  /* 0x000000d018006986 */ /* 0x0043e2000c10193a */
[C---:B------:R-:W-:Y:S01]  /*9b890*/  LOP3.LUT P6, RZ, R27.reuse, 0x400, RZ, 0xc0, !PT ;  /* 0x000004001bff7812 */ /* 0x040fe200078cc0ff */
[C---:B-1----:R-:W-:Y:S02]  /*9b8a0*/  IMAD.WIDE R24, R142.reuse, 0x4, R14 ;  /* 0x000000048e187825 */ /* 0x042fe400078e020e */
        /* <DEDUP_REMOVED lines=16> */
[----:B---3--:R1:W-:Y:S02]  /*9b9b0*/  @P6 STG.E desc[UR58][R24.64], R228 ;  /* 0x000000e418006986 */ /* 0x0083e4000c10193a */
[----:B-1----:R-:W-:-:S05]  /*9b9c0*/  IMAD.WIDE R24, R212, 0x4, R10 ;  /* 0x00000004d4187825 */ /* 0x002fca00078e020a */
[----:B------:R1:W-:Y:S02]  /*9b9d0*/  @P5 STG.E desc[UR58][R24.64], R215 ;  /* 0x000000d718005986 */ /* 0x0003e4000c10193a */
[C---:B-1----:R-:W-:Y:S02]  /*9b9e0*/  IMAD.WIDE R24, R212.reuse, 0x4, R12 ;  /* 0x00000004d4187825 */ /* 0x042fe400078e020c */
[----:B------:R-:W3:Y:S04]  /*9b9f0*/  LDL.LU R215, [R1+0x7dc] ;  /* 0x0007dc0001d77983 */ /* 0x000ee80000300800 */
[----:B----4-:R1:W-:Y:S02]  /*9ba00*/  @P4 STG.E desc[UR58][R24.64], R213 ;  /* 0x000000d518004986 */ /* 0x0103e4000c10193a */
[----:B-1----:R-:W-:-:S05]  /*9ba10*/  IMAD.WIDE R24, R212, 0x4, R14 ;  /* 0x00000004d4187825 */ /* 0x002fca00078e020e */
[----:B------:R1:W-:Y:S04]  /*9ba20*/  @P3 STG.E desc[UR58][R24.64], R214 ;  /* 0x000000d618003986 */ /* 0x0003e8000c10193a */
[----:B-1----:R-:W4:Y:S01]  /*9ba30*/  LDL.LU R214, [R1+0x7bc] ;  /* 0x0007bc0001d67983 */ /* 0x002f220000300800 */
[----:B------:R-:W-:Y:S01]  /*9ba40*/  LOP3.LUT P2, RZ, R18, 0x20, RZ, 0xc0, !PT ;  /* 0x0000002012ff7812 */ /* 0x000fe2000784c0ff */
[----:B------:R-:W-:Y:S02]  /*9ba50*/  IMAD.WIDE R24, R212, 0x4, R16 ;  /* 0x00000004d4187825 */ /* 0x000fe400078e0210 */
[----:B------:R-:W4:Y:S01]  /*9ba60*/  LDL.LU R212, [R1+0x5cc] ;  /* 0x0005cc0001d47983 */ /* 0x000f220000300800 */
[----:B------:R-:W-:-:S09]  /*9ba70*/  LOP3.LUT P1, RZ, R18, 0x40, RZ, 0xc0, !PT ;  /* 0x0000004012ff7812 */ /* 0x000fd2000782c0ff */
[----:B------:R1:W-:Y:S04]  /*9ba80*/  @P2 STG.E desc[UR58][R24.64], R211 ;  /* 0x000000d318002986 */ /* 0x0003e8000c10193a */
[----:B-1----:R-:W4:Y:S01]  /*9ba90*/  LDL.LU R211, [R1+0x50c] ;  /* 0x00050c0001d37983 */ /* 0x002f220000300800 */
[----:B------:R-:W-:Y:S01]  /*9baa0*/  IMAD.WIDE R24, R210, 0x4, R2 ;  /* 0x00000004d2187825 */ /* 0x000fe200078e0202 */
[----:B------:R-:W-:-:S04]  /*9bab0*/  LOP3.LUT P0, RZ, R18, 0x80, RZ, 0xc0, !PT ;  /* 0x0000008012ff7812 */ /* 0x000fc8000780c0ff */
[----:B------:R1:W-:Y:S01]  /*9bac0*/  @P1 STG.E desc[UR58][R24.64], R209 ;  /* 0x000000d118001986 */ /* 0x0003e2000c10193a */
[----:B------:R-:W-:-:S03]  /*9bad0*/  LOP3.LUT P1, RZ, R18, 0x100, RZ, 0xc0, !PT ;  /* 0x0000010012ff7812 */ /* 0x000fc6000782c0ff */
[----:B-1----:R-:W4:Y:S01]  /*9bae0*/  LDL.LU R209, [R1+0x45c] ;  /* 0x00045c0001d17983 */ /* 0x002f220000300800 */
[----:B------:R-:W-:Y:S01]  /*9baf0*/  IMAD.WIDE R24, R210, 0x4, R4 ;  /* 0x00000004d2187825 */ /* 0x000fe200078e0204 */
[----:B------:R-:W-:-:S04]  /*9bb00*/  LOP3.LUT P4, RZ, R18, 0x200, RZ, 0xc0, !PT ;  /* 0x0000020012ff7812 */ /* 0x000fc8000788c0ff */
[----:B--2---:R1:W-:Y:S04]  /*9bb10*/  @P0 STG.E desc[UR58][R24.64], R208 ;  /* 0x000000d018000986 */ /* 0x0043e8000c10193a */
[----:B-1----:R-:W2:Y:S01]  /*9bb20*/  LDL.LU R208, [R1+0x39c] ;  /* 0x00039c0001d07983 */ /* 0x002ea20000300800 */
[----:B------:R-:W-:-:S03]  /*9bb30*/  IMAD.WIDE R24, R210, 0x4, R6 ;  /* 0x00000004d2187825 */ /* 0x000fc600078e0206 */
[----:B------:R-:W2:Y:S04]  /*9bb40*/  LDL.LU R213, [R1+0x158] ;  /* 0x0001580001d57983 */ /* 0x000ea80000300800 */
[----:B---3--:R1:W-:Y:S02]  /*9bb50*/  @P1 STG.E desc[UR58][R24.64], R215 ;  /* 0x000000d718001986 */ /* 0x0083e4000c10193a */
[----:B-1----:R-:W-:-:S05]  /*9bb60*/  IMAD.WIDE R24, R210, 0x4, R8 ;  /* 0x00000004d2187825 */ /* 0x002fca00078e0208 */
[----:B----4-:R1:W-:Y:S04]  /*9bb70*/  @P4 STG.E desc[UR58][R24.64], R214 ;  /* 0x000000d618004986 */ /* 0x0103e8000c10193a */
[----:B-1----:R-:W3:Y:S04]  /*9bb80*/  LDL.LU R214, [R1+0xf30] ;  /* 0x000f300001d67983 */ /* 0x002ee80000300800 */
[----:B------:R-:W4:Y:S04]  /*9bb90*/  LDL.LU R141, [R1+0xea0] ;  /* 0x000ea000018d7983 */ /* 0x000f280000300800 */
[----:B------:R-:W4:Y:S04]  /*9bba0*/  LDL.LU R142, [R1+0xe90] ;  /* 0x000e9000018e7983 */ /* 0x000f280000300800 */
[----:B------:R-:W4:Y:S04]  /*9bbb0*/  LDL.LU R143, [R1+0xe80] ;  /* 0x000e8000018f7983 */ /* 0x000f280000300800 */
[----:B------:R-:W4:Y:S04]  /*9bbc0*/  LDL.LU R231, [R1+0xe70] ;  /* 0x000e700001e77983 */ /* 0x000f280000300800 */
[----:B------:R-:W4:Y:S01]  /*9bbd0*/  LDL.LU R229, [R1+0xe60] ;  /* 0x000e600001e57983 */ /* 0x000f220000300800 */
[----:B------:R-:W-:-:S02]  /*9bbe0*/  LOP3.LUT P6, RZ, R18, 0x20000, RZ, 0xc0, !PT ;  /* 0x0002000012ff7812 */ /* 0x000fc400078cc0ff */
[----:B------:R-:W-:Y:S02]  /*9bbf0*/  LOP3.LUT P3, RZ, R18, 0x400, RZ, 0xc0, !PT ;  /* 0x0000040012ff7812 */ /* 0x000fe4000786c0ff */
[----:B------:R-:W-:Y:S01]  /*9bc00*/  LOP3.LUT R27, R27, 0xfffffffe, RZ, 0xc0, !PT ;  /* 0xfffffffe1b1b7812 */ /* 0x000fe200078ec0ff */
[----:B------:R-:W-:Y:S01]  /*9bc10*/  IMAD.WIDE R24, R210, 0x4, R10 ;  /* 0x00000004d2187825 */ /* 0x000fe200078e020a */
[----:B------:R-:W-:Y:S01]  /*9bc20*/  LOP3.LUT R18, R18, 0x7fffffff, RZ, 0xc0, !PT ;  /* 0x7fffffff12127812 */ /* 0x000fe200078ec0ff */
[----:B------:R-:W4:Y:S04]  /*9bc30*/  LDL.LU R215, [R1+0xe30] ;  /* 0x000e300001d77983 */ /* 0x000f280000300800 */
[----:B------:R-:W4:Y:S02]  /*9bc40*/  LDL.LU R140, [R1+0xd80] ;  /* 0x000d8000018c7983 */ /* 0x000f240000300800 */
[----:B------:R-:W-:-:S02]  /*9bc50*/  @P6 LOP3.LUT R18, R18, 0x80000000, RZ, 0xfc, !PT ;  /* 0x8000000012126812 */ /* 0x000fc400078efcff */
[----:B------:R1:W-:Y:S02]  /*9bc60*/  @P3 STG.E desc[UR58][R24.64], R212 ;  /* 0x000000d418003986 */ /* 0x0003e4000c10193a */
[C---:B------:R-:W-:Y:S02]  /*9bc70*/  LOP3.LUT P6, RZ, R18.reuse, 0x10000, RZ, 0xc0, !PT ;  /* 0x0001000012ff7812 */ /* 0x040fe400078cc0ff */
[----:B------:R-:W4:Y:S01]  /*9bc80*/  LDL.LU R230, [R1+0x15c] ;  /* 0x00015c0001e67983 */ /* 0x000f220000300800 */
[----:B------:R-:W-:-:S03]  /*9bc90*/  LOP3.LUT P0, RZ, R18, 0x100000, RZ, 0xc0, !PT ;  /* 0x0010000012ff7812 */ /* 0x000fc6000780c0ff */
[----:B------:R-:W4:Y:S01]  /*9bca0*/  LDL.LU R244, [R1+0x160] ;  /* 0x0001600001f47983 */ /* 0x000f220000300800 */
[----:B-1----:R-:W-:-:S03]  /*9bcb0*/  IMAD.WIDE R24, R210, 0x4, R12 ;  /* 0x00000004d2187825 */ /* 0x002fc600078e020c */
[----:B------:R-:W4:Y:S03]  /*9bcc0*/  LDL.LU R228, [R1+0x17e4] ;  /* 0x0017e40001e47983 */ /* 0x000f260000300800 */
[----:B------:R-:W-:Y:S02]  /*9bcd0*/  @P6 LOP3.LUT R27, R27, 0x1, RZ, 0xfc, !PT ;  /* 0x000000011b1b6812 */ /* 0x000fe400078efcff */
[----:B------:R-:W-:Y:S01]  /*9bce0*/  LOP3.LUT P6, RZ, R18, 0x8000, RZ, 0xc0, !PT ;  /* 0x0000800012ff7812 */ /* 0x000fe200078cc0ff */
[----:B------:R-:W4:Y:S01]  /*9bcf0*/  LDL.LU R212, [R1+0x1fe0] ;  /* 0x001fe00001d47983 */ /* 0x000f220000300800 */
        /* <DEDUP_REMOVED lines=11> */
[----:B------:R-:W-:-:S13]  /*9bdb0*/  LOP3.LUT P6, RZ, R18, 0x800, RZ, 0xc0, !PT ;  /* 0x0000080012ff7812 */ /* 0x000fda00078cc0ff */
[----:B------:R1:W-:Y:S01]  /*9bdc0*/  @P6 STG.E desc[UR58][R24.64], R211 ;  /* 0x000000d318006986 */ /* 0x0003e2000c10193a */
[C---:B------:R-:W-:Y:S01]  /*9bdd0*/  LOP3.LUT P6, RZ, R27.reuse, 0x10, RZ, 0xc0, !PT ;  /* 0x000000101bff7812 */ /* 0x040fe200078cc0ff */
[C---:B-1----:R-:W-:Y:S02]  /*9bde0*/  IMAD.WIDE R24, R210.reuse, 0x4, R14 ;  /* 0x00000004d2187825 */ /* 0x042fe400078e020e */
[----:B------:R-:W4:Y:S10]  /*9bdf0*/  LDL.LU R211, [R1+0x1fe4] ;  /* 0x001fe40001d37983 */ /* 0x000f340000300800 */
[----:B------:R1:W-:Y:S01]  /*9be00*/  @P6 STG.E desc[UR58][R24.64], R209 ;  /* 0x000000d118006986 */ /* 0x0003e2000c10193a */
[----:B------:R-:W-:Y:S01]  /*9be10*/  LOP3.LUT P6, RZ, R27, 0x8, RZ, 0xc0, !PT ;  /* 0x000000081bff7812 */ /* 0x000fe200078cc0ff */
[----:B-1----:R-:W-:-:S02]  /*9be20*/  IMAD.WIDE R24, R210, 0x4, R16 ;  /* 0x00000004d2187825 */ /* 0x002fc400078e0210 */
[----:B------:R-:W4:Y:S10]  /*9be30*/  LDL.LU R209, [R1+0x1fe8] ;  /* 0x001fe80001d17983 */ /* 0x000f340000300800 */
[----:B--2---:R1:W-:Y:S01]  /*9be40*/  @P6 STG.E desc[UR58][R24.64], R208 ;  /* 0x000000d018006986 */ /* 0x0043e2000c10193a */
[----:B------:R-:W-:-:S03]  /*9be50*/  LOP3.LUT P6, RZ, R27, 0x4, RZ, 0xc0, !PT ;  /* 0x000000041bff7812 */ /* 0x000fc600078cc0ff */
[----:B------:R-:W2:Y:S01]  /*9be60*/  LDL.LU R210, [R1+0x1fec] ;  /* 0x001fec0001d27983 */ /* 0x000ea20000300800 */
[----:B-1----:R-:W-:-:S03]  /*9be70*/  IMAD.WIDE R24, R213, 0x4, R2 ;  /* 0x00000004d5187825 */ /* 0x002fc600078e0202 */
[----:B------:R-:W2:Y:S01]  /*9be80*/  LDL.LU R208, [R1+0x1ff0] ;  /* 0x001ff00001d07983 */ /* 0x000ea20000300800 */
[----:B------:R-:W-:-:S04]  /*9be90*/  LOP3.LUT R18, R18, 0xdfffffff, RZ, 0xc0, !PT ;  /* 0xdfffffff12127812 */ /* 0x000fc800078ec0ff */
[----:B------:R-:W-:-:S04]  /*9bea0*/  @P0 LOP3.LUT R18, R18, 0x20000000, RZ, 0xfc, !PT ;  /* 0x2000000012120812 */ /* 0x000fc800078efcff */
[C---:B------:R-:W-:Y:S02]  /*9beb0*/  LOP3.LUT P0, RZ, R18.reuse, 0x80000, RZ, 0xc0, !PT ;  /* 0x0008000012ff7812 */ /* 0x040fe4000780c0ff */
[----:B------:R-:W-:-:S11]  /*9bec0*/  LOP3.LUT R18, R18, 0xbfffffff, RZ, 0xc0, !PT ;  /* 0xbfffffff12127812 */ /* 0x000fd600078ec0ff */
[----:B------:R-:W-:-:S04]  /*9bed0*/  @P0 LOP3.LUT R18, R18, 0x40000000, RZ, 0xfc, !PT ;  /* 0x4000000012120812 */ /* 0x000fc800078efcff */
[----:B------:R-:W-:Y:S01]  /*9bee0*/  LOP3.LUT P0, RZ, R18, 0x40000, RZ, 0xc0, !PT ;  /* 0x0004000012ff7812 */ /* 0x000fe2000780c0ff */
[----:B---3--:R1:W-:Y:S01]  /*9bef0*/  @P6 STG.E desc[UR58][R24.64], R214 ;  /* 0x000000d618006986 */ /* 0x0083e2000c10193a */
[----:B------:R-:W-:-:S03]  /*9bf00*/  LOP3.LUT P6, RZ, R27, 0x2, RZ, 0xc0, !PT ;  /* 0x000000021bff7812 */ /* 0x000fc600078cc0ff */
[----:B-1----:R-:W3:Y:S01]  /*9bf10*/  LDL.LU R214, [R1+0xcc0] ;  /* 0x000cc00001d67983 */ /* 0x002ee20000300800 */
[----:B------:R-:W-:-:S09]  /*9bf20*/  IMAD.WIDE R24, R213, 0x4, R4 ;  /* 0x00000004d5187825 */ /* 0x000fd200078e0204 */
[----:B----4-:R1:W-:Y:S01]  /*9bf30*/  @P6 STG.E desc[UR58][R24.64], R141 ;  /* 0x0000008d18006986 */ /* 0x0103e2000c10193a */
[----:B------:R-:W-:-:S03]  /*9bf40*/  LOP3.LUT P6, RZ, R27, 0x1, RZ, 0xc0, !PT ;  /* 0x000000011bff7812 */ /* 0x000fc600078cc0ff */
[----:B-1----:R-:W4:Y:S01]  /*9bf50*/  LDL.LU R141, [R1+0xc10] ;  /* 0x000c1000018d7983 */ /* 0x002f220000300800 */
[----:B------:R-:W-:-:S09]  /*9bf60*/  IMAD.WIDE R24, R213, 0x4, R6 ;  /* 0x00000004d5187825 */ /* 0x000fd200078e0206 */
[----:B------:R1:W-:Y:S01]  /*9bf70*/  @P6 STG.E desc[UR58][R24.64], R142 ;  /* 0x0000008e18006986 */ /* 0x0003e2000c10193a */
[----:B------:R-:W-:-:S03]  /*9bf80*/  LOP3.LUT P6, RZ, R18, 0x80000000, RZ, 0xc0, !PT ;  /* 0x8000000012ff7812 */ /* 0x000fc600078cc0ff */
[----:B-1----:R-:W2:Y:S01]  /*9bf90*/  LDL.LU R142, [R1+0x820] ;  /* 0x00082000018e7983 */ /* 0x002ea20000300800 */
[----:B------:R-:W-:-:S09]  /*9bfa0*/  IMAD.WIDE R24, R213, 0x4, R8 ;  /* 0x00000004d5187825 */ /* 0x000fd200078e0208 */
[----:B------:R1:W-:Y:S04]  /*9bfb0*/  @P6 STG.E desc[UR58][R24.64], R143 ;  /* 0x0000008f18006986 */ /* 0x0003e8000c10193a */
[----:B-1----:R-:W2:Y:S01]  /*9bfc0*/  LDL.LU R143, [R1+0x670] ;  /* 0x00067000018f7983 */ /* 0x002ea20000300800 */
[----:B------:R-:W-:-:S05]  /*9bfd0*/  IMAD.WIDE R24, R213, 0x4, R10 ;  /* 0x00000004d5187825 */ /* 0x000fca00078e020a */
[----:B------:R1:W-:Y:S01]  /*9bfe0*/  @P0 STG.E desc[UR58][R24.64], R231 ;  /* 0x000000e718000986 */ /* 0x0003e2000c10193a */
[----:B------:R-:W-:-:S03]  /*9bff0*/  LOP3.LUT P0, RZ, R18, 0x40000000, RZ, 0xc0, !PT ;  /* 0x4000000012ff7812 */ /* 0x000fc6000780c0ff */
[----:B-1----:R-:W2:Y:S01]  /*9c000*/  LDL.LU R231, [R1+0x5b0] ;  /* 0x0005b00001e77983 */ /* 0x002ea20000300800 */
[----:B------:R-:W-:-:S09]  /*9c010*/  IMAD.WIDE R24, R213, 0x4, R12 ;  /* 0x00000004d5187825 */ /* 0x000fd200078e020c */
[----:B------:R1:W-:Y:S04]  /*9c020*/  @P0 STG.E desc[UR58][R24.64], R229 ;  /* 0x000000e518000986 */ /* 0x0003e8000c10193a */
[----:B-1----:R-:W2:Y:S01]  /*9c030*/  LDL.LU R229, [R1+0x4f0] ;  /* 0x0004f00001e57983 */ /* 0x002ea20000300800 */
[C---:B------:R-:W-:Y:S02]  /*9c040*/  LOP3.LUT P0, RZ, R18.reuse, 0x20000000, RZ, 0xc0, !PT ;  /* 0x2000000012ff7812 */ /* 0x040fe4000780c0ff */
[----:B------:R-:W-:Y:S01]  /*9c050*/  LOP3.LUT P1, RZ, R18, 0x200000, RZ, 0xc0, !PT ;  /* 0x0020000012ff7812 */ /* 0x000fe2000782c0ff */
[----:B------:R-:W-:Y:S01]  /*9c060*/  IMAD.WIDE R24, R213, 0x4, R14 ;  /* 0x00000004d5187825 */ /* 0x000fe200078e020e */
[----:B------:R-:W2:Y:S01]  /*9c070*/  LDL.LU R236, [R1+0x440] ;  /* 0x0004400001ec7983 */ /* 0x000ea20000300800 */
[----:B------:R-:W-:-:S08]  /*9c080*/  LOP3.LUT P2, RZ, R19, 0x80000, RZ, 0xc0, !PT ;  /* 0x0008000013ff7812 */ /* 0x000fd0000784c0ff */
[----:B------:R1:W-:Y:S02]  /*9c090*/  @P0 STG.E desc[UR58][R24.64], R215 ;  /* 0x000000d718000986 */ /* 0x0003e4000c10193a */
[----:B-1----:R-:W-:Y:S02]  /*9c0a0*/  IMAD.WIDE R24, R213, 0x4, R16 ;  /* 0x00000004d5187825 */ /* 0x002fe400078e0210 */
[----:B------:R-:W2:Y:S04]  /*9c0b0*/  LDL.LU R215, [R1+0x1fd8] ;  /* 0x001fd80001d77983 */ /* 0x000ea80000300800 */
[----:B------:R-:W2:Y:S04]  /*9c0c0*/  LDL.LU R213, [R1+0x1fdc] ;  /* 0x001fdc0001d57983 */ /* 0x000ea80000300800 */
[----:B------:R1:W-:Y:S04]  /*9c0d0*/  @P1 STG.E desc[UR58][R24.64], R140 ;  /* 0x0000008c18001986 */ /* 0x0003e8000c10193a */
[----:B-1----:R-:W2:Y:S01]  /*9c0e0*/  LDL.LU R140, [R1+0x380] ;  /* 0x00038000018c7983 */ /* 0x002ea20000300800 */
[----:B------:R-:W-:Y:S01]  /*9c0f0*/  IMAD.WIDE R24, R230, 0x4, R2 ;  /* 0x00000004e6187825 */ /* 0x000fe200078e0202 */
[----:B------:R-:W-:-:S02]  /*9c100*/  LOP3.LUT P5, RZ, R19, 0x200000, RZ, 0xc0, !PT ;  /* 0x0020000013ff7812 */ /* 0x000fc400078ac0ff */
[C---:B------:R-:W-:Y:S02]  /*9c110*/  LOP3.LUT P4, RZ, R19.reuse, 0x400000, RZ, 0xc0, !PT ;  /* 0x0040000013ff7812 */ /* 0x040fe4000788c0ff */
[----:B------:R-:W-:Y:S01]  /*9c120*/  LOP3.LUT P3, RZ, R19, 0x8, RZ, 0xc0, !PT ;  /* 0x0000000813ff7812 */ /* 0x000fe2000786c0ff */
[----:B---3--:R1:W-:Y:S04]  /*9c130*/  @P2 STG.E desc[UR58][R24.64], R214 ;  /* 0x000000d618002986 */ /* 0x0083e8000c10193a */
[----:B-1----:R-:W3:Y:S01]  /*9c140*/  LDL.LU R214, [R1+0xf34] ;  /* 0x000f340001d67983 */ /* 0x002ee20000300800 */
[----:B------:R-:W-:-:S05]  /*9c150*/  IMAD.WIDE R24, R230, 0x4, R4 ;  /* 0x00000004e6187825 */ /* 0x000fca00078e0204 */
[----:B----4-:R1:W-:Y:S04]  /*9c160*/  @P5 STG.E desc[UR58][R24.64], R141 ;  /* 0x0000008d18005986 */ /* 0x0103e8000c10193a */
[----:B-1----:R-:W4:Y:S01]  /*9c170*/  LDL.LU R141, [R1+0xea4] ;  /* 0x000ea400018d7983 */ /* 0x002f220000300800 */
[----:B------:R-:W-:-:S05]  /*9c180*/  IMAD.WIDE R24, R230, 0x4, R6 ;  /* 0x00000004e6187825 */ /* 0x000fca00078e0206 */
[----:B--2---:R1:W-:Y:S01]  /*9c190*/  @P4 STG.E desc[UR58][R24.64], R142 ;  /* 0x0000008e18004986 */ /* 0x0043e2000c10193a */
[----:B------:R-:W-:-:S03]  /*9c1a0*/  ISETP.LT.AND P4, PT, R212, UR4, !P3 ;  /* 0x00000004d4007c0c */ /* 0x000fc6000df81270 */
[----:B-1----:R-:W2:Y:S01]  /*9c1b0*/  LDL.LU R142, [R1+0xe94] ;  /* 0x000e9400018e7983 */ /* 0x002ea20000300800 */
[----:B------:R-:W-:-:S09]  /*9c1c0*/  IMAD.WIDE R24, R230, 0x4, R8 ;  /* 0x00000004e6187825 */ /* 0x000fd200078e0208 */
[----:B------:R1:W-:Y:S01]  /*9c1d0*/  @P4 STG.E desc[UR58][R24.64], R143 ;  /* 0x0000008f18004986 */ /* 0x0003e2000c10193a */
[----:B------:R-:W-:-:S03]  /*9c1e0*/  ISETP.LT.AND P4, PT, R211, UR4, !P3 ;  /* 0x00000004d3007c0c */ /* 0x000fc6000df81270 */
[----:B-1----:R-:W2:Y:S01]  /*9c1f0*/  LDL.LU R143, [R1+0xe84] ;  /* 0x000e8400018f7983 */ /* 0x002ea20000300800 */
[----:B------:R-:W-:-:S09]  /*9c200*/  IMAD.WIDE R24, R230, 0x4, R10 ;  /* 0x00000004e6187825 */ /* 0x000fd200078e020a */
[----:B------:R1:W-:Y:S01]  /*9c210*/  @P4 STG.E desc[UR58][R24.64], R231 ;  /* 0x000000e718004986 */ /* 0x0003e2000c10193a */
[----:B------:R-:W-:-:S03]  /*9c220*/  ISETP.LT.AND P4, PT, R209, UR4, !P3 ;  /* 0x00000004d1007c0c */ /* 0x000fc6000df81270 */
[----:B-1----:R-:W2:Y:S01]  /*9c230*/  LDL.LU R231, [R1+0xe74] ;  /* 0x000e740001e77983 */ /* 0x002ea20000300800 */
[----:B------:R-:W-:-:S09]  /*9c240*/  IMAD.WIDE R24, R230, 0x4, R12 ;  /* 0x00000004e6187825 */ /* 0x000fd200078e020c */
[----:B------:R1:W-:Y:S04]  /*9c250*/  @P4 STG.E desc[UR58][R24.64], R229 ;  /* 0x000000e518004986 */ /* 0x0003e8000c10193a */
[----:B-1----:R-:W2:Y:S01]  /*9c260*/  LDL.LU R229, [R1+0xe64] ;  /* 0x000e640001e57983 */ /* 0x002ea20000300800 */
[----:B------:R-:W-:Y:S02]  /*9c270*/  ISETP.LT.AND P5, PT, R210, UR4, !P3 ;  /* 0x00000004d2007c0c */ /* 0x000fe4000dfa1270 */
[----:B------:R-:W-:Y:S01]  /*9c280*/  ISETP.LT.AND P3, PT, R208, UR4, !P3 ;  /* 0x00000004d0007c0c */ /* 0x000fe2000df61270 */
[----:B------:R-:W-:Y:S01]  /*9c290*/  IMAD.WIDE R24, R230, 0x4, R14 ;  /* 0x00000004e6187825 */ /* 0x000fe200078e020e */
[----:B------:R-:W-:-:S09]  /*9c2a0*/  LOP3.LUT P6, RZ, R19, 0x4, RZ, 0xc0, !PT ;  /* 0x0000000413ff7812 */ /* 0x000fd200078cc0ff */
[----:B------:R1:W-:Y:S02]  /*9c2b0*/  @P5 STG.E desc[UR58][R24.64], R236 ;  /* 0x000000ec18005986 */ /* 0x0003e4000c10193a */
[----:B-1----:R-:W-:Y:S02]  /*9c2c0*/  IMAD.WIDE R24, R230, 0x4, R16 ;  /* 0x00000004e6187825 */ /* 0x002fe400078e0210 */
[----:B------:R-:W2:Y:S04]  /*9c2d0*/  LDL.LU R230, [R1+0xe34] ;  /* 0x000e340001e67983 */ /* 0x000ea80000300800 */
[----:B------:R-:W2:Y:S04]  /*9c2e0*/  LDL.LU R20, [R1+0x164] ;  /* 0x0001640001147983 */ /* 0x000ea80000300800 */
[----:B------:R1:W-:Y:S01]  /*9c2f0*/  @P3 STG.E desc[UR58][R24.64], R140 ;  /* 0x0000008c18003986 */ /* 0x0003e2000c10193a */
[----:B------:R-:W-:-:S03]  /*9c300*/  ISETP.LT.AND P3, PT, R228, UR4, !P6 ;  /* 0x00000004e4007c0c */ /* 0x000fc6000f761270 */
[----:B------:R-:W2:Y:S01]  /*9c310*/  LDL.LU R236, [R1+0x168] ;  /* 0x0001680001ec7983 */ /* 0x000ea20000300800 */
[----:B-1----:R-:W-:-:S09]  /*9c320*/  IMAD.WIDE R24, R244, 0x4, R2 ;  /* 0x00000004f4187825 */ /* 0x002fd200078e0202 */
[----:B---3--:R1:W-:Y:S01]  /*9c330*/  @P3 STG.E desc[UR58][R24.64], R214 ;  /* 0x000000d618003986 */ /* 0x0083e2000c10193a */
[----:B------:R-:W-:-:S03]  /*9c340*/  ISETP.LT.AND P3, PT, R215, UR4, !P6 ;  /* 0x00000004d7007c0c */ /* 0x000fc6000f761270 */
[----:B-1----:R-:W3:Y:S01]  /*9c350*/  LDL.LU R214, [R1+0xd84] ;  /* 0x000d840001d67983 */ /* 0x002ee20000300800 */
[----:B------:R-:W-:-:S03]  /*9c360*/  IMAD.WIDE R24, R244, 0x4, R4 ;  /* 0x00000004f4187825 */ /* 0x000fc600078e0204 */
[----:B------:R-:W3:Y:S06]  /*9c370*/  LDL.LU R140, [R1+0xcc4] ;  /* 0x000cc400018c7983 */ /* 0x000eec0000300800 */
[----:B----4-:R1:W-:Y:S01]  /*9c380*/  @P3 STG.E desc[UR58][R24.64], R141 ;  /* 0x0000008d18003986 */ /* 0x0103e2000c10193a */
[----:B------:R-:W-:Y:S01]  /*9c390*/  ISETP.LT.AND P3, PT, R213, UR4, !P6 ;  /* 0x00000004d5007c0c */ /* 0x000fe2000f761270 */
[----:B-1----:R-:W-:Y:S02]  /*9c3a0*/  IMAD.WIDE R24, R244, 0x4, R6 ;  /* 0x00000004f4187825 */ /* 0x002fe400078e0206 */
[----:B------:R-:W4:Y:S10]  /*9c3b0*/  LDL.LU R141, [R1+0xc14] ;  /* 0x000c1400018d7983 */ /* 0x000f340000300800 */
[----:B--2---:R1:W-:Y:S01]  /*9c3c0*/  @P3 STG.E desc[UR58][R24.64], R142 ;  /* 0x0000008e18003986 */ /* 0x0043e2000c10193a */
[----:B------:R-:W-:Y:S01]  /*9c3d0*/  ISETP.LT.AND P3, PT, R212, UR4, !P6 ;  /* 0x00000004d4007c0c */ /* 0x000fe2000f761270 */
[----:B-1----:R-:W-:-:S02]  /*9c3e0*/  IMAD.WIDE R24, R244, 0x4, R8 ;  /* 0x00000004f4187825 */ /* 0x002fc400078e0208 */
[----:B------:R-:W2:Y:S10]  /*9c3f0*/  LDL.LU R142, [R1+0x824] ;  /* 0x00082400018e7983 */ /* 0x000eb40000300800 */
[----:B------:R1:W-:Y:S01]  /*9c400*/  @P3 STG.E desc[UR58][R24.64], R143 ;  /* 0x0000008f18003986 */ /* 0x0003e2000c10193a */
[----:B------:R-:W-:Y:S01]  /*9c410*/  ISETP.LT.AND P3, PT, R211, UR4, !P6 ;  /* 0x00000004d3007c0c */ /* 0x000fe2000f761270 */
[----:B-1----:R-:W-:-:S02]  /*9c420*/  IMAD.WIDE R24, R244, 0x4, R10 ;  /* 0x00000004f4187825 */ /* 0x002fc400078e020a */
[----:B------:R-:W2:Y:S10]  /*9c430*/  LDL.LU R143, [R1+0x674] ;  /* 0x00067400018f7983 */ /* 0x000eb40000300800 */
[----:B------:R1:W-:Y:S01]  /*9c440*/  @P3 STG.E desc[UR58][R24.64], R231 ;  /* 0x000000e718003986 */ /* 0x0003e2000c10193a */
[----:B------:R-:W-:Y:S01]  /*9c450*/  ISETP.LT.AND P3, PT, R209, UR4, !P6 ;  /* 0x00000004d1007c0c */ /* 0x000fe2000f761270 */
[----:B-1----:R-:W-:-:S12]  /*9c460*/  IMAD.WIDE R24, R244, 0x4, R12 ;  /* 0x00000004f4187825 */ /* 0x002fd800078e020c */
[----:B------:R1:W-:Y:S04]  /*9c470*/  @P3 STG.E desc[UR58][R24.64], R229 ;  /* 0x000000e518003986 */ /* 0x0003e8000c10193a */
[----:B-1----:R-:W2:Y:S01]  /*9c480*/  LDL.LU R229, [R1+0x5b4] ;  /* 0x0005b40001e57983 */ /* 0x002ea20000300800 */
[----:B------:R-:W-:-:S03]  /*9c490*/  ISETP.LT.AND P3, PT, R210, UR4, !P6 ;  /* 0x00000004d2007c0c */ /* 0x000fc6000f761270 */
[----:B------:R-:W2:Y:S01]  /*9c4a0*/  LDL.LU R231, [R1+0x4f4] ;  /* 0x0004f40001e77983 */ /* 0x000ea20000300800 */
[----:B------:R-:W-:Y:S01]  /*9c4b0*/  IMAD.WIDE R24, R244, 0x4, R14 ;  /* 0x00000004f4187825 */ /* 0x000fe200078e020e */
[----:B------:R-:W-:-:S08]  /*9c4c0*/  ISETP.LT.AND P6, PT, R208, UR4, !P6 ;  /* 0x00000004d0007c0c */ /* 0x000fd0000f7c1270 */
[----:B------:R1:W-:Y:S01]  /*9c4d0*/  @P3 STG.E desc[UR58][R24.64], R230 ;  /* 0x000000e618003986 */ /* 0x0003e2000c10193a */
[----:B------:R-:W-:-:S03]  /*9c4e0*/  LOP3.LUT P4, RZ, R19, 0x2, RZ, 0xc0, !PT ;  /* 0x0000000213ff7812 */ /* 0x000fc6000788c0ff */
[----:B-1----:R-:W2:Y:S01]  /*9c4f0*/  LDL.LU R230, [R1+0x444] ;  /* 0x0004440001e67983 */ /* 0x002ea20000300800 */
[----:B------:R-:W-:-:S03]  /*9c500*/  IMAD.WIDE R24, R244, 0x4, R16 ;  /* 0x00000004f4187825 */ /* 0x000fc600078e0210 */
[----:B------:R-:W2:Y:S04]  /*9c510*/  LDL.LU R244, [R1+0x16c] ;  /* 0x00016c0001f47983 */ /* 0x000ea80000300800 */
[----:B---3--:R1:W-:Y:S01]  /*9c520*/  @P6 STG.E desc[UR58][R24.64], R214 ;  /* 0x000000d618006986 */ /* 0x0083e2000c10193a */
[----:B------:R-:W-:-:S03]  /*9c530*/  ISETP.LT.AND P6, PT, R228, UR4, !P4 ;  /* 0x00000004e4007c0c */ /* 0x000fc6000e7c1270 */
[----:B-1----:R-:W3:Y:S01]  /*9c540*/  LDL.LU R214, [R1+0x384] ;  /* 0x0003840001d67983 */ /* 0x002ee20000300800 */
[----:B------:R-:W-:-:S09]  /*9c550*/  IMAD.WIDE R24, R20, 0x4, R2 ;  /* 0x0000000414187825 */ /* 0x000fd200078e0202 */
[----:B------:R1:W-:Y:S01]  /*9c560*/  @P6 STG.E desc[UR58][R24.64], R140 ;  /* 0x0000008c18006986 */ /* 0x0003e2000c10193a */
[----:B------:R-:W-:-:S03]  /*9c570*/  ISETP.LT.AND P6, PT, R215, UR4, !P4 ;  /* 0x00000004d7007c0c */ /* 0x000fc6000e7c1270 */
[----:B-1----:R-:W3:Y:S01]  /*9c580*/  LDL.LU R140, [R1+0xf38] ;  /* 0x000f3800018c7983 */ /* 0x002ee20000300800 */
[----:B------:R-:W-:-:S09]  /*9c590*/  IMAD.WIDE R24, R20, 0x4, R4 ;  /* 0x0000000414187825 */ /* 0x000fd200078e0204 */
[----:B----4-:R1:W-:Y:S01]  /*9c5a0*/  @P6 STG.E desc[UR58][R24.64], R141 ;  /* 0x0000008d18006986 */ /* 0x0103e2000c10193a */
[----:B------:R-:W-:-:S03]  /*9c5b0*/  ISETP.LT.AND P6, PT, R213, UR4, !P4 ;  /* 0x00000004d5007c0c */ /* 0x000fc6000e7c1270 */
[----:B-1----:R-:W4:Y:S01]  /*9c5c0*/  LDL.LU R141, [R1+0xea8] ;  /* 0x000ea800018d7983 */ /* 0x002f220000300800 */
[----:B------:R-:W-:-:S09]  /*9c5d0*/  IMAD.WIDE R24, R20, 0x4, R6 ;  /* 0x0000000414187825 */ /* 0x000fd200078e0206 */
        /* <DEDUP_REMOVED lines=10> */
[----:B------:R-:W-:Y:S01]  /*9c680*/  ISETP.LT.AND P6, PT, R209, UR4, !P4 ;  /* 0x00000004d1007c0c */ /* 0x000fe2000e7c1270 */
[----:B------:R-:W-:-:S12]  /*9c690*/  IMAD.WIDE R24, R20, 0x4, R12 ;  /* 0x0000000414187825 */ /* 0x000fd800078e020c */
[----:B------:R1:W-:Y:S01]  /*9c6a0*/  @P6 STG.E desc[UR58][R24.64], R231 ;  /* 0x000000e718006986 */ /* 0x0003e2000c10193a */
[----:B------:R-:W-:-:S03]  /*9c6b0*/  ISETP.LT.AND P6, PT, R210, UR4, !P4 ;  /* 0x00000004d2007c0c */ /* 0x000fc6000e7c1270 */
[----:B-1----:R-:W2:Y:S01]  /*9c6c0*/  LDL.LU R231, [R1+0xe68] ;  /* 0x000e680001e77983 */ /* 0x002ea20000300800 */
        /* <DEDUP_REMOVED lines=73> */
[----:B------:R-:W-:-:S05]  /*9cb60*/  IMAD.WIDE R24, R244, 0x4, R16 ;  /* 0x00000004f4187825 */ /* 0x000fca00078e0210 */
        /* <DEDUP_REMOVED lines=25> */
[----:B------:R-:W-:Y:S01]  /*9cd00*/  ISETP.LT.AND P0, PT, R210, UR4, !P4 ;  /* 0x00000004d2007c0c */ /* 0x000fe2000e701270 */
[----:B-1----:R-:W-:Y:S02]  /*9cd10*/  IMAD.WIDE R24, R20, 0x4, R14 ;  /* 0x0000000414187825 */ /* 0x002fe400078e020e */
[----:B------:R-:W2:Y:S10]  /*9cd20*/  LDL.LU R231, [R1+0x4fc] ;  /* 0x0004fc0001e77983 */ /* 0x000eb40000300800 */
[----:B------:R1:W-:Y:S01]  /*9cd30*/  @P0 STG.E desc[UR58][R24.64], R230 ;  /* 0x000000e618000986 */ /* 0x0003e2000c10193a */
[----:B------:R-:W-:-:S02]  /*9cd40*/  ISETP.LT.AND P0, PT, R208, UR4, !P4 ;  /* 0x00000004d0007c0c */ /* 0x000fc4000e701270 */
[----:B------:R-:W-:Y:S01]  /*9cd50*/  LOP3.LUT P5, RZ, R19, 0x80, RZ, 0xc0, !PT ;  /* 0x0000008013ff7812 */ /* 0x000fe200078ac0ff */
[----:B-1----:R-:W-:Y:S01]  /*9cd60*/  IMAD.WIDE R24, R20, 0x4, R16 ;  /* 0x0000000414187825 */ /* 0x002fe200078e0210 */
[----:B------:R-:W2:Y:S04]  /*9cd70*/  LDL.LU R230, [R1+0x44c] ;  /* 0x00044c0001e67983 */ /* 0x000ea80000300800 */
[----:B------:R-:W2:Y:S05]  /*9cd80*/  LDL.LU R244, [R1+0x178] ;  /* 0x0001780001f47983 */ /* 0x000eaa0000300800 */
[----:B---3--:R1:W-:Y:S01]  /*9cd90*/  @P0 STG.E desc[UR58][R24.64], R214 ;  /* 0x000000d618000986 */ /* 0x0083e2000c10193a */
[----:B------:R-:W-:Y:S01]  /*9cda0*/  ISETP.LT.AND P0, PT, R228, UR4, !P5 ;  /* 0x00000004e4007c0c */ /* 0x000fe2000ef01270 */
[----:B-1----:R-:W-:-:S02]  /*9cdb0*/  IMAD.WIDE R24, R236, 0x4, R2 ;  /* 0x00000004ec187825 */ /* 0x002fc400078e0202 */
[----:B------:R-:W3:Y:S10]  /*9cdc0*/  LDL.LU R214, [R1+0x38c] ;  /* 0x00038c0001d67983 */ /* 0x000ef40000300800 */
[----:B------:R1:W-:Y:S01]  /*9cdd0*/  @P0 STG.E desc[UR58][R24.64], R140 ;  /* 0x0000008c18000986 */ /* 0x0003e2000c10193a */
[----:B------:R-:W-:Y:S01]  /*9cde0*/  ISETP.LT.AND P0, PT, R215, UR4, !P5 ;  /* 0x00000004d7007c0c */ /* 0x000fe2000ef01270 */
[----:B-1----:R-:W-:-:S02]  /*9cdf0*/  IMAD.WIDE R24, R236, 0x4, R4 ;  /* 0x00000004ec187825 */ /* 0x002fc400078e0204 */
[----:B------:R-:W3:Y:S10]  /*9ce00*/  LDL.LU R140, [R1+0xf90] ;  /* 0x000f9000018c7983 */ /* 0x000ef40000300800 */
[----:B----4-:R1:W-:Y:S01]  /*9ce10*/  @P0 STG.E desc[UR58][R24.64], R141 ;  /* 0x0000008d18000986 */ /* 0x0103e2000c10193a */
[----:B------:R-:W-:Y:S01]  /*9ce20*/  ISETP.LT.AND P0, PT, R213, UR4, !P5 ;  /* 0x00000004d5007c0c */ /* 0x000fe2000ef01270 */
[----:B-1----:R-:W-:-:S02]  /*9ce30*/  IMAD.WIDE R24, R236, 0x4, R6 ;  /* 0x00000004ec187825 */ /* 0x002fc400078e0206 */
[----:B------:R-:W4:Y:S10]  /*9ce40*/  LDL.LU R141, [R1+0xf80] ;  /* 0x000f8000018d7983 */ /* 0x000f340000300800 */
[----:B--2---:R1:W-:Y:S01]  /*9ce50*/  @P0 STG.E desc[UR58][R24.64], R142 ;  /* 0x0000008e18000986 */ /* 0x0043e2000c10193a */
[----:B------:R-:W-:Y:S01]  /*9ce60*/  ISETP.LT.AND P0, PT, R212, UR4, !P5 ;  /* 0x00000004d4007c0c */ /* 0x000fe2000ef01270 */
[----:B-1----:R-:W-:-:S02]  /*9ce70*/  IMAD.WIDE R24, R236, 0x4, R8 ;  /* 0x00000004ec187825 */ /* 0x002fc400078e0208 */
[----:B------:R-:W2:Y:S10]  /*9ce80*/  LDL.LU R142, [R1+0xf70] ;  /* 0x000f7000018e7983 */ /* 0x000eb40000300800 */
[----:B------:R1:W-:Y:S01]  /*9ce90*/  @P0 STG.E desc[UR58][R24.64], R143 ;  /* 0x0000008f18000986 */ /* 0x0003e2000c10193a */
[----:B------:R-:W-:Y:S01]  /*9cea0*/  ISETP.LT.AND P0, PT, R211, UR4, !P5 ;  /* 0x00000004d3007c0c */ /* 0x000fe2000ef01270 */
[----:B-1----:R-:W-:-:S12]  /*9ceb0*/  IMAD.WIDE R24, R236, 0x4, R10 ;  /* 0x00000004ec187825 */ /* 0x002fd800078e020a */
[----:B------:R1:W-:Y:S04]  /*9cec0*/  @P0 STG.E desc[UR58][R24.64], R229 ;  /* 0x000000e518000986 */ /* 0x0003e8000c10193a */
[----:B-1----:R-:W2:Y:S04]  /*9ced0*/  LDL.LU R229, [R1+0xf60] ;  /* 0x000f600001e57983 */ /* 0x002ea80000300800 */
[----:B------:R-:W2:Y:S01]  /*9cee0*/  LDL.LU R143, [R1+0xf50] ;  /* 0x000f5000018f7983 */ /* 0x000ea20000300800 */
[----:B------:R-:W-:Y:S01]  /*9cef0*/  ISETP.LT.AND P0, PT, R209, UR4, !P5 ;  /* 0x00000004d1007c0c */ /* 0x000fe2000ef01270 */
[----:B------:R-:W-:-:S12]  /*9cf00*/  IMAD.WIDE R24, R236, 0x4, R12 ;  /* 0x00000004ec187825 */ /* 0x000fd800078e020c */
[----:B------:R1:W-:Y:S01]  /*9cf10*/  @P0 STG.E desc[UR58][R24.64], R231 ;  /* 0x000000e718000986 */ /* 0x0003e2000c10193a */
[----:B------:R-:W-:-:S03]  /*9cf20*/  ISETP.LT.AND P0, PT, R210, UR4, !P5 ;  /* 0x00000004d2007c0c */ /* 0x000fc6000ef01270 */
[----:B-1----:R-:W2:Y:S01]  /*9cf30*/  LDL.LU R231, [R1+0xf40] ;  /* 0x000f400001e77983 */ /* 0x002ea20000300800 */
[----:B------:R-:W-:-:S09]  /*9cf40*/  IMAD.WIDE R24, R236, 0x4, R14 ;  /* 0x00000004ec187825 */ /* 0x000fd200078e020e */
[----:B------:R1:W-:Y:S01]  /*9cf50*/  @P0 STG.E desc[UR58][R24.64], R230 ;  /* 0x000000e618000986 */ /* 0x0003e2000c10193a */
[----:B------:R-:W-:-:S03]  /*9cf60*/  ISETP.LT.AND P0, PT, R208, UR4, !P5 ;  /* 0x00000004d0007c0c */ /* 0x000fc6000ef01270 */
[----:B-1----:R-:W2:Y:S01]  /*9cf70*/  LDL.LU R230, [R1+0xf20] ;  /* 0x000f200001e67983 */ /* 0x002ea20000300800 */
[----:B------:R-:W-:Y:S01]  /*9cf80*/  IMAD.WIDE R24, R236, 0x4, R16 ;  /* 0x00000004ec187825 */ /* 0x000fe200078e0210 */
[----:B------:R-:W-:Y:S02]  /*9cf90*/  LOP3.LUT P6, RZ, R19, 0x200, RZ, 0xc0, !PT ;  /* 0x0000020013ff7812 */ /* 0x000fe400078cc0ff */
[----:B------:R-:W2:Y:S06]  /*9cfa0*/  LDL.LU R20, [R1+0x17c] ;  /* 0x00017c0001147983 */ /* 0x000eac0000300800 */
[----:B---3--:R1:W-:Y:S01]  /*9cfb0*/  @P0 STG.E desc[UR58][R24.64], R214 ;  /* 0x000000d618000986 */ /* 0x0083e2000c10193a */
[----:B------:R-:W-:-:S03]  /*9cfc0*/  ISETP.LT.AND P0, PT, R228, UR4, !P6 ;  /* 0x00000004e4007c0c */ /* 0x000fc6000f701270 */
[----:B-1----:R-:W3:Y:S01]  /*9cfd0*/  LDL.LU R214, [R1+0xe20] ;  /* 0x000e200001d67983 */ /* 0x002ee20000300800 */
[----:B------:R-:W-:-:S03]  /*9cfe0*/  IMAD.WIDE R24, R244, 0x4, R2 ;  /* 0x00000004f4187825 */ /* 0x000fc600078e0202 */
[----:B------:R-:W3:Y:S06]  /*9cff0*/  LDL.LU R236, [R1+0x180] ;  /* 0x0001800001ec7983 */ /* 0x000eec0000300800 */
        /* <DEDUP_REMOVED lines=12> */
[----:B------:R1:W-:Y:S04]  /*9d0c0*/  @P0 STG.E desc[UR58][R24.64], R229 ;  /* 0x000000e518000986 */ /* 0x0003e8000c10193a */
[----:B-1----:R-:W2:Y:S01]  /*9d0d0*/  LDL.LU R229, [R1+0x8c0] ;  /* 0x0008c00001e57983 */ /* 0x002ea20000300800 */
[----:B------:R-:W-:Y:S01]  /*9d0e0*/  ISETP.LT.AND P0, PT, R211, UR4, !P6 ;  /* 0x00000004d3007c0c */ /* 0x000fe2000f701270 */
[----:B------:R-:W-:-:S12]  /*9d0f0*/  IMAD.WIDE R24, R244, 0x4, R10 ;  /* 0x00000004f4187825 */ /* 0x000fd800078e020a */
[----:B------:R1:W-:Y:S04]  /*9d100*/  @P0 STG.E desc[UR58][R24.64], R143 ;  /* 0x0000008f18000986 */ /* 0x0003e8000c10193a */
[----:B-1----:R-:W2:Y:S01]  /*9d110*/  LDL.LU R143, [R1+0x6a0] ;  /* 0x0006a000018f7983 */ /* 0x002ea20000300800 */
        /* <DEDUP_REMOVED lines=180> */
[----:B------:R-:W-:-:S08]  /*9dc60*/  LOP3.LUT P6, RZ, R19, 0x800000, RZ, 0xc0, !PT ;  /* 0x0080000013ff7812 */ /* 0x000fd000078cc0ff */
        /* <DEDUP_REMOVED lines=37> */
[----:B------:R-:W3:Y:S04]  /*9dec0*/  LDL.LU R214, [R1+0x43c] ;  /* 0x00043c0001d67983 */ /* 0x000ee80000300800 */
[----:B------:R-:W3:Y:S06]  /*9ded0*/  LDL.LU R244, [R1+0x10b0] ;  /* 0x0010b00001f47983 */ /* 0x000eec0000300800 */
[----:B------:R1:W-:Y:S01]  /*9dee0*/  @P0 STG.E desc[UR58][R24.64], R140 ;  /* 0x0000008c18000986 */ /* 0x0003e2000c10193a */
[----:B------:R-:W-:Y:S01]  /*9def0*/  ISETP.LT.AND P0, PT, R215, UR4, !P4 ;  /* 0x00000004d7007c0c */ /* 0x000fe2000e701270 */
[----:B-1----:R-:W-:-:S02]  /*9df00*/  IMAD.WIDE R24, R20, 0x4, R4 ;  /* 0x0000000414187825 */ /* 0x002fc400078e0204 */
[----:B------:R-:W3:Y:S10]  /*9df10*/  LDL.LU R140, [R1+0x10a0] ;  /* 0x0010a000018c7983 */ /* 0x000ef40000300800 */
[----:B----4-:R1:W-:Y:S01]  /*9df20*/  @P0 STG.E desc[UR58][R24.64], R141 ;  /* 0x0000008d18000986 */ /* 0x0103e2000c10193a */
[----:B------:R-:W-:Y:S01]  /*9df30*/  ISETP.LT.AND P0, PT, R213, UR4, !P4 ;  /* 0x00000004d5007c0c */ /* 0x000fe2000e701270 */
[----:B-1----:R-:W-:-:S12]  /*9df40*/  IMAD.WIDE R24, R20, 0x4, R6 ;  /* 0x0000000414187825 */ /* 0x002fd800078e0206 */
[----:B--2---:R1:W-:Y:S01]  /*9df50*/  @P0 STG.E desc[UR58][R24.64], R142 ;  /* 0x0000008e18000986 */ /* 0x0043e2000c10193a */
[----:B------:R-:W-:Y:S01]  /*9df60*/  ISETP.LT.AND P0, PT, R212, UR4, !P4 ;  /* 0x00000004d4007c0c */ /* 0x000fe2000e701270 */
[----:B-1----:R-:W-:-:S12]  /*9df70*/  IMAD.WIDE R24, R20, 0x4, R8 ;  /* 0x0000000414187825 */ /* 0x002fd800078e0208 */
[----:B------:R1:W-:Y:S04]  /*9df80*/  @P0 STG.E desc[UR58][R24.64], R229 ;  /* 0x000000e518000986 */ /* 0x0003e8000c10193a */
[----:B-1----:R-:W2:Y:S04]  /*9df90*/  LDL.LU R229, [R1+0x1090] ;  /* 0x0010900001e57983 */ /* 0x002ea80000300800 */
[----:B------:R-:W4:Y:S01]  /*9dfa0*/  LDL.LU R141, [R1+0x1080] ;  /* 0x00108000018d7983 */ /* 0x000f220000300800 */
[----:B------:R-:W-:-:S03]  /*9dfb0*/  ISETP.LT.AND P0, PT, R211, UR4, !P4 ;  /* 0x00000004d3007c0c */ /* 0x000fc6000e701270 */
[----:B------:R-:W4:Y:S01]  /*9dfc0*/  LDL.LU R142, [R1+0x1070] ;  /* 0x00107000018e7983 */ /* 0x000f220000300800 */
[----:B------:R-:W-:-:S09]  /*9dfd0*/  IMAD.WIDE R24, R20, 0x4, R10 ;  /* 0x0000000414187825 */ /* 0x000fd200078e020a */
[----:B------:R1:W-:Y:S04]  /*9dfe0*/  @P0 STG.E desc[UR58][R24.64], R143 ;  /* 0x0000008f18000986 */ /* 0x0003e8000c10193a */
[----:B-1----:R-:W4:Y:S01]  /*9dff0*/  LDL.LU R143, [R1+0x1060] ;  /* 0x00106000018f7983 */ /* 0x002f220000300800 */
[----:B------:R-:W-:Y:S01]  /*9e000*/  ISETP.LT.AND P0, PT, R209, UR4, !P4 ;  /* 0x00000004d1007c0c */ /* 0x000fe2000e701270 */
[----:B------:R-:W-:-:S12]  /*9e010*/  IMAD.WIDE R24, R20, 0x4, R12 ;  /* 0x0000000414187825 */ /* 0x000fd800078e020c */
[----:B------:R1:W-:Y:S01]  /*9e020*/  @P0 STG.E desc[UR58][R24.64], R231 ;  /* 0x000000e718000986 */ /* 0x0003e2000c10193a */
[----:B------:R-:W-:Y:S01]  /*9e030*/  ISETP.LT.AND P0, PT, R210, UR4, !P4 ;  /* 0x00000004d2007c0c */ /* 0x000fe2000e701270 */
[----:B-1----:R-:W-:Y:S02]  /*9e040*/  IMAD.WIDE R24, R20, 0x4, R14 ;  /* 0x0000000414187825 */ /* 0x002fe400078e020e */
[----:B------:R-:W4:Y:S10]  /*9e050*/  LDL.LU R231, [R1+0x1050] ;  /* 0x0010500001e77983 */ /* 0x000f340000300800 */
[----:B------:R1:W-:Y:S01]  /*9e060*/  @P0 STG.E desc[UR58][R24.64], R230 ;  /* 0x000000e618000986 */ /* 0x0003e2000c10193a */
[----:B------:R-:W-:-:S02]  /*9e070*/  ISETP.LT.AND P0, PT, R208, UR4, !P4 ;  /* 0x00000004d0007c0c */ /* 0x000fc4000e701270 */
[----:B------:R-:W-:Y:S01]  /*9e080*/  LOP3.LUT P5, RZ, R19, 0x4000000, RZ, 0xc0, !PT ;  /* 0x0400000013ff7812 */ /* 0x000fe200078ac0ff */
[----:B-1----:R-:W-:Y:S01]  /*9e090*/  IMAD.WIDE R24, R20, 0x4, R16 ;  /* 0x0000000414187825 */ /* 0x002fe200078e0210 */
[----:B------:R-:W4:Y:S09]  /*9e0a0*/  LDL.LU R230, [R1+0x298] ;  /* 0x0002980001e67983 */ /* 0x000f320000300800 */
        /* <DEDUP_REMOVED lines=9> */
[----:B------:R1:W-:Y:S01]  /*9e140*/  @P0 STG.E desc[UR58][R24.64], R140 ;  /* 0x0000008c18000986 */ /* 0x0003e2000c10193a */
[----:B------:R-:W-:-:S03]  /*9e150*/  ISETP.LT.AND P0, PT, R213, UR4, !P5 ;  /* 0x00000004d5007c0c */ /* 0x000fc6000ef01270 */
[----:B-1----:R-:W3:Y:S01]  /*9e160*/  LDL.LU R140, [R1+0xe10] ;  /* 0x000e1000018c7983 */ /* 0x002ee20000300800 */
[----:B------:R-:W-:-:S09]  /*9e170*/  IMAD.WIDE R24, R236, 0x4, R6 ;  /* 0x00000004ec187825 */ /* 0x000fd200078e0206 */
[----:B--2---:R1:W-:Y:S04]  /*9e180*/  @P0 STG.E desc[UR58][R24.64], R229 ;  /* 0x000000e518000986 */ /* 0x0043e8000c10193a */
[----:B-1----:R-:W2:Y:S01]  /*9e190*/  LDL.LU R229, [R1+0xd60] ;  /* 0x000d600001e57983 */ /* 0x002ea20000300800 */
[----:B------:R-:W-:Y:S01]  /*9e1a0*/  ISETP.LT.AND P0, PT, R212, UR4, !P5 ;  /* 0x00000004d4007c0c */ /* 0x000fe2000ef01270 */
[----:B------:R-:W-:-:S12]  /*9e1b0*/  IMAD.WIDE R24, R236, 0x4, R8 ;  /* 0x00000004ec187825 */ /* 0x000fd800078e0208 */
[----:B----4-:R1:W-:Y:S01]  /*9e1c0*/  @P0 STG.E desc[UR58][R24.64], R141 ;  /* 0x0000008d18000986 */ /* 0x0103e2000c10193a */
[----:B------:R-:W-:-:S03]  /*9e1d0*/  ISETP.LT.AND P0, PT, R211, UR4, !P5 ;  /* 0x00000004d3007c0c */ /* 0x000fc6000ef01270 */
[----:B-1----:R-:W4:Y:S01]  /*9e1e0*/  LDL.LU R141, [R1+0xca0] ;  /* 0x000ca000018d7983 */ /* 0x002f220000300800 */
[----:B------:R-:W-:-:S09]  /*9e1f0*/  IMAD.WIDE R24, R236, 0x4, R10 ;  /* 0x00000004ec187825 */ /* 0x000fd200078e020a */
[----:B------:R1:W-:Y:S01]  /*9e200*/  @P0 STG.E desc[UR58][R24.64], R142 ;  /* 0x0000008e18000986 */ /* 0x0003e2000c10193a */
[----:B------:R-:W-:-:S03]  /*9e210*/  ISETP.LT.AND P0, PT, R209, UR4, !P5 ;  /* 0x00000004d1007c0c */ /* 0x000fc6000ef01270 */
[----:B-1----:R-:W4:Y:S01]  /*9e220*/  LDL.LU R142, [R1+0xa80] ;  /* 0x000a8000018e7983 */ /* 0x002f220000300800 */
[----:B------:R-:W-:-:S09]  /*9e230*/  IMAD.WIDE R24, R236, 0x4, R12 ;  /* 0x00000004ec187825 */ /* 0x000fd200078e020c */
[----:B------:R1:W-:Y:S04]  /*9e240*/  @P0 STG.E desc[UR58][R24.64], R143 ;  /* 0x0000008f18000986 */ /* 0x0003e8000c10193a */
[----:B-1----:R-:W4:Y:S01]  /*9e250*/  LDL.LU R143, [R1+0x6b0] ;  /* 0x0006b000018f7983 */ /* 0x002f220000300800 */
[----:B------:R-:W-:Y:S01]  /*9e260*/  ISETP.LT.AND P0, PT, R210, UR4, !P5 ;  /* 0x00000004d2007c0c */ /* 0x000fe2000ef01270 */
[----:B------:R-:W-:-:S12]  /*9e270*/  IMAD.WIDE R24, R236, 0x4, R14 ;  /* 0x00000004ec187825 */ /* 0x000fd800078e020e */
[----:B------:R1:W-:Y:S01]  /*9e280*/  @P0 STG.E desc[UR58][R24.64], R231 ;  /* 0x000000e718000986 */ /* 0x0003e2000c10193a */
[----:B------:R-:W-:-:S03]  /*9e290*/  ISETP.LT.AND P0, PT, R208, UR4, !P5 ;  /* 0x00000004d0007c0c */ /* 0x000fc6000ef01270 */
[----:B-1----:R-:W4:Y:S01]  /*9e2a0*/  LDL.LU R231, [R1+0x650] ;  /* 0x0006500001e77983 */ /* 0x002f220000300800 */
[----:B------:R-:W-:Y:S01]  /*9e2b0*/  IMAD.WIDE R24, R236, 0x4, R16 ;  /* 0x00000004ec187825 */ /* 0x000fe200078e0210 */
[----:B------:R-:W-:Y:S02]  /*9e2c0*/  LOP3.LUT P6, RZ, R19, 0x10000000, RZ, 0xc0, !PT ;  /* 0x1000000013ff7812 */ /* 0x000fe400078cc0ff */
[----:B------:R-:W4:Y:S06]  /*9e2d0*/  LDL.LU R236, [R1+0x2b0] ;  /* 0x0002b00001ec7983 */ /* 0x000f2c0000300800 */
        /* <DEDUP_REMOVED lines=133> */
[C---:B------:R-:W-:Y:S02]  /*9eb30*/  LOP3.LUT P1, RZ, R18.reuse, 0x8000000, RZ, 0xc0, !PT ;  /* 0x0800000012ff7812 */ /* 0x040fe4000782c0ff */
[C---:B------:R-:W-:Y:S02]  /*9eb40*/  LOP3.LUT P2, RZ, R18.reuse, 0x4000000, RZ, 0xc0, !PT ;  /* 0x0400000012ff7812 */ /* 0x040fe4000784c0ff */
[C---:B------:R-:W-:Y:S02]  /*9eb50*/  LOP3.LUT P3, RZ, R18.reuse, 0x2000000, RZ, 0xc0, !PT ;  /* 0x0200000012ff7812 */ /* 0x040fe4000786c0ff */
[C---:B------:R-:W-:Y:S02]  /*9eb60*/  LOP3.LUT P4, RZ, R18.reuse, 0x1000000, RZ, 0xc0, !PT ;  /* 0x0100000012ff7812 */ /* 0x040fe4000788c0ff */
[C---:B------:R-:W-:Y:S02]  /*9eb70*/  LOP3.LUT P5, RZ, R18.reuse, 0x800000, RZ, 0xc0, !PT ;  /* 0x0080000012ff7812 */ /* 0x040fe400078ac0ff */
[----:B------:R-:W-:Y:S01]  /*9eb80*/  LOP3.LUT P6, RZ, R18, 0x400000, RZ, 0xc0, !PT ;  /* 0x0040000012ff7812 */ /* 0x000fe200078cc0ff */
[----:B------:R-:W-:-:S02]  /*9eb90*/  IMAD.WIDE R18, R230, 0x4, R16 ;  /* 0x00000004e6127825 */ /* 0x000fc400078e0210 */
[----:B------:R-:W4:Y:S04]  /*9eba0*/  LDL.LU R230, [R1+0x374] ;  /* 0x0003740001e67983 */ /* 0x000f280000300800 */
        /* <DEDUP_REMOVED lines=28> */
[----:B------:R1:W-:Y:S04]  /*9ed70*/  @P0 STG.E desc[UR58][R18.64], R231 ;  /* 0x000000e712000986 */ /* 0x0003e8000c10193a */
[----:B-1----:R-:W4:Y:S01]  /*9ed80*/  LDL.LU R231, [R1+0x105c] ;  /* 0x00105c0001e77983 */ /* 0x002f220000300800 */
[----:B------:R-:W-:Y:S02]  /*9ed90*/  ISETP.LT.AND P1, PT, R208, UR4, !P1 ;  /* 0x00000004d0007c0c */ /* 0x000fe4000cf21270 */
[----:B------:R-:W-:Y:S01]  /*9eda0*/  ISETP.LT.AND P0, PT, R228, UR4, !P2 ;  /* 0x00000004e4007c0c */ /* 0x000fe2000d701270 */
[----:B------:R-:W-:-:S10]  /*9edb0*/  IMAD.WIDE R18, R20, 0x4, R16 ;  /* 0x0000000414127825 */ /* 0x000fd400078e0210 */
[----:B---3--:R1:W-:Y:S04]  /*9edc0*/  @P1 STG.E desc[UR58][R18.64], R214 ;  /* 0x000000d612001986 */ /* 0x0083e8000c10193a */
[----:B-1----:R-:W3:Y:S01]  /*9edd0*/  LDL.LU R214, [R1+0xfac] ;  /* 0x000fac0001d67983 */ /* 0x002ee20000300800 */
[----:B------:R-:W-:-:S05]  /*9ede0*/  IMAD.WIDE R18, R236, 0x4, R2 ;  /* 0x00000004ec127825 */ /* 0x000fca00078e0202 */
        /* <DEDUP_REMOVED lines=28> */
[----:B------:R-:W-:Y:S01]  /*9efb0*/  IMAD.WIDE R18, R236, 0x4, R16 ;  /* 0x00000004ec127825 */ /* 0x000fe200078e0210 */
[----:B------:R-:W4:Y:S09]  /*9efc0*/  LDL.LU R20, [R1+0x378] ;  /* 0x0003780001147983 */ /* 0x000f320000300800 */
[----:B---3--:R1:W-:Y:S02]  /*9efd0*/  @P2 STG.E desc[UR58][R18.64], R214 ;  /* 0x000000d612002986 */ /* 0x0083e4000c10193a */
[----:B-1----:R-:W-:-:S02]  /*9efe0*/  IMAD.WIDE R18, R230, 0x4, R2 ;  /* 0x00000004e6127825 */ /* 0x002fc400078e0202 */
[----:B------:R-:W3:Y:S04]  /*9eff0*/  LDL.LU R214, [R1+0x59c] ;  /* 0x00059c0001d67983 */ /* 0x000ee80000300800 */
[----:B------:R1:W-:Y:S01]  /*9f000*/  @P0 STG.E desc[UR58][R18.64], R244 ;  /* 0x000000f412000986 */ /* 0x0003e2000c10193a */
[----:B------:R-:W-:Y:S01]  /*9f010*/  ISETP.LT.AND P0, PT, R215, UR4, !P3 ;  /* 0x00000004d7007c0c */ /* 0x000fe2000df01270 */
[----:B-1----:R-:W-:-:S12]  /*9f020*/  IMAD.WIDE R18, R230, 0x4, R4 ;  /* 0x00000004e6127825 */ /* 0x002fd800078e0204 */
        /* <DEDUP_REMOVED lines=22> */
[----:B------:R-:W-:-:S03]  /*9f190*/  IMAD.WIDE R18, R230, 0x4, R16 ;  /* 0x00000004e6127825 */ /* 0x000fc600078e0210 */
[----:B------:R-:W4:Y:S01]  /*9f1a0*/  LDL.LU R230, [R1+0x1040] ;  /* 0x0010400001e67983 */ /* 0x000f220000300800 */
[----:B------:R-:W-:Y:S02]  /*9f1b0*/  ISETP.LT.AND P3, PT, R208, UR4, !P3 ;  /* 0x00000004d0007c0c */ /* 0x000fe4000df61270 */
[----:B------:R-:W-:Y:S01]  /*9f1c0*/  LOP3.LUT P1, RZ, R21, 0x800, RZ, 0xc0, !PT ;  /* 0x0000080015ff7812 */ /* 0x000fe2000782c0ff */
[----:B------:R-:W4:Y:S03]  /*9f1d0*/  LDL.LU R236, [R1+0x37c] ;  /* 0x00037c0001ec7983 */ /* 0x000f260000300800 */
[----:B------:R-:W-:-:S07]  /*9f1e0*/  ISETP.LT.AND P0, PT, R228, UR4, !P1 ;  /* 0x00000004e4007c0c */ /* 0x000fce000cf01270 */
[----:B---3--:R1:W-:Y:S04]  /*9f1f0*/  @P3 STG.E desc[UR58][R18.64], R214 ;  /* 0x000000d612003986 */ /* 0x0083e8000c10193a */
[----:B-1----:R-:W3:Y:S01]  /*9f200*/  LDL.LU R214, [R1+0xff0] ;  /* 0x000ff00001d67983 */ /* 0x002ee20000300800 */
[----:B------:R-:W-:-:S03]  /*9f210*/  IMAD.WIDE R18, R20, 0x4, R2 ;  /* 0x0000000414127825 */ /* 0x000fc600078e0202 */
[----:B------:R-:W3:Y:S04]  /*9f220*/  LDL.LU R244, [R1+0x2b4] ;  /* 0x0002b40001f47983 */ /* 0x000ee80000300800 */
        /* <DEDUP_REMOVED lines=23> */
[----:B------:R-:W-:-:S09]  /*9f3a0*/  IMAD.WIDE R18, R20, 0x4, R14 ;  /* 0x0000000414127825 */ /* 0x000fd200078e020e */
        /* <DEDUP_REMOVED lines=174> */
[----:B------:R-:W-:-:S08]  /*9fe90*/  LOP3.LUT P1, RZ, R21, 0x1000000, RZ, 0xc0, !PT ;  /* 0x0100000015ff7812 */ /* 0x000fd0000782c0ff */
[----:B---3--:R1:W-:Y:S01]  /*9fea0*/  @P0 STG.E desc[UR58][R18.64], R214 ;  /* 0x000000d612000986 */ /* 0x0083e2000c10193a */
[----:B------:R-:W-:-:S03]  /*9feb0*/  ISETP.LT.AND P0, PT, R228, UR4, !P1 ;  /* 0x00000004e4007c0c */ /* 0x000fc6000cf01270 */
[----:B-1----:R-:W3:Y:S01]  /*9fec0*/  LDL.LU R214, [R1+0xffc] ;  /* 0x000ffc0001d67983 */ /* 0x002ee20000300800 */
[----:B------:R-:W-:-:S03]  /*9fed0*/  IMAD.WIDE R18, R20, 0x4, R2 ;  /* 0x0000000414127825 */ /* 0x000fc600078e0202 */
[----:B------:R-:W3:Y:S06]  /*9fee0*/  LDL.LU R244, [R1+0xf0c] ;  /* 0x000f0c0001f47983 */ /* 0x000eec0000300800 */
[----:B------:R1:W-:Y:S01]  /*9fef0*/  @P0 STG.E desc[UR58][R18.64], R140 ;  /* 0x0000008c12000986 */ /* 0x0003e2000c10193a */
[----:B------:R-:W-:Y:S01]  /*9ff00*/  ISETP.LT.AND P0, PT, R215, UR4, !P1 ;  /* 0x00000004d7007c0c */ /* 0x000fe2000cf01270 */
[----:B-1----:R-:W-:-:S12]  /*9ff10*/  IMAD.WIDE R18, R20, 0x4, R4 ;  /* 0x0000000414127825 */ /* 0x002fd800078e0204 */
[----:B--2---:R1:W-:Y:S04]  /*9ff20*/  @P0 STG.E desc[UR58][R18.64], R229 ;  /* 0x000000e512000986 */ /* 0x0043e8000c10193a */
[----:B-1----:R-:W2:Y:S01]  /*9ff30*/  LDL.LU R229, [R1+0xe0c] ;  /* 0x000e0c0001e57983 */ /* 0x002ea20000300800 */
[----:B------:R-:W-:-:S03]  /*9ff40*/  ISETP.LT.AND P0, PT, R213, UR4, !P1 ;  /* 0x00000004d5007c0c */ /* 0x000fc6000cf01270 */
[----:B------:R-:W2:Y:S01]  /*9ff50*/  LDL.LU R140, [R1+0xc9c] ;  /* 0x000c9c00018c7983 */ /* 0x000ea20000300800 */
[----:B------:R-:W-:-:S09]  /*9ff60*/  IMAD.WIDE R18, R20, 0x4, R6 ;  /* 0x0000000414127825 */ /* 0x000fd200078e0206 */
        /* <DEDUP_REMOVED lines=13> */
[----:B------:R-:W-:Y:S01]  /*a0040*/  ISETP.LT.AND P0, PT, R210, UR4, !P1 ;  /* 0x00000004d2007c0c */ /* 0x000fe2000cf01270 */
[----:B-1----:R-:W-:-:S12]  /*a0050*/  IMAD.WIDE R18, R20, 0x4, R14 ;  /* 0x0000000414127825 */ /* 0x002fd800078e020e */
[----:B------:R1:W-:Y:S01]  /*a0060*/  @P0 STG.E desc[UR58][R18.64], R230 ;  /* 0x000000e612000986 */ /* 0x0003e2000c10193a */
[----:B------:R-:W-:-:S03]  /*a0070*/  ISETP.LT.AND P0, PT, R208, UR4, !P1 ;  /* 0x00000004d0007c0c */ /* 0x000fc6000cf01270 */
[----:B-1----:R-:W4:Y:S01]  /*a0080*/  LDL.LU R230, [R1+0x58c] ;  /* 0x00058c0001e67983 */ /* 0x002f220000300800 */
[----:B------:R-:W-:Y:S01]  /*a0090*/  IMAD.WIDE R18, R20, 0x4, R16 ;  /* 0x0000000414127825 */ /* 0x000fe200078e0210 */
[----:B------:R-:W-:Y:S02]  /*a00a0*/  LOP3.LUT P2, RZ, R21, 0x4000000, RZ, 0xc0, !PT ;  /* 0x0400000015ff7812 */ /* 0x000fe4000784c0ff */
[----:B------:R-:W4:Y:S06]  /*a00b0*/  LDL.LU R231, [R1+0x868] ;  /* 0x0008680001e77983 */ /* 0x000f2c0000300800 */
[----:B---3--:R1:W-:Y:S01]  /*a00c0*/  @P0 STG.E desc[UR58][R18.64], R214 ;  /* 0x000000d612000986 */ /* 0x0083e2000c10193a */
[----:B------:R-:W-:Y:S01]  /*a00d0*/  ISETP.LT.AND P0, PT, R228, UR4, !P2 ;  /* 0x00000004e4007c0c */ /* 0x000fe2000d701270 */
[----:B-1----:R-:W-:-:S02]  /*a00e0*/  IMAD.WIDE R18, R236, 0x4, R2 ;  /* 0x00000004ec127825 */ /* 0x002fc400078e0202 */
[----:B------:R-:W3:Y:S10]  /*a00f0*/  LDL.LU R214, [R1+0x4cc] ;  /* 0x0004cc0001d67983 */ /* 0x000ef40000300800 */
[----:B------:R1:W-:Y:S01]  /*a0100*/  @P0 STG.E desc[UR58][R18.64], R244 ;  /* 0x000000f412000986 */ /* 0x0003e2000c10193a */
[----:B------:R-:W-:Y:S01]  /*a0110*/  ISETP.LT.AND P0, PT, R215, UR4, !P2 ;  /* 0x00000004d7007c0c */ /* 0x000fe2000d701270 */
[----:B-1----:R-:W-:-:S12]  /*a0120*/  IMAD.WIDE R18, R236, 0x4, R4 ;  /* 0x00000004ec127825 */ /* 0x002fd800078e0204 */
[----:B--2---:R1:W-:Y:S04]  /*a0130*/  @P0 STG.E desc[UR58][R18.64], R229 ;  /* 0x000000e512000986 */ /* 0x0043e8000c10193a */
[----:B-1----:R-:W2:Y:S01]  /*a0140*/  LDL.LU R229, [R1+0x11a0] ;  /* 0x0011a00001e57983 */ /* 0x002ea20000300800 */
[----:B------:R-:W-:Y:S01]  /*a0150*/  ISETP.LT.AND P0, PT, R213, UR4, !P2 ;  /* 0x00000004d5007c0c */ /* 0x000fe2000d701270 */
[----:B------:R-:W-:-:S12]  /*a0160*/  IMAD.WIDE R18, R236, 0x4, R6 ;  /* 0x00000004ec127825 */ /* 0x000fd800078e0206 */
[----:B------:R1:W-:Y:S01]  /*a0170*/  @P0 STG.E desc[UR58][R18.64], R140 ;  /* 0x0000008c12000986 */ /* 0x0003e2000c10193a */
[----:B------:R-:W-:-:S03]  /*a0180*/  ISETP.LT.AND P0, PT, R212, UR4, !P2 ;  /* 0x00000004d4007c0c */ /* 0x000fc6000d701270 */
[----:B-1----:R-:W2:Y:S01]  /*a0190*/  LDL.LU R140, [R1+0x1190] ;  /* 0x00119000018c7983 */ /* 0x002ea20000300800 */
        /* <DEDUP_REMOVED lines=14> */
[----:B-1----:R-:W4:Y:S04]  /*a0280*/  LDL.LU R230, [R1+0xdf0] ;  /* 0x000df00001e67983 */ /* 0x002f280000300800 */
[----:B------:R-:W4:Y:S01]  /*a0290*/  LDL.LU R244, [R1+0xc80] ;  /* 0x000c800001f47983 */ /* 0x000f220000300800 */
[----:B------:R-:W-:Y:S01]  /*a02a0*/  ISETP.LT.AND P0, PT, R208, UR4, !P2 ;  /* 0x00000004d0007c0c */ /* 0x000fe2000d701270 */
[----:B------:R-:W-:Y:S01]  /*a02b0*/  IMAD.WIDE R18, R236, 0x4, R16 ;  /* 0x00000004ec127825 */ /* 0x000fe200078e0210 */
[----:B------:R-:W-:Y:S01]  /*a02c0*/  LOP3.LUT P3, RZ, R21, 0x10000000, RZ, 0xc0, !PT ;  /* 0x1000000015ff7812 */ /* 0x000fe2000786c0ff */
[----:B------:R-:W4:Y:S04]  /*a02d0*/  LDL.LU R20, [R1+0xef0] ;  /* 0x000ef00001147983 */ /* 0x000f280000300800 */
[----:B------:R-:W4:Y:S06]  /*a02e0*/  LDL.LU R236, [R1+0x960] ;  /* 0x0009600001ec7983 */ /* 0x000f2c0000300800 */
[----:B---3--:R1:W-:Y:S01]  /*a02f0*/  @P0 STG.E desc[UR58][R18.64], R214 ;  /* 0x000000d612000986 */ /* 0x0083e2000c10193a */
[----:B------:R-:W-:Y:S01]  /*a0300*/  ISETP.LT.AND P0, PT, R228, UR4, !P3 ;  /* 0x00000004e4007c0c */ /* 0x000fe2000df01270 */
[----:B-1----:R-:W-:-:S02]  /*a0310*/  IMAD.WIDE R18, R231, 0x4, R2 ;  /* 0x00000004e7127825 */ /* 0x002fc400078e0202 */
[----:B------:R-:W3:Y:S10]  /*a0320*/  LDL.LU R214, [R1+0xef8] ;  /* 0x000ef80001d67983 */ /* 0x000ef40000300800 */
[----:B--2---:R1:W-:Y:S04]  /*a0330*/  @P0 STG.E desc[UR58][R18.64], R229 ;  /* 0x000000e512000986 */ /* 0x0043e8000c10193a */
[----:B-1----:R-:W2:Y:S01]  /*a0340*/  LDL.LU R229, [R1+0x930] ;  /* 0x0009300001e57983 */ /* 0x002ea20000300800 */
[----:B------:R-:W-:Y:S01]  /*a0350*/  ISETP.LT.AND P0, PT, R215, UR4, !P3 ;  /* 0x00000004d7007c0c */ /* 0x000fe2000df01270 */
[----:B------:R-:W-:-:S12]  /*a0360*/  IMAD.WIDE R18, R231, 0x4, R4 ;  /* 0x00000004e7127825 */ /* 0x000fd800078e0204 */
        /* <DEDUP_REMOVED lines=26> */
[----:B------:R1:W-:Y:S01]  /*a0510*/  @P0 STG.E desc[UR58][R18.64], R236 ;  /* 0x000000ec12000986 */ /* 0x0003e2000c10193a */
[----:B------:R-:W-:-:S03]  /*a0520*/  ISETP.LT.AND P0, PT, R228, UR4, !P1 ;  /* 0x00000004e4007c0c */ /* 0x000fc6000cf01270 */
[----:B-1----:R-:W4:Y:S01]  /*a0530*/  LDL.LU R236, [R1+0x80] ;  /* 0x0000800001ec7983 */ /* 0x002f220000300800 */
[----:B------:R-:W-:-:S09]  /*a0540*/  IMAD.WIDE R18, R20, 0x4, R2 ;  /* 0x0000000414127825 */ /* 0x000fd200078e0202 */
[----:B--2---:R1:W-:Y:S04]  /*a0550*/  @P0 STG.E desc[UR58][R18.64], R229 ;  /* 0x000000e512000986 */ /* 0x0043e8000c10193a */
[----:B-1----:R-:W2:Y:S01]  /*a0560*/  LDL.LU R229, [R1+0x11a4] ;  /* 0x0011a40001e57983 */ /* 0x002ea20000300800 */
[----:B------:R-:W-:Y:S01]  /*a0570*/  ISETP.LT.AND P0, PT, R215, UR4, !P1 ;  /* 0x00000004d7007c0c */ /* 0x000fe2000cf01270 */
[----:B------:R-:W-:-:S12]  /*a0580*/  IMAD.WIDE R18, R20, 0x4, R4 ;  /* 0x0000000414127825 */ /* 0x000fd800078e0204 */
[----:B---3--:R1:W-:Y:S01]  /*a0590*/  @P0 STG.E desc[UR58][R18.64], R140 ;  /* 0x0000008c12000986 */ /* 0x0083e2000c10193a */
        /* <DEDUP_REMOVED lines=126> */
[----:B------:R1:W-:Y:S01]  /*a0d80*/  @P0 STG.E desc[UR58][R18.64], R236 ;  /* 0x000000ec12000986 */ /* 0x0003e2000c10193a */
[----:B------:R-:W-:Y:S01]  /*a0d90*/  ISETP.LT.AND P0, PT, R228, UR4, !P2 ;  /* 0x00000004e4007c0c */ /* 0x000fe2000d701270 */
[----:B-1----:R-:W-:-:S12]  /*a0da0*/  IMAD.WIDE R18, R214, 0x4, R2 ;  /* 0x00000004d6127825 */ /* 0x002fd800078e0202 */
        /* <DEDUP_REMOVED lines=27> */
[----:B-1----:R-:W-:Y:S02]  /*a0f60*/  IMAD.WIDE R18, R214, 0x4, R16 ;  /* 0x00000004d6127825 */ /* 0x002fe400078e0210 */
[----:B------:R-:W4:Y:S08]  /*a0f70*/  LDL.LU R214, [R1+0x11e0] ;  /* 0x0011e00001d67983 */ /* 0x000f300000300800 */
[----:B------:R1:W-:Y:S01]  /*a0f80*/  @P0 STG.E desc[UR58][R18.64], R252 ;  /* 0x000000fc12000986 */ /* 0x0003e2000c10193a */
[----:B------:R-:W-:-:S03]  /*a0f90*/  ISETP.LT.AND P0, PT, R228, UR4, !P3 ;  /* 0x00000004e4007c0c */ /* 0x000fc6000df01270 */
[----:B-1----:R-:W4:Y:S01]  /*a0fa0*/  LDL.LU R252, [R1+0x2e9c] ;  /* 0x002e9c0001fc7983 */ /* 0x002f220000300800 */
[----:B------:R-:W-:-:S09]  /*a0fb0*/  IMAD.WIDE R18, R231, 0x4, R2 ;  /* 0x00000004e7127825 */ /* 0x000fd200078e0202 */
[----:B--2---:R1:W-:Y:S04]  /*a0fc0*/  @P0 STG.E desc[UR58][R18.64], R229 ;  /* 0x000000e512000986 */ /* 0x0043e8000c10193a */
[----:B-1----:R-:W2:Y:S04]  /*a0fd0*/  LDL.LU R229, [R1+0x96c] ;  /* 0x00096c0001e57983 */ /* 0x002ea80000300800 */
[----:B------:R-:W2:Y:S04]  /*a0fe0*/  LDL.LU R20, [R1+0x93c] ;  /* 0x00093c0001147983 */ /* 0x000ea80000300800 */
[----:B------:R-:W2:Y:S01]  /*a0ff0*/  LDL.LU R236, [R1+0x85c] ;  /* 0x00085c0001ec7983 */ /* 0x000ea20000300800 */
[----:B------:R-:W-:-:S03]  /*a1000*/  ISETP.LT.AND P0, PT, R215, UR4, !P3 ;  /* 0x00000004d7007c0c */ /* 0x000fc6000df01270 */
[----:B------:R-:W2:Y:S01]  /*a1010*/  LDL.LU R244, [R1+0x4bc] ;  /* 0x0004bc0001f47983 */ /* 0x000ea20000300800 */
[----:B------:R-:W-:-:S09]  /*a1020*/  IMAD.WIDE R18, R231, 0x4, R4 ;  /* 0x00000004e7127825 */ /* 0x000fd200078e0204 */
        /* <DEDUP_REMOVED lines=23> */
[----:B------:R-:W-:-:S03]  /*a11a0*/  IMAD.WIDE R18, R231, 0x4, R16 ;  /* 0x00000004e7127825 */ /* 0x000fc600078e0210 */
[----:B------:R-:W4:Y:S01]  /*a11b0*/  LDL.LU R231, [R1+0x30] ;  /* 0x0000300001e77983 */ /* 0x000f220000300800 */
[----:B------:R-:W-:-:S05]  /*a11c0*/  LOP3.LUT P1, RZ, R22, 0x800, RZ, 0xc0, !PT ;  /* 0x0000080016ff7812 */ /* 0x000fca000782c0ff */
[----:B--2---:R1:W-:Y:S04]  /*a11d0*/  @P0 STG.E desc[UR58][R18.64], R229 ;  /* 0x000000e512000986 */ /* 0x0043e8000c10193a */
[----:B-1----:R-:W2:Y:S01]  /*a11e0*/  LDL.LU R229, [R1] ;  /* 0x0000000001e57983 */ /* 0x002ea20000300800 */
[----:B------:R-:W-:Y:S01]  /*a11f0*/  ISETP.LT.AND P0, PT, R228, UR4, !P1 ;  /* 0x00000004e4007c0c */ /* 0x000fe2000cf01270 */
[----:B------:R-:W-:-:S12]  /*a1200*/  IMAD.WIDE R18, R214, 0x4, R2 ;  /* 0x00000004d6127825 */ /* 0x000fd800078e0202 */
[----:B------:R1:W-:Y:S01]  /*a1210*/  @P0 STG.E desc[UR58][R18.64], R20 ;  /* 0x0000001412000986 */ /* 0x0003e2000c10193a */
[----:B------:R-:W-:Y:S01]  /*a1220*/  ISETP.LT.AND P0, PT, R215, UR4, !P1 ;  /* 0x00000004d7007c0c */ /* 0x000fe2000cf01270 */
[----:B-1----:R-:W-:-:S12]  /*a1230*/  IMAD.WIDE R18, R214, 0x4, R4 ;  /* 0x00000004d6127825 */ /* 0x002fd800078e0204 */
[----:B------:R1:W-:Y:S01]  /*a1240*/  @P0 STG.E desc[UR58][R18.64], R236 ;  /* 0x000000ec12000986 */ /* 0x0003e2000c10193a */
[----:B------:R-:W-:Y:S01]  /*a1250*/  ISETP.LT.AND P0, PT, R213, UR4, !P1 ;  /* 0x00000004d5007c0c */ /* 0x000fe2000cf01270 */
[----:B-1----:R-:W-:-:S12]  /*a1260*/  IMAD.WIDE R18, R214, 0x4, R6 ;  /* 0x00000004d6127825 */ /* 0x002fd800078e0206 */
[----:B------:R1:W-:Y:S01]  /*a1270*/  @P0 STG.E desc[UR58][R18.64], R244 ;  /* 0x000000f412000986 */ /* 0x0003e2000c10193a */
[----:B------:R-:W-:Y:S01]  /*a1280*/  ISETP.LT.AND P0, PT, R212, UR4, !P1 ;  /* 0x00000004d4007c0c */ /* 0x000fe2000cf01270 */
[----:B-1----:R-:W-:-:S12]  /*a1290*/  IMAD.WIDE R18, R214, 0x4, R8 ;  /* 0x00000004d6127825 */ /* 0x002fd800078e0208 */
[----:B---3--:R1:W-:Y:S01]  /*a12a0*/  @P0 STG.E desc[UR58][R18.64], R140 ;  /* 0x0000008c12000986 */ /* 0x0083e2000c10193a */
[----:B------:R-:W-:Y:S01]  /*a12b0*/  ISETP.LT.AND P0, PT, R211, UR4, !P1 ;  /* 0x00000004d3007c0c */ /* 0x000fe2000cf01270 */
[----:B-1----:R-:W-:-:S12]  /*a12c0*/  IMAD.WIDE R18, R214, 0x4, R10 ;  /* 0x00000004d6127825 */ /* 0x002fd800078e020a */
[----:B----4-:R1:W-:Y:S01]  /*a12d0*/  @P0 STG.E desc[UR58][R18.64], R141 ;  /* 0x0000008d12000986 */ /* 0x0103e2000c10193a */
[----:B------:R-:W-:Y:S01]  /*a12e0*/  ISETP.LT.AND P0, PT, R209, UR4, !P1 ;  /* 0x00000004d1007c0c */ /* 0x000fe2000cf01270 */
[----:B-1----:R-:W-:-:S12]  /*a12f0*/  IMAD.WIDE R18, R214, 0x4, R12 ;  /* 0x00000004d6127825 */ /* 0x002fd800078e020c */
[----:B------:R1:W-:Y:S01]  /*a1300*/  @P0 STG.E desc[UR58][R18.64], R142 ;  /* 0x0000008e12000986 */ /* 0x0003e2000c10193a */
[----:B------:R-:W-:Y:S01]  /*a1310*/  ISETP.LT.AND P0, PT, R210, UR4, !P1 ;  /* 0x00000004d2007c0c */ /* 0x000fe2000cf01270 */
[----:B-1----:R-:W-:-:S12]  /*a1320*/  IMAD.WIDE R18, R214, 0x4, R14 ;  /* 0x00000004d6127825 */ /* 0x002fd800078e020e */
[----:B------:R1:W-:Y:S02]  /*a1330*/  @P0 STG.E desc[UR58][R18.64], R143 ;  /* 0x0000008f12000986 */ /* 0x0003e4000c10193a */
[----:B-1----:R-:W-:Y:S02]  /*a1340*/  IMAD.WIDE R18, R214, 0x4, R16 ;  /* 0x00000004d6127825 */ /* 0x002fe400078e0210 */
[----:B------:R-:W3:Y:S01]  /*a1350*/  LDL.LU R214, [R1+0x11f0] ;  /* 0x0011f00001d67983 */ /* 0x000ee20000300800 */
[----:B------:R-:W-:Y:S02]  /*a1360*/  ISETP.LT.AND P0, PT, R208, UR4, !P1 ;  /* 0x00000004d0007c0c */ /* 0x000fe4000cf01270 */
[----:B------:R-:W-:-:S11]  /*a1370*/  LOP3.LUT P2, RZ, R22, 0x2000, RZ, 0xc0, !PT ;  /* 0x0000200016ff7812 */ /* 0x000fd6000784c0ff */
[----:B------:R1:W-:Y:S01]  /*a1380*/  @P0 STG.E desc[UR58][R18.64], R230 ;  /* 0x000000e612000986 */ /* 0x0003e2000c10193a */
[----:B------:R-:W-:Y:S01]  /*a1390*/  ISETP.LT.AND P0, PT, R228, UR4, !P2 ;  /* 0x00000004e4007c0c */ /* 0x000fe2000d701270 */
[----:B-1----:R-:W-:Y:S02]  /*a13a0*/  IMAD.WIDE R18, R252, 0x4, R2 ;  /* 0x00000004fc127825 */ /* 0x002fe400078e0202 */
[----:B------:R-:W4:Y:S10]  /*a13b0*/  LDL.LU R230, [R1+0x1210] ;  /* 0x0012100001e67983 */ /* 0x000f340000300800 */
        /* <DEDUP_REMOVED lines=21> */
[----:B------:R-:W-:Y:S02]  /*a1510*/  ISETP.LT.AND P0, PT, R208, UR4, !P2 ;  /* 0x00000004d0007c0c */ /* 0x000fe4000d701270 */
[----:B------:R-:W-:Y:S01]  /*a1520*/  LOP3.LUT P3, RZ, R22, 0x8000, RZ, 0xc0, !PT ;  /* 0x0000800016ff7812 */ /* 0x000fe2000786c0ff */
[----:B-1----:R-:W-:Y:S02]  /*a1530*/  IMAD.WIDE R18, R252, 0x4, R16 ;  /* 0x00000004fc127825 */ /* 0x002fe400078e0210 */
[----:B------:R-:W2:Y:S08]  /*a1540*/  LDL.LU R252, [R1+0x1214] ;  /* 0x0012140001fc7983 */ /* 0x000eb00000300800 */
[----:B------:R3:W-:Y:S01]  /*a1550*/  @P0 STG.E desc[UR58][R18.64], R200 ;  /* 0x000000c812000986 */ /* 0x0007e2000c10193a */
[----:B------:R-:W-:Y:S01]  /*a1560*/  ISETP.LT.AND P0, PT, R228, UR4, !P3 ;  /* 0x00000004e4007c0c */ /* 0x000fe2000df01270 */
[----:B---3--:R-:W-:-:S12]  /*a1570*/  IMAD.WIDE R18, R214, 0x4, R2 ;  /* 0x00000004d6127825 */ /* 0x008fd800078e0202 */
        /* <DEDUP_REMOVED lines=22> */
[----:B------:R-:W3:Y:S08]  /*a16e0*/  LDL.LU R214, [R1+0x120c] ;  /* 0x00120c0001d67983 */ /* 0x000ef00000300800 */
[----:B------:R4:W-:Y:S01]  /*a16f0*/  @P0 STG.E desc[UR58][R18.64], R168 ;  /* 0x000000a812000986 */ /* 0x0009e2000c10193a */
[----:B------:R-:W-:Y:S01]  /*a1700*/  ISETP.LT.AND P0, PT, R228, UR4, !P1 ;  /* 0x00000004e4007c0c */ /* 0x000fe2000cf01270 */
[----:B----4-:R-:W-:-:S12]  /*a1710*/  IMAD.WIDE R18, R230, 0x4, R2 ;  /* 0x00000004e6127825 */ /* 0x010fd800078e0202 */
[----:B------:R1:W-:Y:S01]  /*a1720*/  @P0 STG.E desc[UR58][R18.64], R231 ;  /* 0x000000e712000986 */ /* 0x0003e2000c10193a */
[----:B------:R-:W-:Y:S01]  /*a1730*/  ISETP.LT.AND P0, PT, R215, UR4, !P1 ;  /* 0x00000004d7007c0c */ /* 0x000fe2000cf01270 */
[----:B-1----:R-:W-:-:S12]  /*a1740*/  IMAD.WIDE R18, R230, 0x4, R4 ;  /* 0x00000004e6127825 */ /* 0x002fd800078e0204 */
[----:B--2---:R1:W-:Y:S01]  /*a1750*/  @P0 STG.E desc[UR58][R18.64], R229 ;  /* 0x000000e512000986 */ /* 0x0043e2000c10193a */
[----:B------:R-:W-:Y:S01]  /*a1760*/  ISETP.LT.AND P0, PT, R213, UR4, !P1 ;  /* 0x00000004d5007c0c */ /* 0x000fe2000cf01270 */
[----:B-1----:R-:W-:Y:S02]  /*a1770*/  IMAD.WIDE R18, R230, 0x4, R6 ;  /* 0x00000004e6127825 */ /* 0x002fe400078e0206 */
[----:B------:R-:W2:Y:S10]  /*a1780*/  LDL.LU R229, [R1+0x38] ;  /* 0x0000380001e57983 */ /* 0x000eb40000300800 */
        /* <DEDUP_REMOVED lines=12> */
[----:B------:R1:W-:Y:S02]  /*a1850*/  @P0 STG.E desc[UR58][R18.64], R205 ;  /* 0x000000cd12000986 */ /* 0x0003e4000c10193a */
[----:B-1----:R-:W-:Y:S02]  /*a1860*/  IMAD.WIDE R18, R230, 0x4, R16 ;  /* 0x00000004e6127825 */ /* 0x002fe400078e0210 */
[----:B------:R-:W4:Y:S01]  /*a1870*/  LDL.LU R230, [R1+0x8] ;  /* 0x0000080001e67983 */ /* 0x000f220000300800 */
[----:B------:R-:W-:Y:S02]  /*a1880*/  ISETP.LT.AND P0, PT, R208, UR4, !P1 ;  /* 0x00000004d0007c0c */ /* 0x000fe4000cf01270 */
[----:B------:R-:W-:Y:S01]  /*a1890*/  LOP3.LUT P2, RZ, R22, 0x80000, RZ, 0xc0, !PT ;  /* 0x0008000016ff7812 */ /* 0x000fe2000784c0ff */
[----:B------:R-:W4:Y:S10]  /*a18a0*/  LDL.LU R231, [R1+0x1208] ;  /* 0x0012080001e77983 */ /* 0x000f340000300800 */
        /* <DEDUP_REMOVED lines=25> */
[----:B------:R-:W4:Y:S08]  /*a1a40*/  LDL.LU R252, [R1+0x1204] ;  /* 0x0012040001fc7983 */ /* 0x000f300000300800 */
[----:B------:R3:W-:Y:S01]  /*a1a50*/  @P0 STG.E desc[UR58][R18.64], R169 ;  /* 0x000000a912000986 */ /* 0x0007e2000c10193a */
[----:B------:R-:W-:Y:S01]  /*a1a60*/  ISETP.LT.AND P0, PT, R228, UR4, !P3 ;  /* 0x00000004e4007c0c */ /* 0x000fe2000df01270 */
[----:B---3--:R-:W-:-:S12]  /*a1a70*/  IMAD.WIDE R18, R214, 0x4, R2 ;  /* 0x00000004d6127825 */ /* 0x008fd800078e0202 */
[----:B--2---:R1:W-:Y:S01]  /*a1a80*/  @P0 STG.E desc[UR58][R18.64], R229 ;  /* 0x000000e512000986 */ /* 0x0043e2000c10193a */
[----:B------:R-:W-:Y:S01]  /*a1a90*/  ISETP.LT.AND P0, PT, R215, UR4, !P3 ;  /* 0x00000004d7007c0c */ /* 0x000fe2000df01270 */
[C---:B-1----:R-:W-:Y:S02]  /*a1aa0*/  IMAD.WIDE R18, R214.reuse, 0x4, R4 ;  /* 0x00000004d6127825 */ /* 0x042fe400078e0204 */
[----:B------:R-:W2:Y:S10]  /*a1ab0*/  LDL.LU R229, [R1+0x3c] ;  /* 0x00003c0001e57983 */ /* 0x000eb40000300800 */
[----:B----4-:R1:W-:Y:S01]  /*a1ac0*/  @P0 STG.E desc[UR58][R18.64], R230 ;  /* 0x000000e612000986 */ /* 0x0103e2000c10193a */
[----:B------:R-:W-:Y:S01]  /*a1ad0*/  ISETP.LT.AND P0, PT, R213, UR4, !P3 ;  /* 0x00000004d5007c0c */ /* 0x000fe2000df01270 */
[----:B-1----:R-:W-:-:S02]  /*a1ae0*/  IMAD.WIDE R18, R214, 0x4, R6 ;  /* 0x00000004d6127825 */ /* 0x002fc400078e0206 */
[----:B------:R-:W3:Y:S10]  /*a1af0*/  LDL.LU R230, [R1+0xc] ;  /* 0x00000c0001e67983 */ /* 0x000ef40000300800 */
        /* <DEDUP_REMOVED lines=16> */
[----:B------:R-:W-:-:S11]  /*a1c00*/  LOP3.LUT P1, RZ, R21, 0x200, RZ, 0xc0, !PT ;  /* 0x0000020015ff7812 */ /* 0x000fd6000782c0ff */
        /* <DEDUP_REMOVED lines=20> */
[----:B------:R-:W-:Y:S02]  /*a1d50*/  ISETP.LT.AND P1, PT, R208, UR4, !P1 ;  /* 0x00000004d0007c0c */ /* 0x000fe4000cf21270 */
[----:B------:R-:W-:Y:S01]  /*a1d60*/  LOP3.LUT P2, RZ, R21, 0x40, RZ, 0xc0, !PT ;  /* 0x0000004015ff7812 */ /* 0x000fe2000784c0ff */
[----:B-1----:R-:W-:-:S08]  /*a1d70*/  IMAD.WIDE R18, R231, 0x4, R14 ;  /* 0x00000004e7127825 */ /* 0x002fd000078e020e */
[----:B------:R1:W-:Y:S01]  /*a1d80*/  @P0 STG.E desc[UR58][R18.64], R174 ;  /* 0x000000ae12000986 */ /* 0x0003e2000c10193a */
[----:B------:R-:W-:Y:S02]  /*a1d90*/  ISETP.LT.AND P0, PT, R228, UR4, !P2 ;  /* 0x00000004e4007c0c */ /* 0x000fe4000d701270 */
[----:B------:R-:W-:Y:S01]  /*a1da0*/  LOP3.LUT P3, RZ, R21, 0x20, RZ, 0xc0, !PT ;  /* 0x0000002015ff7812 */ /* 0x000fe2000786c0ff */
[----:B------:R-:W-:-:S04]  /*a1db0*/  IMAD.WIDE R20, R252, 0x4, R2 ;  /* 0x00000004fc147825 */ /* 0x000fc800078e0202 */
[----:B-1----:R-:W-:-:S05]  /*a1dc0*/  IMAD.WIDE R18, R231, 0x4, R16 ;  /* 0x00000004e7127825 */ /* 0x002fca00078e0210 */
[----:B------:R1:W-:Y:S01]  /*a1dd0*/  @P1 STG.E desc[UR58][R18.64], R170 ;  /* 0x000000aa12001986 */ /* 0x0003e2000c10193a */
[----:B------:R-:W-:-:S03]  /*a1de0*/  ISETP.LT.AND P1, PT, R215, UR4, !P2 ;  /* 0x00000004d7007c0c */ /* 0x000fc6000d721270 */
[----:B--2---:R2:W-:Y:S01]  /*a1df0*/  @P0 STG.E desc[UR58][R20.64], R229 ;  /* 0x000000e514000986 */ /* 0x0045e2000c10193a */
[----:B------:R-:W-:Y:S01]  /*a1e00*/  ISETP.LT.AND P0, PT, R213, UR4, !P2 ;  /* 0x00000004d5007c0c */ /* 0x000fe2000d701270 */
[----:B-1----:R-:W-:-:S04]  /*a1e10*/  IMAD.WIDE R18, R252, 0x4, R4 ;  /* 0x00000004fc127825 */ /* 0x002fc800078e0204 */
[----:B--2---:R-:W-:-:S04]  /*a1e20*/  IMAD.WIDE R20, R252, 0x4, R6 ;  /* 0x00000004fc147825 */ /* 0x004fc800078e0206 */
[----:B------:R-:W-:-:S04]  /*a1e30*/  IMAD.WIDE R22, R252, 0x4, R8 ;  /* 0x00000004fc167825 */ /* 0x000fc800078e0208 */
[----:B------:R-:W-:-:S04]  /*a1e40*/  IMAD.WIDE R24, R252, 0x4, R10 ;  /* 0x00000004fc187825 */ /* 0x000fc800078e020a */
[----:B------:R-:W-:Y:S01]  /*a1e50*/  IMAD.WIDE R26, R252, 0x4, R12 ;  /* 0x00000004fc1a7825 */ /* 0x000fe200078e020c */
[----:B---3--:R1:W-:Y:S01]  /*a1e60*/  @P1 STG.E desc[UR58][R18.64], R230 ;  /* 0x000000e612001986 */ /* 0x0083e2000c10193a */
[----:B------:R-:W-:-:S03]  /*a1e70*/  ISETP.LT.AND P1, PT, R212, UR4, !P2 ;  /* 0x00000004d4007c0c */ /* 0x000fc6000d721270 */
[----:B------:R2:W-:Y:S04]  /*a1e80*/  @P0 STG.E desc[UR58][R20.64], R235 ;  /* 0x000000eb14000986 */ /* 0x0005e8000c10193a */
[----:B-1----:R-:W3:Y:S01]  /*a1e90*/  LDL.LU R230, [R1+0x11fc] ;  /* 0x0011fc0001e67983 */ /* 0x002ee20000300800 */
[----:B------:R-:W-:-:S05]  /*a1ea0*/  ISETP.LT.AND P0, PT, R211, UR4, !P2 ;  /* 0x00000004d3007c0c */ /* 0x000fca000d701270 */
[----:B------:R4:W-:Y:S01]  /*a1eb0*/  @P1 STG.E desc[UR58][R22.64], R227 ;  /* 0x000000e316001986 */ /* 0x0009e2000c10193a */
[----:B------:R-:W-:Y:S01]  /*a1ec0*/  ISETP.LT.AND P1, PT, R209, UR4, !P2 ;  /* 0x00000004d1007c0c */ /* 0x000fe2000d721270 */
[----:B------:R-:W-:-:S06]  /*a1ed0*/  IMAD.WIDE R18, R252, 0x4, R14 ;  /* 0x00000004fc127825 */ /* 0x000fcc00078e020e */
[----:B------:R1:W-:Y:S01]  /*a1ee0*/  @P0 STG.E desc[UR58][R24.64], R223 ;  /* 0x000000df18000986 */ /* 0x0003e2000c10193a */
[----:B------:R-:W-:Y:S01]  /*a1ef0*/  ISETP.LT.AND P0, PT, R210, UR4, !P2 ;  /* 0x00000004d2007c0c */ /* 0x000fe2000d701270 */
[----:B--2---:R-:W-:Y:S02]  /*a1f00*/  IMAD.WIDE R20, R252, 0x4, R16 ;  /* 0x00000004fc147825 */ /* 0x004fe400078e0210 */
[----:B------:R-:W2:Y:S01]  /*a1f10*/  LDL.LU R252, [R1+0x11f8] ;  /* 0x0011f80001fc7983 */ /* 0x000ea20000300800 */
[----:B------:R-:W-:-:S03]  /*a1f20*/  ISETP.LT.AND P2, PT, R208, UR4, !P2 ;  /* 0x00000004d0007c0c */ /* 0x000fc6000d741270 */
[----:B------:R1:W-:Y:S01]  /*a1f30*/  @P1 STG.E desc[UR58][R26.64], R219 ;  /* 0x000000db1a001986 */ /* 0x0003e2000c10193a */
[----:B------:R-:W-:-:S05]  /*a1f40*/  ISETP.LT.AND P1, PT, R228, UR4, !P3 ;  /* 0x00000004e4007c0c */ /* 0x000fca000df21270 */
[----:B------:R1:W-:Y:S01]  /*a1f50*/  @P0 STG.E desc[UR58][R18.64], R207 ;  /* 0x000000cf12000986 */ /* 0x0003e2000c10193a */
[----:B------:R-:W-:-:S03]  /*a1f60*/  ISETP.LT.AND P0, PT, R215, UR4, !P3 ;  /* 0x00000004d7007c0c */ /* 0x000fc6000df01270 */
[----:B------:R1:W-:Y:S01]  /*a1f70*/  @P2 STG.E desc[UR58][R20.64], R203 ;  /* 0x000000cb14002986 */ /* 0x0003e2000c10193a */
[----:B----4-:R-:W-:-:S04]  /*a1f80*/  IMAD.WIDE R22, R214, 0x4, R2 ;  /* 0x00000004d6167825 */ /* 0x010fc800078e0202 */
[C---:B-1----:R-:W-:Y:S01]  /*a1f90*/  IMAD.WIDE R24, R214.reuse, 0x4, R4 ;  /* 0x00000004d6187825 */ /* 0x042fe200078e0204 */
[----:B------:R1:W-:Y:S03]  /*a1fa0*/  @P1 STG.E desc[UR58][R22.64], R199 ;  /* 0x000000c716001986 */ /* 0x0003e6000c10193a */
[C---:B------:R-:W-:Y:S01]  /*a1fb0*/  IMAD.WIDE R26, R214.reuse, 0x4, R6 ;  /* 0x00000004d61a7825 */ /* 0x040fe200078e0206 */
[----:B------:R4:W-:Y:S03]  /*a1fc0*/  @P0 STG.E desc[UR58][R24.64], R195 ;  /* 0x000000c318000986 */ /* 0x0009e6000c10193a */
[----:B------:R-:W-:-:S04]  /*a1fd0*/  IMAD.WIDE R18, R214, 0x4, R8 ;  /* 0x00000004d6127825 */ /* 0x000fc800078e0208 */
[----:B------:R-:W-:-:S04]  /*a1fe0*/  IMAD.WIDE R28, R214, 0x4, R10 ;  /* 0x00000004d61c7825 */ /* 0x000fc800078e020a */
[----:B------:R-:W-:-:S04]  /*a1ff0*/  IMAD.WIDE R20, R214, 0x4, R12 ;  /* 0x00000004d6147825 */ /* 0x000fc800078e020c */
[----:B-1----:R-:W-:-:S04]  /*a2000*/  IMAD.WIDE R22, R214, 0x4, R14 ;  /* 0x00000004d6167825 */ /* 0x002fc800078e020e */
[----:B----4-:R-:W-:Y:S02]  /*a2010*/  IMAD.WIDE R24, R214, 0x4, R16 ;  /* 0x00000004d6187825 */ /* 0x010fe400078e0210 */
[----:B------:R-:W4:Y:S04]  /*a2020*/  LDL.LU R214, [R1+0x11f4] ;  /* 0x0011f40001d67983 */ /* 0x000f280000300800 */
[----:B------:R-:W4:Y:S01]  /*a2030*/  LDL.LU R0, [R1+0x2e98] ;  /* 0x002e980001007983 */ /* 0x000f220000300800 */
[----:B------:R-:W-:Y:S02]  /*a2040*/  ISETP.LT.AND P2, PT, R213, UR4, !P3 ;  /* 0x00000004d5007c0c */ /* 0x000fe4000df41270 */
[----:B------:R-:W-:Y:S01]  /*a2050*/  ISETP.LT.AND P1, PT, R212, UR4, !P3 ;  /* 0x00000004d4007c0c */ /* 0x000fe2000df21270 */
[----:B------:R-:W4:Y:S01]  /*a2060*/  LDL.LU R32, [R1+0x2e94] ;  /* 0x002e940001207983 */ /* 0x000f220000300800 */
[----:B------:R-:W-:-:S09]  /*a2070*/  ISETP.LT.AND P0, PT, R211, UR4, !P3 ;  /* 0x00000004d3007c0c */ /* 0x000fd2000df01270 */
[----:B------:R-:W-:Y:S01]  /*a2080*/  @P2 STG.E desc[UR58][R26.64], R191 ;  /* 0x000000bf1a002986 */ /* 0x000fe2000c10193a */
[----:B------:R-:W-:-:S03]  /*a2090*/  ISETP.LT.AND P2, PT, R210, UR4, !P3 ;  /* 0x00000004d2007c0c */ /* 0x000fc6000df41270 */
[----:B------:R3:W-:Y:S01]  /*a20a0*/  @P1 STG.E desc[UR58][R18.64], R187 ;  /* 0x000000bb12001986 */ /* 0x0007e2000c10193a */
[----:B------:R-:W-:-:S03]  /*a20b0*/  ISETP.LT.AND P1, PT, R209, UR4, !P3 ;  /* 0x00000004d1007c0c */ /* 0x000fc6000df21270 */
[----:B------:R1:W-:Y:S01]  /*a20c0*/  @P0 STG.E desc[UR58][R28.64], R183 ;  /* 0x000000b71c000986 */ /* 0x0003e2000c10193a */
[----:B------:R-:W-:Y:S02]  /*a20d0*/  ISETP.LT.AND P0, PT, R208, UR4, !P3 ;  /* 0x00000004d0007c0c */ /* 0x000fe4000df01270 */
[----:B------:R-:W-:-:S07]  /*a20e0*/  ISETP.LT.AND P3, PT, R228, UR4, !P4 ;  /* 0x00000004e4007c0c */ /* 0x000fce000e761270 */
[----:B------:R1:W-:Y:S01]  /*a20f0*/  @P1 STG.E desc[UR58][R20.64], R179 ;  /* 0x000000b314001986 */ /* 0x0003e2000c10193a */
[----:B------:R-:W-:-:S03]  /*a2100*/  ISETP.LT.AND P1, PT, R213, UR4, !P4 ;  /* 0x00000004d5007c0c */ /* 0x000fc6000e721270 */
[----:B------:R1:W-:Y:S01]  /*a2110*/  @P2 STG.E desc[UR58][R22.64], R175 ;  /* 0x000000af16002986 */ /* 0x0003e2000c10193a */
[----:B------:R-:W-:-:S03]  /*a2120*/  ISETP.LT.AND P2, PT, R215, UR4, !P4 ;  /* 0x00000004d7007c0c */ /* 0x000fc6000e741270 */
[----:B------:R-:W-:Y:S01]  /*a2130*/  @P0 STG.E desc[UR58][R24.64], R171 ;  /* 0x000000ab18000986 */ /* 0x000fe2000c10193a */
[----:B------:R-:W-:Y:S01]  /*a2140*/  ISETP.LT.AND P0, PT, R211, UR4, !P4 ;  /* 0x00000004d3007c0c */ /* 0x000fe2000e701270 */
[----:B---3--:R-:W-:-:S05]  /*a2150*/  IMAD.WIDE R18, R230, 0x4, R2 ;  /* 0x00000004e6127825 */ /* 0x008fca00078e0202 */
[----:B------:R3:W-:Y:S01]  /*a2160*/  @P3 STG.E desc[UR58][R18.64], R164 ;  /* 0x000000a412003986 */ /* 0x0007e2000c10193a */
[----:B------:R-:W-:Y:S01]  /*a2170*/  ISETP.LT.AND P3, PT, R212, UR4, !P4 ;  /* 0x00000004d4007c0c */ /* 0x000fe2000e761270 */
[----:B------:R-:W-:-:S04]  /*a2180*/  IMAD.WIDE R26, R230, 0x4, R4 ;  /* 0x00000004e61a7825 */ /* 0x000fc800078e0204 */
[C---:B-1----:R-:W-:Y:S01]  /*a2190*/  IMAD.WIDE R28, R230.reuse, 0x4, R6 ;  /* 0x00000004e61c7825 */ /* 0x042fe200078e0206 */
[----:B------:R1:W-:Y:S03]  /*a21a0*/  @P2 STG.E desc[UR58][R26.64], R160 ;  /* 0x000000a01a002986 */ /* 0x0003e6000c10193a */
[C---:B------:R-:W-:Y:S01]  /*a21b0*/  IMAD.WIDE R20, R230.reuse, 0x4, R8 ;  /* 0x00000004e6147825 */ /* 0x040fe200078e0208 */
[----:B------:R2:W-:Y:S01]  /*a21c0*/  @P1 STG.E desc[UR58][R28.64], R156 ;  /* 0x0000009c1c001986 */ /* 0x0005e2000c10193a */
[----:B------:R-:W-:Y:S02]  /*a21d0*/  ISETP.LT.AND P2, PT, R209, UR4, !P4 ;  /* 0x00000004d1007c0c */ /* 0x000fe4000e741270 */
[----:B------:R-:W-:Y:S01]  /*a21e0*/  IMAD.WIDE R22, R230, 0x4, R10 ;  /* 0x00000004e6167825 */ /* 0x000fe200078e020a */
[----:B------:R-:W-:Y:S01]  /*a21f0*/  ISETP.LT.AND P1, PT, R210, UR4, !P4 ;  /* 0x00000004d2007c0c */ /* 0x000fe2000e721270 */
[----:B------:R2:W-:Y:S01]  /*a2200*/  @P3 STG.E desc[UR58][R20.64], R152 ;  /* 0x0000009814003986 */ /* 0x0005e2000c10193a */
[----:B------:R-:W-:-:S02]  /*a2210*/  ISETP.LT.AND P4, PT, R208, UR4, !P4 ;  /* 0x00000004d0007c0c */ /* 0x000fc4000e781270 */
[----:B------:R-:W-:Y:S01]  /*a2220*/  ISETP.LT.AND P3, PT, R228, UR4, !P5 ;  /* 0x00000004e4007c0c */ /* 0x000fe2000ef61270 */
[----:B------:R2:W-:Y:S01]  /*a2230*/  @P0 STG.E desc[UR58][R22.64], R148 ;  /* 0x0000009416000986 */ /* 0x0005e2000c10193a */
[----:B------:R-:W-:Y:S01]  /*a2240*/  ISETP.LT.AND P0, PT, R215, UR4, !P5 ;  /* 0x00000004d7007c0c */ /* 0x000fe2000ef01270 */
[----:B---3--:R-:W-:-:S04]  /*a2250*/  IMAD.WIDE R18, R230, 0x4, R12 ;  /* 0x00000004e6127825 */ /* 0x008fc800078e020c */
[C---:B------:R-:W-:Y:S01]  /*a2260*/  IMAD.WIDE R24, R230.reuse, 0x4, R14 ;  /* 0x00000004e6187825 */ /* 0x040fe200078e020e */
[----:B------:R3:W-:Y:S03]  /*a2270*/  @P2 STG.E desc[UR58][R18.64], R144 ;  /* 0x0000009012002986 */ /* 0x0007e6000c10193a */
[----:B-1----:R-:W-:Y:S01]  /*a2280*/  IMAD.WIDE R26, R230, 0x4, R16 ;  /* 0x00000004e61a7825 */ /* 0x002fe200078e0210 */
[----:B------:R1:W-:Y:S03]  /*a2290*/  @P1 STG.E desc[UR58][R24.64], R136 ;  /* 0x0000008818001986 */ /* 0x0003e6000c10193a */
[C---:B--2---:R-:W-:Y:S01]  /*a22a0*/  IMAD.WIDE R28, R252.reuse, 0x4, R2 ;  /* 0x00000004fc1c7825 */ /* 0x044fe200078e0202 */
[----:B------:R-:W-:Y:S03]  /*a22b0*/  @P4 STG.E desc[UR58][R26.64], R128 ;  /* 0x000000801a004986 */ /* 0x000fe6000c10193a */
[----:B------:R-:W-:Y:S01]  /*a22c0*/  IMAD.WIDE R20, R252, 0x4, R4 ;  /* 0x00000004fc147825 */ /* 0x000fe200078e0204 */
[----:B------:R-:W2:Y:S01]  /*a22d0*/  LDL.LU R230, [R1+0x11ec] ;  /* 0x0011ec0001e67983 */ /* 0x000ea20000300800 */
[----:B------:R-:W-:-:S02]  /*a22e0*/  ISETP.LT.AND P2, PT, R213, UR4, !P5 ;  /* 0x00000004d5007c0c */ /* 0x000fc4000ef41270 */
[----:B------:R-:W-:Y:S01]  /*a22f0*/  ISETP.LT.AND P1, PT, R212, UR4, !P5 ;  /* 0x00000004d4007c0c */ /* 0x000fe2000ef21270 */
[----:B------:R-:W-:Y:S01]  /*a2300*/  @P3 STG.E desc[UR58][R28.64], R120 ;  /* 0x000000781c003986 */ /* 0x000fe2000c10193a */
[----:B------:R-:W-:-:S03]  /*a2310*/  ISETP.LT.AND P4, PT, R209, UR4, !P5 ;  /* 0x00000004d1007c0c */ /* 0x000fc6000ef81270 */
[----:B------:R1:W-:Y:S01]  /*a2320*/  @P0 STG.E desc[UR58][R20.64], R112 ;  /* 0x0000007014000986 */ /* 0x0003e2000c10193a */
[----:B------:R-:W-:Y:S02]  /*a2330*/  ISETP.LT.AND P0, PT, R211, UR4, !P5 ;  /* 0x00000004d3007c0c */ /* 0x000fe4000ef01270 */
[----:B------:R-:W-:Y:S02]  /*a2340*/  ISETP.LT.AND P3, PT, R210, UR4, !P5 ;  /* 0x00000004d2007c0c */ /* 0x000fe4000ef61270 */
[----:B------:R-:W-:Y:S01]  /*a2350*/  ISETP.LT.AND P5, PT, R208, UR4, !P5 ;  /* 0x00000004d0007c0c */ /* 0x000fe2000efa1270 */
[----:B------:R-:W-:-:S04]  /*a2360*/  IMAD.WIDE R22, R252, 0x4, R6 ;  /* 0x00000004fc167825 */ /* 0x000fc800078e0206 */
[C---:B---3--:R-:W-:Y:S01]  /*a2370*/  IMAD.WIDE R18, R252.reuse, 0x4, R8 ;  /* 0x00000004fc127825 */ /* 0x048fe200078e0208 */
[----:B------:R-:W-:Y:S03]  /*a2380*/  @P2 STG.E desc[UR58][R22.64], R40 ;  /* 0x0000002816002986 */ /* 0x000fe6000c10193a */
[C---:B-1----:R-:W-:Y:S01]  /*a2390*/  IMAD.WIDE R24, R252.reuse, 0x4, R10 ;  /* 0x00000004fc187825 */ /* 0x042fe200078e020a */
[----:B------:R1:W-:Y:S03]  /*a23a0*/  @P1 STG.E desc[UR58][R18.64], R44 ;  /* 0x0000002c12001986 */ /* 0x0003e6000c10193a */
[C---:B------:R-:W-:Y:S01]  /*a23b0*/  IMAD.WIDE R20, R252.reuse, 0x4, R12 ;  /* 0x00000004fc147825 */ /* 0x040fe200078e020c */
[----:B------:R-:W-:Y:S03]  /*a23c0*/  @P0 STG.E desc[UR58][R24.64], R48 ;  /* 0x0000003018000986 */ /* 0x000fe6000c10193a */
[C---:B------:R-:W-:Y:S01]  /*a23d0*/  IMAD.WIDE R26, R252.reuse, 0x4, R14 ;  /* 0x00000004fc1a7825 */ /* 0x040fe200078e020e */
[----:B------:R3:W-:Y:S03]  /*a23e0*/  @P4 STG.E desc[UR58][R20.64], R52 ;  /* 0x0000003414004986 */ /* 0x0007e6000c10193a */
[----:B------:R-:W-:Y:S01]  /*a23f0*/  IMAD.WIDE R28, R252, 0x4, R16 ;  /* 0x00000004fc1c7825 */ /* 0x000fe200078e0210 */
[----:B------:R3:W-:Y:S04]  /*a2400*/  @P3 STG.E desc[UR58][R26.64], R88 ;  /* 0x000000581a003986 */ /* 0x0007e8000c10193a */
[----:B------:R-:W-:Y:S04]  /*a2410*/  @P5 STG.E desc[UR58][R28.64], R84 ;  /* 0x000000541c005986 */ /* 0x000fe8000c10193a */
[----:B------:R-:W2:Y:S01]  /*a2420*/  LDL.LU R252, [R1+0x11e4] ;  /* 0x0011e40001fc7983 */ /* 0x000ea20000300800 */
[----:B----4-:R-:W-:-:S03]  /*a2430*/  ISETP.GE.AND P5, PT, R0, UR5, PT ;  /* 0x0000000500007c0c */ /* 0x010fc6000bfa6270 */
[----:B------:R-:W4:Y:S01]  /*a2440*/  LDL.LU R0, [R1+0x2e90] ;  /* 0x002e900001007983 */ /* 0x000f220000300800 */
[----:B------:R-:W-:Y:S01]  /*a2450*/  ISETP.LT.AND P2, PT, R228, UR4, !P6 ;  /* 0x00000004e4007c0c */ /* 0x000fe2000f741270 */
[----:B------:R-:W-:Y:S01]  /*a2460*/  IMAD.WIDE R30, R214, 0x4, R2 ;  /* 0x00000004d61e7825 */ /* 0x000fe200078e0202 */
[----:B------:R-:W-:Y:S02]  /*a2470*/  ISETP.LT.AND P1, PT, R215, UR4, !P6 ;  /* 0x00000004d7007c0c */ /* 0x000fe4000f721270 */
[----:B------:R-:W-:Y:S01]  /*a2480*/  ISETP.LT.AND P0, PT, R212, UR4, !P6 ;  /* 0x00000004d4007c0c */ /* 0x000fe2000f701270 */
[----:B-1----:R-:W-:-:S08]  /*a2490*/  IMAD.WIDE R18, R214, 0x4, R4 ;  /* 0x00000004d6127825 */ /* 0x002fd000078e0204 */
[----:B------:R-:W-:Y:S01]  /*a24a0*/  @P2 STG.E desc[UR58][R30.64], R165 ;  /* 0x000000a51e002986 */ /* 0x000fe2000c10193a */
[----:B------:R-:W-:Y:S01]  /*a24b0*/  ISETP.LT.AND P2, PT, R213, UR4, !P6 ;  /* 0x00000004d5007c0c */ /* 0x000fe2000f741270 */
[C---:B------:R-:W-:Y:S01]  /*a24c0*/  IMAD.WIDE R22, R214.reuse, 0x4, R6 ;  /* 0x00000004d6167825 */ /* 0x040fe200078e0206 */
[----:B------:R-:W-:Y:S01]  /*a24d0*/  ISETP.LT.AND P4, PT, R211, UR4, !P6 ;  /* 0x00000004d3007c0c */ /* 0x000fe2000f781270 */
[----:B------:R1:W-:Y:S02]  /*a24e0*/  @P1 STG.E desc[UR58][R18.64], R161 ;  /* 0x000000a112001986 */ /* 0x0003e4000c10193a */
[----:B---3--:R-:W-:Y:S01]  /*a24f0*/  IMAD.WIDE R20, R214, 0x4, R8 ;  /* 0x00000004d6147825 */ /* 0x008fe200078e0208 */
[----:B------:R-:W-:Y:S02]  /*a2500*/  ISETP.LT.AND P3, PT, R209, UR4, !P6 ;  /* 0x00000004d1007c0c */ /* 0x000fe4000f761270 */
[----:B------:R-:W-:Y:S02]  /*a2510*/  ISETP.LT.AND P1, PT, R210, UR4, !P6 ;  /* 0x00000004d2007c0c */ /* 0x000fe4000f721270 */
[----:B------:R-:W-:-:S03]  /*a2520*/  ISETP.LT.AND P6, PT, R208, UR4, !P6 ;  /* 0x00000004d0007c0c */ /* 0x000fc6000f7c1270 */
[----:B------:R-:W-:Y:S01]  /*a2530*/  @P2 STG.E desc[UR58][R22.64], R157 ;  /* 0x0000009d16002986 */ /* 0x000fe2000c10193a */
[----:B------:R-:W-:Y:S01]  /*a2540*/  ISETP.LT.AND P2, PT, R228, UR4, !P5 ;  /* 0x00000004e4007c0c */ /* 0x000fe2000ef41270 */
[C---:B------:R-:W-:Y:S02]  /*a2550*/  IMAD.WIDE R24, R214.reuse, 0x4, R10 ;  /* 0x00000004d6187825 */ /* 0x040fe400078e020a */
[----:B------:R2:W-:Y:S01]  /*a2560*/  @P0 STG.E desc[UR58][R20.64], R153 ;  /* 0x0000009914000986 */ /* 0x0005e2000c10193a */
[----:B------:R-:W-:Y:S01]  /*a2570*/  ISETP.LT.AND P0, PT, R215, UR4, !P5 ;  /* 0x00000004d7007c0c */ /* 0x000fe2000ef01270 */
[----:B------:R-:W-:-:S04]  /*a2580*/  IMAD.WIDE R26, R214, 0x4, R12 ;  /* 0x00000004d61a7825 */ /* 0x000fc800078e020c */
[----:B-1----:R-:W-:-:S04]  /*a2590*/  IMAD.WIDE R18, R214, 0x4, R14 ;  /* 0x00000004d6127825 */ /* 0x002fc800078e020e */
[----:B------:R-:W-:Y:S02]  /*a25a0*/  IMAD.WIDE R28, R214, 0x4, R16 ;  /* 0x00000004d61c7825 */ /* 0x000fe400078e0210 */
[----:B------:R-:W3:Y:S04]  /*a25b0*/  LDL.LU R214, [R1+0x11dc] ;  /* 0x0011dc0001d67983 */ /* 0x000ee80000300800 */
[----:B------:R1:W-:Y:S01]  /*a25c0*/  @P4 STG.E desc[UR58][R24.64], R149 ;  /* 0x0000009518004986 */ /* 0x0003e2000c10193a */
[----:B------:R-:W-:-:S03]  /*a25d0*/  ISETP.LT.AND P4, PT, R213, UR4, !P5 ;  /* 0x00000004d5007c0c */ /* 0x000fc6000ef81270 */
[----:B------:R1:W-:Y:S01]  /*a25e0*/  @P3 STG.E desc[UR58][R26.64], R145 ;  /* 0x000000911a003986 */ /* 0x0003e2000c10193a */
[----:B------:R-:W-:-:S03]  /*a25f0*/  ISETP.LT.AND P3, PT, R212, UR4, !P5 ;  /* 0x00000004d4007c0c */ /* 0x000fc6000ef61270 */
[----:B------:R1:W-:Y:S01]  /*a2600*/  @P1 STG.E desc[UR58][R18.64], R137 ;  /* 0x0000008912001986 */ /* 0x0003e2000c10193a */
[----:B------:R-:W-:-:S03]  /*a2610*/  ISETP.LT.AND P1, PT, R211, UR4, !P5 ;  /* 0x00000004d3007c0c */ /* 0x000fc6000ef21270 */
[----:B------:R-:W3:Y:S04]  /*a2620*/  LDL.LU R30, [R1+0x2e8c] ;  /* 0x002e8c00011e7983 */ /* 0x000ee80000300800 */
[----:B------:R1:W-:Y:S01]  /*a2630*/  @P6 STG.E desc[UR58][R28.64], R129 ;  /* 0x000000811c006986 */ /* 0x0003e2000c10193a */
[----:B------:R-:W-:Y:S01]  /*a2640*/  ISETP.LT.AND P6, PT, R209, UR4, !P5 ;  /* 0x00000004d1007c0c */ /* 0x000fe2000efc1270 */
[----:B--2---:R-:W-:-:S04]  /*a2650*/  IMAD.WIDE R20, R230, 0x4, R2 ;  /* 0x00000004e6147825 */ /* 0x004fc800078e0202 */
[----:B------:R-:W-:Y:S01]  /*a2660*/  IMAD.WIDE R22, R230, 0x4, R4 ;  /* 0x00000004e6167825 */ /* 0x000fe200078e0204 */
[----:B------:R2:W-:Y:S04]  /*a2670*/  @P2 STG.E desc[UR58][R20.64], R121 ;  /* 0x0000007914002986 */ /* 0x0005e8000c10193a */
[----:B------:R2:W-:Y:S01]  /*a2680*/  @P0 STG.E desc[UR58][R22.64], R113 ;  /* 0x0000007116000986 */ /* 0x0005e2000c10193a */
[----:B------:R-:W-:Y:S01]  /*a2690*/  ISETP.LT.AND P0, PT, R210, UR4, !P5 ;  /* 0x00000004d2007c0c */ /* 0x000fe2000ef01270 */
[----:B-1----:R-:W-:-:S04]  /*a26a0*/  IMAD.WIDE R24, R230, 0x4, R6 ;  /* 0x00000004e6187825 */ /* 0x002fc800078e0206 */
[C---:B------:R-:W-:Y:S01]  /*a26b0*/  IMAD.WIDE R26, R230.reuse, 0x4, R8 ;  /* 0x00000004e61a7825 */ /* 0x040fe200078e0208 */
[----:B------:R1:W-:Y:S03]  /*a26c0*/  @P4 STG.E desc[UR58][R24.64], R41 ;  /* 0x0000002918004986 */ /* 0x0003e6000c10193a */
[C---:B------:R-:W-:Y:S01]  /*a26d0*/  IMAD.WIDE R18, R230.reuse, 0x4, R10 ;  /* 0x00000004e6127825 */ /* 0x040fe200078e020a */
[----:B------:R1:W-:Y:S03]  /*a26e0*/  @P3 STG.E desc[UR58][R26.64], R45 ;  /* 0x0000002d1a003986 */ /* 0x0003e6000c10193a */
[C---:B------:R-:W-:Y:S01]  /*a26f0*/  IMAD.WIDE R28, R230.reuse, 0x4, R12 ;  /* 0x00000004e61c7825 */ /* 0x040fe200078e020c */
[----:B------:R1:W-:Y:S03]  /*a2700*/  @P1 STG.E desc[UR58][R18.64], R49 ;  /* 0x0000003112001986 */ /* 0x0003e6000c10193a */
[C---:B--2---:R-:W-:Y:S01]  /*a2710*/  IMAD.WIDE R20, R230.reuse, 0x4, R14 ;  /* 0x00000004e6147825 */ /* 0x044fe200078e020e */
[----:B------:R2:W-:Y:S04]  /*a2720*/  @P6 STG.E desc[UR58][R28.64], R53 ;  /* 0x000000351c006986 */ /* 0x0005e8000c10193a */
[----:B------:R2:W-:Y:S01]  /*a2730*/  @P0 STG.E desc[UR58][R20.64], R89 ;  /* 0x0000005914000986 */ /* 0x0005e2000c10193a */
[----:B------:R-:W-:Y:S01]  /*a2740*/  IMAD.WIDE R22, R230, 0x4, R16 ;  /* 0x00000004e6167825 */ /* 0x000fe200078e0210 */
[----:B----4-:R-:W-:-:S02]  /*a2750*/  ISETP.GE.AND P0, PT, R0, UR5, PT ;  /* 0x0000000500007c0c */ /* 0x010fc4000bf06270 */
[----:B------:R-:W4:Y:S04]  /*a2760*/  LDL.LU R0, [R1+0x2e88] ;  /* 0x002e880001007983 */ /* 0x000f280000300800 */
[----:B------:R-:W4:Y:S01]  /*a2770*/  LDL.LU R230, [R1+0x11d8] ;  /* 0x0011d80001e67983 */ /* 0x000f220000300800 */
[----:B------:R-:W-:Y:S02]  /*a2780*/  ISETP.GE.AND P2, PT, R32, UR5, PT ;  /* 0x0000000520007c0c */ /* 0x000fe4000bf46270 */
[----:B------:R-:W-:Y:S02]  /*a2790*/  ISETP.LT.AND P5, PT, R208, UR4, !P5 ;  /* 0x00000004d0007c0c */ /* 0x000fe4000efa1270 */
[----:B------:R-:W-:Y:S02]  /*a27a0*/  ISETP.LT.AND P4, PT, R228, UR4, !P2 ;  /* 0x00000004e4007c0c */ /* 0x000fe4000d781270 */
[----:B------:R-:W-:-:S02]  /*a27b0*/  ISETP.LT.AND P3, PT, R215, UR4, !P2 ;  /* 0x00000004d7007c0c */ /* 0x000fc4000d761270 */
[----:B------:R-:W-:Y:S02]  /*a27c0*/  ISETP.LT.AND P6, PT, R213, UR4, !P2 ;  /* 0x00000004d5007c0c */ /* 0x000fe4000d7c1270 */
[----:B------:R-:W-:Y:S01]  /*a27d0*/  ISETP.LT.AND P1, PT, R212, UR4, !P2 ;  /* 0x00000004d4007c0c */ /* 0x000fe2000d721270 */
[----:B-1----:R-:W-:-:S04]  /*a27e0*/  IMAD.WIDE R24, R252, 0x4, R2 ;  /* 0x00000004fc187825 */ /* 0x002fc800078e0202 */
[C---:B------:R-:W-:Y:S01]  /*a27f0*/  IMAD.WIDE R26, R252.reuse, 0x4, R4 ;  /* 0x00000004fc1a7825 */ /* 0x040fe200078e0204 */
[----:B------:R1:W-:Y:S03]  /*a2800*/  @P5 STG.E desc[UR58][R22.64], R85 ;  /* 0x0000005516005986 */ /* 0x0003e6000c10193a */
[C---:B------:R-:W-:Y:S01]  /*a2810*/  IMAD.WIDE R18, R252.reuse, 0x4, R6 ;  /* 0x00000004fc127825 */ /* 0x040fe200078e0206 */
[----:B------:R1:W-:Y:S01]  /*a2820*/  @P4 STG.E desc[UR58][R24.64], R166 ;  /* 0x000000a618004986 */ /* 0x0003e2000c10193a */
[----:B------:R-:W-:Y:S02]  /*a2830*/  ISETP.LT.AND P4, PT, R211, UR4, !P2 ;  /* 0x00000004d3007c0c */ /* 0x000fe4000d781270 */
[----:B--2---:R-:W-:Y:S01]  /*a2840*/  IMAD.WIDE R28, R252, 0x4, R8 ;  /* 0x00000004fc1c7825 */ /* 0x004fe200078e0208 */
[----:B------:R2:W-:Y:S01]  /*a2850*/  @P3 STG.E desc[UR58][R26.64], R162 ;  /* 0x000000a21a003986 */ /* 0x0005e2000c10193a */
[----:B------:R-:W-:-:S02]  /*a2860*/  ISETP.LT.AND P3, PT, R209, UR4, !P2 ;  /* 0x00000004d1007c0c */ /* 0x000fc4000d761270 */
[----:B------:R-:W-:Y:S01]  /*a2870*/  ISETP.LT.AND P5, PT, R210, UR4, !P2 ;  /* 0x00000004d2007c0c */ /* 0x000fe2000d7a1270 */
[----:B------:R3:W-:Y:S01]  /*a2880*/  @P6 STG.E desc[UR58][R18.64], R158 ;  /* 0x0000009e12006986 */ /* 0x0007e2000c10193a */
[----:B------:R-:W-:Y:S02]  /*a2890*/  ISETP.LT.AND P2, PT, R208, UR4, !P2 ;  /* 0x00000004d0007c0c */ /* 0x000fe4000d741270 */
[----:B------:R-:W-:Y:S01]  /*a28a0*/  ISETP.LT.AND P6, PT, R228, UR4, !P0 ;  /* 0x00000004e4007c0c */ /* 0x000fe2000c7c1270 */
[----:B------:R3:W-:Y:S01]  /*a28b0*/  @P1 STG.E desc[UR58][R28.64], R154 ;  /* 0x0000009a1c001986 */ /* 0x0007e2000c10193a */
[----:B------:R-:W-:Y:S01]  /*a28c0*/  ISETP.LT.AND P1, PT, R215, UR4, !P0 ;  /* 0x00000004d7007c0c */ /* 0x000fe2000c721270 */
[----:B------:R-:W-:-:S04]  /*a28d0*/  IMAD.WIDE R20, R252, 0x4, R10 ;  /* 0x00000004fc147825 */ /* 0x000fc800078e020a */
[----:B-1----:R-:W-:-:S04]  /*a28e0*/  IMAD.WIDE R22, R252, 0x4, R12 ;  /* 0x00000004fc167825 */ /* 0x002fc800078e020c */
[----:B------:R-:W-:-:S04]  /*a28f0*/  IMAD.WIDE R24, R252, 0x4, R14 ;  /* 0x00000004fc187825 */ /* 0x000fc800078e020e */
[----:B--2---:R-:W-:Y:S02]  /*a2900*/  IMAD.WIDE R26, R252, 0x4, R16 ;  /* 0x00000004fc1a7825 */ /* 0x004fe400078e0210 */
[----:B------:R-:W2:Y:S02]  /*a2910*/  LDL.LU R252, [R1+0x11d4] ;  /* 0x0011d40001fc7983 */ /* 0x000ea40000300800 */
[C---:B---3--:R-:W-:Y:S02]  /*a2920*/  IMAD.WIDE R18, R214.reuse, 0x4, R2 ;  /* 0x00000004d6127825 */ /* 0x048fe400078e0202 */
[----:B------:R1:W-:Y:S02]  /*a2930*/  @P4 STG.E desc[UR58][R20.64], R150 ;  /* 0x0000009614004986 */ /* 0x0003e4000c10193a */
[----:B------:R-:W-:Y:S02]  /*a2940*/  IMAD.WIDE R28, R214, 0x4, R4 ;  /* 0x00000004d61c7825 */ /* 0x000fe400078e0204 */
[----:B------:R3:W-:Y:S01]  /*a2950*/  @P3 STG.E desc[UR58][R22.64], R146 ;  /* 0x0000009216003986 */ /* 0x0007e2000c10193a */
[----:B------:R-:W-:-:S03]  /*a2960*/  ISETP.LT.AND P4, PT, R212, UR4, !P0 ;  /* 0x00000004d4007c0c */ /* 0x000fc6000c781270 */
[----:B------:R3:W-:Y:S01]  /*a2970*/  @P5 STG.E desc[UR58][R24.64], R138 ;  /* 0x0000008a18005986 */ /* 0x0007e2000c10193a */
[----:B------:R-:W-:-:S03]  /*a2980*/  ISETP.LT.AND P5, PT, R213, UR4, !P0 ;  /* 0x00000004d5007c0c */ /* 0x000fc6000c7a1270 */
[----:B------:R3:W-:Y:S01]  /*a2990*/  @P2 STG.E desc[UR58][R26.64], R130 ;  /* 0x000000821a002986 */ /* 0x0007e2000c10193a */
[----:B------:R-:W-:-:S03]  /*a29a0*/  ISETP.LT.AND P3, PT, R211, UR4, !P0 ;  /* 0x00000004d3007c0c */ /* 0x000fc6000c761270 */
[----:B------:R3:W-:Y:S01]  /*a29b0*/  @P6 STG.E desc[UR58][R18.64], R122 ;  /* 0x0000007a12006986 */ /* 0x0007e2000c10193a */
[----:B------:R-:W-:Y:S02]  /*a29c0*/  ISETP.LT.AND P2, PT, R209, UR4, !P0 ;  /* 0x00000004d1007c0c */ /* 0x000fe4000c741270 */
[----:B------:R-:W-:Y:S01]  /*a29d0*/  ISETP.LT.AND P6, PT, R208, UR4, !P0 ;  /* 0x00000004d0007c0c */ /* 0x000fe2000c7c1270 */
[----:B------:R3:W-:Y:S01]  /*a29e0*/  @P1 STG.E desc[UR58][R28.64], R114 ;  /* 0x000000721c001986 */ /* 0x0007e2000c10193a */
[----:B------:R-:W-:Y:S02]  /*a29f0*/  ISETP.LT.AND P1, PT, R210, UR4, !P0 ;  /* 0x00000004d2007c0c */ /* 0x000fe4000c721270 */
[----:B------:R-:W-:Y:S02]  /*a2a00*/  ISETP.GE.AND P0, PT, R30, UR5, PT ;  /* 0x000000051e007c0c */ /* 0x000fe4000bf06270 */
[----:B------:R-:W2:Y:S01]  /*a2a10*/  LDL.LU R30, [R1+0x2e84] ;  /* 0x002e8400011e7983 */ /* 0x000ea20000300800 */
[----:B-1----:R-:W-:-:S04]  /*a2a20*/  IMAD.WIDE R20, R214, 0x4, R6 ;  /* 0x00000004d6147825 */ /* 0x002fc800078e0206 */
[C---:B---3--:R-:W-:Y:S01]  /*a2a30*/  IMAD.WIDE R22, R214.reuse, 0x4, R8 ;  /* 0x00000004d6167825 */ /* 0x048fe200078e0208 */
[----:B------:R4:W-:Y:S03]  /*a2a40*/  @P5 STG.E desc[UR58][R20.64], R42 ;  /* 0x0000002a14005986 */ /* 0x0009e6000c10193a */
[----:B------:R-:W-:Y:S01]  /*a2a50*/  IMAD.WIDE R24, R214, 0x4, R10 ;  /* 0x00000004d6187825 */ /* 0x000fe200078e020a */
[----:B------:R1:W-:Y:S04]  /*a2a60*/  @P4 STG.E desc[UR58][R22.64], R46 ;  /* 0x0000002e16004986 */ /* 0x0003e8000c10193a */
[----:B------:R3:W-:Y:S01]  /*a2a70*/  @P3 STG.E desc[UR58][R24.64], R50 ;  /* 0x0000003218003986 */ /* 0x0007e2000c10193a */
[----:B------:R-:W-:Y:S01]  /*a2a80*/  ISETP.LT.AND P3, PT, R228, UR4, !P0 ;  /* 0x00000004e4007c0c */ /* 0x000fe2000c761270 */
[----:B------:R-:W-:-:S04]  /*a2a90*/  IMAD.WIDE R26, R214, 0x4, R12 ;  /* 0x00000004d61a7825 */ /* 0x000fc800078e020c */
[C---:B------:R-:W-:Y:S01]  /*a2aa0*/  IMAD.WIDE R18, R214.reuse, 0x4, R14 ;  /* 0x00000004d6127825 */ /* 0x040fe200078e020e */
[----:B------:R3:W-:Y:S03]  /*a2ab0*/  @P2 STG.E desc[UR58][R26.64], R54 ;  /* 0x000000361a002986 */ /* 0x0007e6000c10193a */
[----:B------:R-:W-:Y:S01]  /*a2ac0*/  IMAD.WIDE R28, R214, 0x4, R16 ;  /* 0x00000004d61c7825 */ /* 0x000fe200078e0210 */
[----:B------:R3:W-:Y:S04]  /*a2ad0*/  @P1 STG.E desc[UR58][R18.64], R90 ;  /* 0x0000005a12001986 */ /* 0x0007e8000c10193a */
[----:B------:R3:W-:Y:S04]  /*a2ae0*/  @P6 STG.E desc[UR58][R28.64], R86 ;  /* 0x000000561c006986 */ /* 0x0007e8000c10193a */
[----:B------:R-:W2:Y:S01]  /*a2af0*/  LDL.LU R214, [R1+0x11d0] ;  /* 0x0011d00001d67983 */ /* 0x000ea20000300800 */
[----:B----4-:R-:W-:-:S05]  /*a2b00*/  IMAD.WIDE R20, R230, 0x4, R2 ;  /* 0x00000004e6147825 */ /* 0x010fca00078e0202 */
[----:B------:R4:W-:Y:S01]  /*a2b10*/  @P3 STG.E desc[UR58][R20.64], R167 ;  /* 0x000000a714003986 */ /* 0x0009e2000c10193a */
[----:B------:R-:W-:-:S03]  /*a2b20*/  ISETP.GE.AND P3, PT, R0, UR5, PT ;  /* 0x0000000500007c0c */ /* 0x000fc6000bf66270 */
[----:B------:R-:W2:Y:S01]  /*a2b30*/  LDL.LU R0, [R1+0x2e80] ;  /* 0x002e800001007983 */ /* 0x000ea20000300800 */
[----:B------:R-:W-:Y:S02]  /*a2b40*/  ISETP.LT.AND P2, PT, R215, UR4, !P0 ;  /* 0x00000004d7007c0c */ /* 0x000fe4000c741270 */
[----:B------:R-:W-:Y:S02]  /*a2b50*/  ISETP.LT.AND P5, PT, R213, UR4, !P0 ;  /* 0x00000004d5007c0c */ /* 0x000fe4000c7a1270 */
[----:B------:R-:W-:Y:S01]  /*a2b60*/  ISETP.LT.AND P4, PT, R212, UR4, !P0 ;  /* 0x00000004d4007c0c */ /* 0x000fe2000c781270 */
[----:B-1----:R-:W-:Y:S01]  /*a2b70*/  IMAD.WIDE R22, R230, 0x4, R4 ;  /* 0x00000004e6167825 */ /* 0x002fe200078e0204 */
[----:B------:R-:W-:-:S03]  /*a2b80*/  ISETP.LT.AND P1, PT, R211, UR4, !P0 ;  /* 0x00000004d3007c0c */ /* 0x000fc6000c721270 */
[----:B---3--:R-:W-:Y:S01]  /*a2b90*/  IMAD.WIDE R24, R230, 0x4, R6 ;  /* 0x00000004e6187825 */ /* 0x008fe200078e0206 */
[----:B------:R-:W-:-:S03]  /*a2ba0*/  ISETP.LT.AND P6, PT, R209, UR4, !P0 ;  /* 0x00000004d1007c0c */ /* 0x000fc6000c7c1270 */
[----:B------:R-:W-:Y:S01]  /*a2bb0*/  IMAD.WIDE R26, R230, 0x4, R8 ;  /* 0x00000004e61a7825 */ /* 0x000fe200078e0208 */
[----:B------:R1:W-:Y:S01]  /*a2bc0*/  @P2 STG.E desc[UR58][R22.64], R163 ;  /* 0x000000a316002986 */ /* 0x0003e2000c10193a */
[----:B------:R-:W-:Y:S02]  /*a2bd0*/  ISETP.LT.AND P2, PT, R210, UR4, !P0 ;  /* 0x00000004d2007c0c */ /* 0x000fe4000c741270 */
[----:B------:R-:W-:Y:S01]  /*a2be0*/  ISETP.LT.AND P0, PT, R208, UR4, !P0 ;  /* 0x00000004d0007c0c */ /* 0x000fe2000c701270 */
[----:B------:R2:W-:Y:S01]  /*a2bf0*/  @P5 STG.E desc[UR58][R24.64], R159 ;  /* 0x0000009f18005986 */ /* 0x0005e2000c10193a */
[----:B------:R-:W-:-:S03]  /*a2c00*/  ISETP.LT.AND P5, PT, R228, UR4, !P3 ;  /* 0x00000004e4007c0c */ /* 0x000fc6000dfa1270 */
[----:B------:R3:W-:Y:S01]  /*a2c10*/  @P4 STG.E desc[UR58][R26.64], R155 ;  /* 0x0000009b1a004986 */ /* 0x0007e2000c10193a */
[----:B------:R-:W-:Y:S01]  /*a2c20*/  ISETP.LT.AND P4, PT, R215, UR4, !P3 ;  /* 0x00000004d7007c0c */ /* 0x000fe2000df81270 */
[----:B------:R-:W-:-:S04]  /*a2c30*/  IMAD.WIDE R18, R230, 0x4, R10 ;  /* 0x00000004e6127825 */ /* 0x000fc800078e020a */
[C---:B------:R-:W-:Y:S01]  /*a2c40*/  IMAD.WIDE R28, R230.reuse, 0x4, R12 ;  /* 0x00000004e61c7825 */ /* 0x040fe200078e020c */
[----:B------:R3:W-:Y:S03]  /*a2c50*/  @P1 STG.E desc[UR58][R18.64], R151 ;  /* 0x0000009712001986 */ /* 0x0007e6000c10193a */
[C---:B----4-:R-:W-:Y:S01]  /*a2c60*/  IMAD.WIDE R20, R230.reuse, 0x4, R14 ;  /* 0x00000004e6147825 */ /* 0x050fe200078e020e */
[----:B------:R4:W-:Y:S03]  /*a2c70*/  @P6 STG.E desc[UR58][R28.64], R147 ;  /* 0x000000931c006986 */ /* 0x0009e6000c10193a */
[----:B-1----:R-:W-:Y:S01]  /*a2c80*/  IMAD.WIDE R22, R230, 0x4, R16 ;  /* 0x00000004e6167825 */ /* 0x002fe200078e0210 */
[----:B------:R1:W-:Y:S03]  /*a2c90*/  @P2 STG.E desc[UR58][R20.64], R139 ;  /* 0x0000008b14002986 */ /* 0x0003e6000c10193a */
[C---:B--2---:R-:W-:Y:S01]  /*a2ca0*/  IMAD.WIDE R24, R252.reuse, 0x4, R2 ;  /* 0x00000004fc187825 */ /* 0x044fe200078e0202 */
[----:B------:R2:W-:Y:S03]  /*a2cb0*/  @P0 STG.E desc[UR58][R22.64], R131 ;  /* 0x0000008316000986 */ /* 0x0005e6000c10193a */
[C---:B---3--:R-:W-:Y:S01]  /*a2cc0*/  IMAD.WIDE R26, R252.reuse, 0x4, R4 ;  /* 0x00000004fc1a7825 */ /* 0x048fe200078e0204 */
[----:B------:R3:W-:Y:S03]  /*a2cd0*/  @P5 STG.E desc[UR58][R24.64], R123 ;  /* 0x0000007b18005986 */ /* 0x0007e6000c10193a */
[C---:B------:R-:W-:Y:S01]  /*a2ce0*/  IMAD.WIDE R18, R252.reuse, 0x4, R6 ;  /* 0x00000004fc127825 */ /* 0x040fe200078e0206 */
[----:B------:R3:W-:Y:S03]  /*a2cf0*/  @P4 STG.E desc[UR58][R26.64], R115 ;  /* 0x000000731a004986 */ /* 0x0007e6000c10193a */
[----:B----4-:R-:W-:-:S04]  /*a2d00*/  IMAD.WIDE R28, R252, 0x4, R8 ;  /* 0x00000004fc1c7825 */ /* 0x010fc800078e0208 */
[----:B-1----:R-:W-:-:S04]  /*a2d10*/  IMAD.WIDE R20, R252, 0x4, R10 ;  /* 0x00000004fc147825 */ /* 0x002fc800078e020a */
[----:B--2---:R-:W-:-:S04]  /*a2d20*/  IMAD.WIDE R22, R252, 0x4, R12 ;  /* 0x00000004fc167825 */ /* 0x004fc800078e020c */
[----:B---3--:R-:W-:-:S04]  /*a2d30*/  IMAD.WIDE R24, R252, 0x4, R14 ;  /* 0x00000004fc187825 */ /* 0x008fc800078e020e */
[----:B------:R-:W-:Y:S02]  /*a2d40*/  IMAD.WIDE R26, R252, 0x4, R16 ;  /* 0x00000004fc1a7825 */ /* 0x000fe400078e0210 */
[----:B------:R-:W2:Y:S01]  /*a2d50*/  LDL.LU R252, [R1+0x11cc] ;  /* 0x0011cc0001fc7983 */ /* 0x000ea20000300800 */
[----:B------:R-:W-:-:S03]  /*a2d60*/  ISETP.GE.AND P2, PT, R30, UR5, PT ;  /* 0x000000051e007c0c */ /* 0x000fc6000bf46270 */
[----:B------:R-:W3:Y:S01]  /*a2d70*/  LDL.LU R30, [R1+0x2e7c] ;  /* 0x002e7c00011e7983 */ /* 0x000ee20000300800 */
[----:B------:R-:W-:Y:S02]  /*a2d80*/  ISETP.LT.AND P6, PT, R213, UR4, !P3 ;  /* 0x00000004d5007c0c */ /* 0x000fe4000dfc1270 */
[----:B------:R-:W-:Y:S01]  /*a2d90*/  ISETP.LT.AND P1, PT, R212, UR4, !P3 ;  /* 0x00000004d4007c0c */ /* 0x000fe2000df21270 */
[----:B------:R-:W4:Y:S01]  /*a2da0*/  LDL.LU R230, [R1+0x11c8] ;  /* 0x0011c80001e67983 */ /* 0x000f220000300800 */
[----:B------:R-:W-:-:S09]  /*a2db0*/  ISETP.LT.AND P0, PT, R211, UR4, !P3 ;  /* 0x00000004d3007c0c */ /* 0x000fd2000df01270 */
[----:B------:R1:W-:Y:S04]  /*a2dc0*/  @P6 STG.E desc[UR58][R18.64], R43 ;  /* 0x0000002b12006986 */ /* 0x0003e8000c10193a */
[----:B------:R1:W-:Y:S04]  /*a2dd0*/  @P1 STG.E desc[UR58][R28.64], R47 ;  /* 0x0000002f1c001986 */ /* 0x0003e8000c10193a */
[----:B------:R1:W-:Y:S01]  /*a2de0*/  @P0 STG.E desc[UR58][R20.64], R51 ;  /* 0x0000003314000986 */ /* 0x0003e2000c10193a */
[----:B------:R-:W-:-:S03]  /*a2df0*/  ISETP.GE.AND P0, PT, R0, UR5, PT ;  /* 0x0000000500007c0c */ /* 0x000fc6000bf06270 */
[----:B------:R-:W4:Y:S01]  /*a2e00*/  LDL.LU R0, [R1+0x2e78] ;  /* 0x002e780001007983 */ /* 0x000f220000300800 */
[----:B------:R-:W-:Y:S02]  /*a2e10*/  ISETP.LT.AND P4, PT, R209, UR4, !P3 ;  /* 0x00000004d1007c0c */ /* 0x000fe4000df81270 */
[----:B------:R-:W-:Y:S02]  /*a2e20*/  ISETP.LT.AND P5, PT, R210, UR4, !P3 ;  /* 0x00000004d2007c0c */ /* 0x000fe4000dfa1270 */
[----:B------:R-:W-:Y:S02]  /*a2e30*/  ISETP.LT.AND P3, PT, R208, UR4, !P3 ;  /* 0x00000004d0007c0c */ /* 0x000fe4000df61270 */
[----:B------:R-:W-:Y:S02]  /*a2e40*/  ISETP.LT.AND P6, PT, R228, UR4, !P2 ;  /* 0x00000004e4007c0c */ /* 0x000fe4000d7c1270 */
[----:B------:R-:W-:-:S05]  /*a2e50*/  ISETP.LT.AND P1, PT, R215, UR4, !P2 ;  /* 0x00000004d7007c0c */ /* 0x000fca000d721270 */
[----:B------:R1:W-:Y:S04]  /*a2e60*/  @P4 STG.E desc[UR58][R22.64], R55 ;  /* 0x0000003716004986 */ /* 0x0003e8000c10193a */
[----:B------:R1:W-:Y:S01]  /*a2e70*/  @P5 STG.E desc[UR58][R24.64], R91 ;  /* 0x0000005b18005986 */ /* 0x0003e2000c10193a */
[----:B------:R-:W-:-:S03]  /*a2e80*/  ISETP.LT.AND P5, PT, R212, UR4, !P2 ;  /* 0x00000004d4007c0c */ /* 0x000fc6000d7a1270 */
[----:B------:R-:W-:Y:S01]  /*a2e90*/  @P3 STG.E desc[UR58][R26.64], R87 ;  /* 0x000000571a003986 */ /* 0x000fe2000c10193a */
[----:B------:R-:W-:Y:S02]  /*a2ea0*/  ISETP.LT.AND P3, PT, R213, UR4, !P2 ;  /* 0x00000004d5007c0c */ /* 0x000fe4000d761270 */
[----:B------:R-:W-:Y:S01]  /*a2eb0*/  ISETP.LT.AND P4, PT, R211, UR4, !P2 ;  /* 0x00000004d3007c0c */ /* 0x000fe2000d781270 */
[----:B-1----:R-:W-:-:S04]  /*a2ec0*/  IMAD.WIDE R18, R214, 0x4, R2 ;  /* 0x00000004d6127825 */ /* 0x002fc800078e0202 */
[C---:B------:R-:W-:Y:S01]  /*a2ed0*/  IMAD.WIDE R28, R214.reuse, 0x4, R4 ;  /* 0x00000004d61c7825 */ /* 0x040fe200078e0204 */
[----:B------:R1:W-:Y:S03]  /*a2ee0*/  @P6 STG.E desc[UR58][R18.64], R80 ;  /* 0x0000005012006986 */ /* 0x0003e6000c10193a */
[C---:B------:R-:W-:Y:S01]  /*a2ef0*/  IMAD.WIDE R20, R214.reuse, 0x4, R6 ;  /* 0x00000004d6147825 */ /* 0x040fe200078e0206 */
[----:B------:R1:W-:Y:S03]  /*a2f00*/  @P1 STG.E desc[UR58][R28.64], R76 ;  /* 0x0000004c1c001986 */ /* 0x0003e6000c10193a */
[----:B------:R-:W-:Y:S01]  /*a2f10*/  IMAD.WIDE R22, R214, 0x4, R8 ;  /* 0x00000004d6167825 */ /* 0x000fe200078e0208 */
[----:B------:R-:W-:-:S03]  /*a2f20*/  ISETP.LT.AND P1, PT, R209, UR4, !P2 ;  /* 0x00000004d1007c0c */ /* 0x000fc6000d721270 */
[----:B------:R-:W-:Y:S01]  /*a2f30*/  IMAD.WIDE R24, R214, 0x4, R10 ;  /* 0x00000004d6187825 */ /* 0x000fe200078e020a */
[----:B------:R2:W-:Y:S01]  /*a2f40*/  @P3 STG.E desc[UR58][R20.64], R64 ;  /* 0x0000004014003986 */ /* 0x0005e2000c10193a */
[----:B------:R-:W-:Y:S02]  /*a2f50*/  ISETP.LT.AND P6, PT, R210, UR4, !P2 ;  /* 0x00000004d2007c0c */ /* 0x000fe4000d7c1270 */
[----:B------:R-:W-:Y:S01]  /*a2f60*/  ISETP.LT.AND P2, PT, R208, UR4, !P2 ;  /* 0x00000004d0007c0c */ /* 0x000fe2000d741270 */
[----:B------:R3:W-:Y:S04]  /*a2f70*/  @P5 STG.E desc[UR58][R22.64], R56 ;  /* 0x0000003816005986 */ /* 0x0007e8000c10193a */
[----:B------:R3:W-:Y:S01]  /*a2f80*/  @P4 STG.E desc[UR58][R24.64], R68 ;  /* 0x0000004418004986 */ /* 0x0007e2000c10193a */
[----:B------:R-:W-:Y:S01]  /*a2f90*/  ISETP.LT.AND P4, PT, R228, UR4, !P0 ;  /* 0x00000004e4007c0c */ /* 0x000fe2000c781270 */
[----:B-1----:R-:W-:-:S04]  /*a2fa0*/  IMAD.WIDE R18, R214, 0x4, R12 ;  /* 0x00000004d6127825 */ /* 0x002fc800078e020c */
[----:B------:R-:W-:-:S04]  /*a2fb0*/  IMAD.WIDE R26, R214, 0x4, R14 ;  /* 0x00000004d61a7825 */ /* 0x000fc800078e020e */
[----:B------:R-:W-:Y:S02]  /*a2fc0*/  IMAD.WIDE R28, R214, 0x4, R16 ;  /* 0x00000004d61c7825 */ /* 0x000fe400078e0210 */
[----:B------:R-:W4:Y:S01]  /*a2fd0*/  LDL.LU R214, [R1+0x11c4] ;  /* 0x0011c40001d67983 */ /* 0x000f220000300800 */
[----:B------:R-:W-:-:S03]  /*a2fe0*/  ISETP.LT.AND P3, PT, R215, UR4, !P0 ;  /* 0x00000004d7007c0c */ /* 0x000fc6000c761270 */
[----:B------:R1:W-:Y:S01]  /*a2ff0*/  @P1 STG.E desc[UR58][R18.64], R72 ;  /* 0x0000004812001986 */ /* 0x0003e2000c10193a */
[----:B--2---:R-:W-:-:S03]  /*a3000*/  IMAD.WIDE R20, R252, 0x4, R2 ;  /* 0x00000004fc147825 */ /* 0x004fc600078e0202 */
[----:B------:R2:W-:Y:S04]  /*a3010*/  @P6 STG.E desc[UR58][R26.64], R92 ;  /* 0x0000005c1a006986 */ /* 0x0005e8000c10193a */
[----:B------:R2:W-:Y:S04]  /*a3020*/  @P2 STG.E desc[UR58][R28.64], R60 ;  /* 0x0000003c1c002986 */ /* 0x0005e8000c10193a */
[----:B------:R2:W-:Y:S01]  /*a3030*/  @P4 STG.E desc[UR58][R20.64], R96 ;  /* 0x0000006014004986 */ /* 0x0005e2000c10193a */
[----:B---3--:R-:W-:-:S03]  /*a3040*/  ISETP.GE.AND P4, PT, R30, UR5, PT ;  /* 0x000000051e007c0c */ /* 0x008fc6000bf86270 */
[----:B------:R-:W3:Y:S01]  /*a3050*/  LDL.LU R30, [R1+0x2e74] ;  /* 0x002e7400011e7983 */ /* 0x000ee20000300800 */
[----:B------:R-:W-:Y:S01]  /*a3060*/  IMAD.WIDE R22, R252, 0x4, R4 ;  /* 0x00000004fc167825 */ /* 0x000fe200078e0204 */
[----:B------:R-:W-:Y:S02]  /*a3070*/  ISETP.LT.AND P5, PT, R213, UR4, !P0 ;  /* 0x00000004d5007c0c */ /* 0x000fe4000c7a1270 */
[----:B------:R-:W-:Y:S02]  /*a3080*/  ISETP.LT.AND P2, PT, R212, UR4, !P0 ;  /* 0x00000004d4007c0c */ /* 0x000fe4000c741270 */
[----:B------:R-:W-:Y:S01]  /*a3090*/  ISETP.LT.AND P1, PT, R211, UR4, !P0 ;  /* 0x00000004d3007c0c */ /* 0x000fe2000c721270 */
[----:B------:R2:W-:Y:S01]  /*a30a0*/  @P3 STG.E desc[UR58][R22.64], R100 ;  /* 0x0000006416003986 */ /* 0x0005e2000c10193a */
[----:B------:R-:W-:Y:S02]  /*a30b0*/  ISETP.LT.AND P6, PT, R209, UR4, !P0 ;  /* 0x00000004d1007c0c */ /* 0x000fe4000c7c1270 */
[----:B------:R-:W-:-:S02]  /*a30c0*/  ISETP.LT.AND P3, PT, R210, UR4, !P0 ;  /* 0x00000004d2007c0c */ /* 0x000fc4000c761270 */
[----:B------:R-:W-:Y:S01]  /*a30d0*/  ISETP.LT.AND P0, PT, R208, UR4, !P0 ;  /* 0x00000004d0007c0c */ /* 0x000fe2000c701270 */
[----:B------:R-:W-:-:S04]  /*a30e0*/  IMAD.WIDE R24, R252, 0x4, R6 ;  /* 0x00000004fc187825 */ /* 0x000fc800078e0206 */
[C---:B-1----:R-:W-:Y:S01]  /*a30f0*/  IMAD.WIDE R18, R252.reuse, 0x4, R8 ;  /* 0x00000004fc127825 */ /* 0x042fe200078e0208 */
[----:B------:R1:W-:Y:S03]  /*a3100*/  @P5 STG.E desc[UR58][R24.64], R104 ;  /* 0x0000006818005986 */ /* 0x0003e6000c10193a */
[C---:B--2---:R-:W-:Y:S01]  /*a3110*/  IMAD.WIDE R26, R252.reuse, 0x4, R10 ;  /* 0x00000004fc1a7825 */ /* 0x044fe200078e020a */
[----:B------:R2:W-:Y:S03]  /*a3120*/  @P2 STG.E desc[UR58][R18.64], R108 ;  /* 0x0000006c12002986 */ /* 0x0005e6000c10193a */
[C---:B------:R-:W-:Y:S01]  /*a3130*/  IMAD.WIDE R28, R252.reuse, 0x4, R12 ;  /* 0x00000004fc1c7825 */ /* 0x040fe200078e020c */
[----:B------:R2:W-:Y:S03]  /*a3140*/  @P1 STG.E desc[UR58][R26.64], R116 ;  /* 0x000000741a001986 */ /* 0x0005e6000c10193a */
[C---:B------:R-:W-:Y:S01]  /*a3150*/  IMAD.WIDE R20, R252.reuse, 0x4, R14 ;  /* 0x00000004fc147825 */ /* 0x040fe200078e020e */
[----:B------:R2:W-:Y:S03]  /*a3160*/  @P6 STG.E desc[UR58][R28.64], R124 ;  /* 0x0000007c1c006986 */ /* 0x0005e6000c10193a */
[----:B------:R-:W-:-:S02]  /*a3170*/  IMAD.WIDE R22, R252, 0x4, R16 ;  /* 0x00000004fc167825 */ /* 0x000fc400078e0210 */
[----:B------:R-:W3:Y:S04]  /*a3180*/  LDL.LU R252, [R1+0x11c0] ;  /* 0x0011c00001fc7983 */ /* 0x000ee80000300800 */
[----:B------:R2:W-:Y:S04]  /*a3190*/  @P3 STG.E desc[UR58][R20.64], R132 ;  /* 0x0000008414003986 */ /* 0x0005e8000c10193a */
[----:B------:R2:W-:Y:S01]  /*a31a0*/  @P0 STG.E desc[UR58][R22.64], R36 ;  /* 0x0000002416000986 */ /* 0x0005e2000c10193a */
[----:B----4-:R-:W-:-:S03]  /*a31b0*/  ISETP.GE.AND P0, PT, R0, UR5, PT ;  /* 0x0000000500007c0c */ /* 0x010fc6000bf06270 */
[----:B------:R-:W4:Y:S01]  /*a31c0*/  LDL.LU R0, [R1+0x2e70] ;  /* 0x002e700001007983 */ /* 0x000f220000300800 */
[----:B------:R-:W-:Y:S02]  /*a31d0*/  ISETP.LT.AND P5, PT, R228, UR4, !P4 ;  /* 0x00000004e4007c0c */ /* 0x000fe4000e7a1270 */
[----:B------:R-:W-:Y:S02]  /*a31e0*/  ISETP.LT.AND P6, PT, R215, UR4, !P4 ;  /* 0x00000004d7007c0c */ /* 0x000fe4000e7c1270 */
[----:B------:R-:W-:Y:S02]  /*a31f0*/  ISETP.LT.AND P2, PT, R213, UR4, !P4 ;  /* 0x00000004d5007c0c */ /* 0x000fe4000e741270 */
[----:B------:R-:W-:Y:S01]  /*a3200*/  ISETP.LT.AND P1, PT, R212, UR4, !P4 ;  /* 0x00000004d4007c0c */ /* 0x000fe2000e721270 */
[----:B-1----:R-:W-:-:S04]  /*a3210*/  IMAD.WIDE R24, R230, 0x4, R2 ;  /* 0x00000004e6187825 */ /* 0x002fc800078e0202 */
[----:B--2---:R-:W-:-:S04]  /*a3220*/  IMAD.WIDE R18, R230, 0x4, R4 ;  /* 0x00000004e6127825 */ /* 0x004fc800078e0204 */
[C---:B------:R-:W-:Y:S01]  /*a3230*/  IMAD.WIDE R26, R230.reuse, 0x4, R6 ;  /* 0x00000004e61a7825 */ /* 0x040fe200078e0206 */
[----:B------:R-:W-:Y:S03]  /*a3240*/  @P5 STG.E desc[UR58][R24.64], R81 ;  /* 0x0000005118005986 */ /* 0x000fe6000c10193a */
[----:B------:R-:W-:Y:S01]  /*a3250*/  IMAD.WIDE R28, R230, 0x4, R8 ;  /* 0x00000004e61c7825 */ /* 0x000fe200078e0208 */
[----:B------:R1:W-:Y:S01]  /*a3260*/  @P6 STG.E desc[UR58][R18.64], R77 ;  /* 0x0000004d12006986 */ /* 0x0003e2000c10193a */
[----:B------:R-:W-:Y:S02]  /*a3270*/  ISETP.LT.AND P3, PT, R211, UR4, !P4 ;  /* 0x00000004d3007c0c */ /* 0x000fe4000e761270 */
[----:B------:R-:W-:Y:S01]  /*a3280*/  ISETP.LT.AND P5, PT, R209, UR4, !P4 ;  /* 0x00000004d1007c0c */ /* 0x000fe2000e7a1270 */
[----:B------:R2:W-:Y:S01]  /*a3290*/  @P2 STG.E desc[UR58][R26.64], R65 ;  /* 0x000000411a002986 */ /* 0x0005e2000c10193a */
[----:B------:R-:W-:-:S03]  /*a32a0*/  ISETP.LT.AND P6, PT, R228, UR4, !P0 ;  /* 0x00000004e4007c0c */ /* 0x000fc6000c7c1270 */
[----:B------:R2:W-:Y:S01]  /*a32b0*/  @P1 STG.E desc[UR58][R28.64], R57 ;  /* 0x000000391c001986 */ /* 0x0005e2000c10193a */
[----:B------:R-:W-:Y:S02]  /*a32c0*/  ISETP.LT.AND P1, PT, R210, UR4, !P4 ;  /* 0x00000004d2007c0c */ /* 0x000fe4000e721270 */
[----:B------:R-:W-:Y:S02]  /*a32d0*/  ISETP.LT.AND P4, PT, R208, UR4, !P4 ;  /* 0x00000004d0007c0c */ /* 0x000fe4000e781270 */
[----:B------:R-:W-:Y:S01]  /*a32e0*/  ISETP.LT.AND P2, PT, R215, UR4, !P0 ;  /* 0x00000004d7007c0c */ /* 0x000fe2000c741270 */
[----:B------:R-:W-:-:S04]  /*a32f0*/  IMAD.WIDE R20, R230, 0x4, R10 ;  /* 0x00000004e6147825 */ /* 0x000fc800078e020a */
[C---:B------:R-:W-:Y:S01]  /*a3300*/  IMAD.WIDE R22, R230.reuse, 0x4, R12 ;  /* 0x00000004e6167825 */ /* 0x040fe200078e020c */
[----:B------:R2:W-:Y:S03]  /*a3310*/  @P3 STG.E desc[UR58][R20.64], R69 ;  /* 0x0000004514003986 */ /* 0x0005e6000c10193a */
[C---:B-1----:R-:W-:Y:S01]  /*a3320*/  IMAD.WIDE R18, R230.reuse, 0x4, R14 ;  /* 0x00000004e6127825 */ /* 0x042fe200078e020e */
[----:B------:R1:W-:Y:S03]  /*a3330*/  @P5 STG.E desc[UR58][R22.64], R73 ;  /* 0x0000004916005986 */ /* 0x0003e6000c10193a */
[----:B------:R-:W-:Y:S01]  /*a3340*/  IMAD.WIDE R24, R230, 0x4, R16 ;  /* 0x00000004e6187825 */ /* 0x000fe200078e0210 */
[----:B------:R1:W-:Y:S01]  /*a3350*/  @P1 STG.E desc[UR58][R18.64], R93 ;  /* 0x0000005d12001986 */ /* 0x0003e2000c10193a */
[----:B------:R-:W-:-:S03]  /*a3360*/  ISETP.LT.AND P5, PT, R213, UR4, !P0 ;  /* 0x00000004d5007c0c */ /* 0x000fc6000c7a1270 */
[----:B------:R1:W-:Y:S01]  /*a3370*/  @P4 STG.E desc[UR58][R24.64], R61 ;  /* 0x0000003d18004986 */ /* 0x0003e2000c10193a */
[----:B------:R-:W-:Y:S01]  /*a3380*/  ISETP.LT.AND P3, PT, R212, UR4, !P0 ;  /* 0x00000004d4007c0c */ /* 0x000fe2000c761270 */
[----:B--2---:R-:W-:-:S04]  /*a3390*/  IMAD.WIDE R26, R214, 0x4, R2 ;  /* 0x00000004d61a7825 */ /* 0x004fc800078e0202 */
[----:B------:R-:W-:Y:S01]  /*a33a0*/  IMAD.WIDE R28, R214, 0x4, R4 ;  /* 0x00000004d61c7825 */ /* 0x000fe200078e0204 */
[----:B------:R2:W-:Y:S01]  /*a33b0*/  @P6 STG.E desc[UR58][R26.64], R97 ;  /* 0x000000611a006986 */ /* 0x0005e2000c10193a */
[----:B------:R-:W-:Y:S02]  /*a33c0*/  ISETP.LT.AND P1, PT, R209, UR4, !P0 ;  /* 0x00000004d1007c0c */ /* 0x000fe4000c721270 */
[----:B------:R-:W-:Y:S01]  /*a33d0*/  ISETP.LT.AND P4, PT, R210, UR4, !P0 ;  /* 0x00000004d2007c0c */ /* 0x000fe2000c781270 */
[----:B------:R2:W-:Y:S01]  /*a33e0*/  @P2 STG.E desc[UR58][R28.64], R101 ;  /* 0x000000651c002986 */ /* 0x0005e2000c10193a */
[----:B------:R-:W-:Y:S02]  /*a33f0*/  ISETP.LT.AND P2, PT, R211, UR4, !P0 ;  /* 0x00000004d3007c0c */ /* 0x000fe4000c741270 */
[----:B------:R-:W-:Y:S01]  /*a3400*/  ISETP.LT.AND P6, PT, R208, UR4, !P0 ;  /* 0x00000004d0007c0c */ /* 0x000fe2000c7c1270 */
[----:B------:R-:W-:Y:S01]  /*a3410*/  IMAD.WIDE R20, R214, 0x4, R6 ;  /* 0x00000004d6147825 */ /* 0x000fe200078e0206 */
[----:B---3--:R-:W-:-:S02]  /*a3420*/  ISETP.GE.AND P0, PT, R30, UR5, PT ;  /* 0x000000051e007c0c */ /* 0x008fc4000bf06270 */
[----:B------:R-:W3:Y:S04]  /*a3430*/  LDL.LU R30, [R1+0x2e6c] ;  /* 0x002e6c00011e7983 */ /* 0x000ee80000300800 */
[----:B------:R-:W3:Y:S04]  /*a3440*/  LDL.LU R230, [R1+0x11b8] ;  /* 0x0011b80001e67983 */ /* 0x000ee80000300800 */
[----:B------:R2:W-:Y:S01]  /*a3450*/  @P5 STG.E desc[UR58][R20.64], R105 ;  /* 0x0000006914005986 */ /* 0x0005e2000c10193a */
[----:B------:R-:W-:Y:S01]  /*a3460*/  ISETP.LT.AND P5, PT, R228, UR4, !P0 ;  /* 0x00000004e4007c0c */ /* 0x000fe2000c7a1270 */
[----:B-1----:R-:W-:-:S04]  /*a3470*/  IMAD.WIDE R22, R214, 0x4, R8 ;  /* 0x00000004d6167825 */ /* 0x002fc800078e0208 */
[C---:B------:R-:W-:Y:S01]  /*a3480*/  IMAD.WIDE R18, R214.reuse, 0x4, R10 ;  /* 0x00000004d6127825 */ /* 0x040fe200078e020a */
[----:B------:R1:W-:Y:S03]  /*a3490*/  @P3 STG.E desc[UR58][R22.64], R109 ;  /* 0x0000006d16003986 */ /* 0x0003e6000c10193a */
[C---:B------:R-:W-:Y:S01]  /*a34a0*/  IMAD.WIDE R24, R214.reuse, 0x4, R12 ;  /* 0x00000004d6187825 */ /* 0x040fe200078e020c */
[----:B------:R1:W-:Y:S03]  /*a34b0*/  @P2 STG.E desc[UR58][R18.64], R117 ;  /* 0x0000007512002986 */ /* 0x0003e6000c10193a */
[C---:B--2---:R-:W-:Y:S01]  /*a34c0*/  IMAD.WIDE R26, R214.reuse, 0x4, R14 ;  /* 0x00000004d61a7825 */ /* 0x044fe200078e020e */
[----:B------:R2:W-:Y:S03]  /*a34d0*/  @P1 STG.E desc[UR58][R24.64], R125 ;  /* 0x0000007d18001986 */ /* 0x0005e6000c10193a */
[----:B------:R-:W-:Y:S01]  /*a34e0*/  IMAD.WIDE R28, R214, 0x4, R16 ;  /* 0x00000004d61c7825 */ /* 0x000fe200078e0210 */
[----:B------:R2:W-:Y:S03]  /*a34f0*/  @P4 STG.E desc[UR58][R26.64], R133 ;  /* 0x000000851a004986 */ /* 0x0005e6000c10193a */
[C---:B------:R-:W-:Y:S01]  /*a3500*/  IMAD.WIDE R20, R252.reuse, 0x4, R2 ;  /* 0x00000004fc147825 */ /* 0x040fe200078e0202 */
[----:B------:R2:W-:Y:S04]  /*a3510*/  @P6 STG.E desc[UR58][R28.64], R37 ;  /* 0x000000251c006986 */ /* 0x0005e8000c10193a */
[----:B------:R2:W-:Y:S01]  /*a3520*/  @P5 STG.E desc[UR58][R20.64], R82 ;  /* 0x0000005214005986 */ /* 0x0005e2000c10193a */
[----:B------:R-:W-:Y:S01]  /*a3530*/  ISETP.LT.AND P3, PT, R215, UR4, !P0 ;  /* 0x00000004d7007c0c */ /* 0x000fe2000c761270 */
[----:B-1----:R-:W-:-:S04]  /*a3540*/  IMAD.WIDE R22, R252, 0x4, R4 ;  /* 0x00000004fc167825 */ /* 0x002fc800078e0204 */
[----:B------:R-:W-:-:S04]  /*a3550*/  IMAD.WIDE R18, R252, 0x4, R6 ;  /* 0x00000004fc127825 */ /* 0x000fc800078e0206 */
[----:B--2---:R-:W-:-:S04]  /*a3560*/  IMAD.WIDE R24, R252, 0x4, R8 ;  /* 0x00000004fc187825 */ /* 0x004fc800078e0208 */
[----:B------:R1:W-:Y:S01]  /*a3570*/  @P3 STG.E desc[UR58][R22.64], R78 ;  /* 0x0000004e16003986 */ /* 0x0003e2000c10193a */
[----:B------:R-:W-:-:S04]  /*a3580*/  IMAD.WIDE R26, R252, 0x4, R10 ;  /* 0x00000004fc1a7825 */ /* 0x000fc800078e020a */
[----:B------:R-:W-:-:S04]  /*a3590*/  IMAD.WIDE R28, R252, 0x4, R12 ;  /* 0x00000004fc1c7825 */ /* 0x000fc800078e020c */
[----:B------:R-:W-:-:S04]  /*a35a0*/  IMAD.WIDE R20, R252, 0x4, R14 ;  /* 0x00000004fc147825 */ /* 0x000fc800078e020e */
[----:B-1----:R-:W-:Y:S01]  /*a35b0*/  IMAD.WIDE R22, R252, 0x4, R16 ;  /* 0x00000004fc167825 */ /* 0x002fe200078e0210 */
[----:B----4-:R-:W-:Y:S02]  /*a35c0*/  ISETP.GE.AND P5, PT, R0, UR5, PT ;  /* 0x0000000500007c0c */ /* 0x010fe4000bfa6270 */
[----:B------:R-:W2:Y:S04]  /*a35d0*/  LDL.LU R0, [R1+0x2e68] ;  /* 0x002e680001007983 */ /* 0x000ea80000300800 */
[----:B------:R-:W4:Y:S04]  /*a35e0*/  LDL.LU R214, [R1+0x11b4] ;  /* 0x0011b40001d67983 */ /* 0x000f280000300800 */
[----:B------:R-:W2:Y:S01]  /*a35f0*/  LDL.LU R252, [R1+0x121c] ;  /* 0x00121c0001fc7983 */ /* 0x000ea20000300800 */
[----:B------:R-:W-:-:S02]  /*a3600*/  ISETP.LT.AND P1, PT, R213, UR4, !P0 ;  /* 0x00000004d5007c0c */ /* 0x000fc4000c721270 */
[----:B------:R-:W-:Y:S02]  /*a3610*/  ISETP.LT.AND P6, PT, R212, UR4, !P0 ;  /* 0x00000004d4007c0c */ /* 0x000fe4000c7c1270 */
[----:B------:R-:W-:Y:S02]  /*a3620*/  ISETP.LT.AND P4, PT, R211, UR4, !P0 ;  /* 0x00000004d3007c0c */ /* 0x000fe4000c781270 */
[----:B------:R-:W-:Y:S02]  /*a3630*/  ISETP.LT.AND P2, PT, R209, UR4, !P0 ;  /* 0x00000004d1007c0c */ /* 0x000fe4000c741270 */
[----:B------:R-:W-:Y:S02]  /*a3640*/  ISETP.LT.AND P3, PT, R210, UR4, !P0 ;  /* 0x00000004d2007c0c */ /* 0x000fe4000c761270 */
[----:B------:R-:W-:-:S03]  /*a3650*/  ISETP.LT.AND P0, PT, R208, UR4, !P0 ;  /* 0x00000004d0007c0c */ /* 0x000fc6000c701270 */
[----:B------:R3:W-:Y:S04]  /*a3660*/  @P1 STG.E desc[UR58][R18.64], R66 ;  /* 0x0000004212001986 */ /* 0x0007e8000c10193a */
[----:B------:R1:W-:Y:S04]  /*a3670*/  @P6 STG.E desc[UR58][R24.64], R58 ;  /* 0x0000003a18006986 */ /* 0x0003e8000c10193a */
[----:B------:R1:W-:Y:S04]  /*a3680*/  @P4 STG.E desc[UR58][R26.64], R70 ;  /* 0x000000461a004986 */ /* 0x0003e8000c10193a */
[----:B------:R1:W-:Y:S01]  /*a3690*/  @P2 STG.E desc[UR58][R28.64], R74 ;  /* 0x0000004a1c002986 */ /* 0x0003e2000c10193a */
[----:B------:R-:W-:-:S02]  /*a36a0*/  ISETP.LT.AND P2, PT, R228, UR4, !P5 ;  /* 0x00000004e4007c0c */ /* 0x000fc4000ef41270 */
[----:B------:R-:W-:Y:S02]  /*a36b0*/  ISETP.LT.AND P1, PT, R215, UR4, !P5 ;  /* 0x00000004d7007c0c */ /* 0x000fe4000ef21270 */
[----:B------:R-:W-:Y:S01]  /*a36c0*/  ISETP.LT.AND P6, PT, R213, UR4, !P5 ;  /* 0x00000004d5007c0c */ /* 0x000fe2000efc1270 */
[----:B------:R1:W-:Y:S01]  /*a36d0*/  @P3 STG.E desc[UR58][R20.64], R94 ;  /* 0x0000005e14003986 */ /* 0x0003e2000c10193a */
[----:B------:R-:W-:-:S03]  /*a36e0*/  ISETP.LT.AND P4, PT, R212, UR4, !P5 ;  /* 0x00000004d4007c0c */ /* 0x000fc6000ef81270 */
[----:B------:R1:W-:Y:S01]  /*a36f0*/  @P0 STG.E desc[UR58][R22.64], R62 ;  /* 0x0000003e16000986 */ /* 0x0003e2000c10193a */
[----:B------:R-:W-:Y:S01]  /*a3700*/  ISETP.LT.AND P0, PT, R211, UR4, !P5 ;  /* 0x00000004d3007c0c */ /* 0x000fe2000ef01270 */
[----:B---3--:R-:W-:-:S05]  /*a3710*/  IMAD.WIDE R18, R230, 0x4, R2 ;  /* 0x00000004e6127825 */ /* 0x008fca00078e0202 */
[----:B------:R3:W-:Y:S01]  /*a3720*/  @P2 STG.E desc[UR58][R18.64], R98 ;  /* 0x0000006212002986 */ /* 0x0007e2000c10193a */
[----:B------:R-:W-:Y:S01]  /*a3730*/  ISETP.LT.AND P2, PT, R209, UR4, !P5 ;  /* 0x00000004d1007c0c */ /* 0x000fe2000ef41270 */
[----:B-1----:R-:W-:-:S04]  /*a3740*/  IMAD.WIDE R24, R230, 0x4, R4 ;  /* 0x00000004e6187825 */ /* 0x002fc800078e0204 */
[C---:B------:R-:W-:Y:S01]  /*a3750*/  IMAD.WIDE R26, R230.reuse, 0x4, R6 ;  /* 0x00000004e61a7825 */ /* 0x040fe200078e0206 */
[----:B------:R1:W-:Y:S03]  /*a3760*/  @P1 STG.E desc[UR58][R24.64], R102 ;  /* 0x0000006618001986 */ /* 0x0003e6000c10193a */
[----:B------:R-:W-:Y:S01]  /*a3770*/  IMAD.WIDE R28, R230, 0x4, R8 ;  /* 0x00000004e61c7825 */ /* 0x000fe200078e0208 */
[----:B------:R-:W-:Y:S01]  /*a3780*/  ISETP.GE.AND P3, PT, R30, UR5, PT ;  /* 0x000000051e007c0c */ /* 0x000fe2000bf66270 */
[----:B------:R4:W-:Y:S02]  /*a3790*/  @P6 STG.E desc[UR58][R26.64], R106 ;  /* 0x0000006a1a006986 */ /* 0x0009e4000c10193a */
[C---:B------:R-:W-:Y:S02]  /*a37a0*/  IMAD.WIDE R20, R230.reuse, 0x4, R10 ;  /* 0x00000004e6147825 */ /* 0x040fe400078e020a */
[----:B------:R4:W-:Y:S02]  /*a37b0*/  @P4 STG.E desc[UR58][R28.64], R110 ;  /* 0x0000006e1c004986 */ /* 0x0009e4000c10193a */
[----:B------:R-:W-:Y:S01]  /*a37c0*/  IMAD.WIDE R22, R230, 0x4, R12 ;  /* 0x00000004e6167825 */ /* 0x000fe200078e020c */
[----:B------:R-:W-:Y:S01]  /*a37d0*/  ISETP.LT.AND P4, PT, R210, UR4, !P5 ;  /* 0x00000004d2007c0c */ /* 0x000fe2000ef81270 */
[----:B------:R4:W-:Y:S01]  /*a37e0*/  @P0 STG.E desc[UR58][R20.64], R118 ;  /* 0x0000007614000986 */ /* 0x0009e2000c10193a */
[----:B------:R-:W-:-:S02]  /*a37f0*/  ISETP.LT.AND P5, PT, R208, UR4, !P5 ;  /* 0x00000004d0007c0c */ /* 0x000fc4000efa1270 */
[----:B------:R-:W-:Y:S01]  /*a3800*/  ISETP.LT.AND P6, PT, R228, UR4, !P3 ;  /* 0x00000004e4007c0c */ /* 0x000fe2000dfc1270 */
[----:B------:R2:W-:Y:S01]  /*a3810*/  @P2 STG.E desc[UR58][R22.64], R126 ;  /* 0x0000007e16002986 */ /* 0x0005e2000c10193a */
[----:B------:R-:W-:Y:S02]  /*a3820*/  ISETP.LT.AND P0, PT, R215, UR4, !P3 ;  /* 0x00000004d7007c0c */ /* 0x000fe4000df01270 */
[----:B------:R-:W-:Y:S01]  /*a3830*/  ISETP.LT.AND P2, PT, R213, UR4, !P3 ;  /* 0x00000004d5007c0c */ /* 0x000fe2000df41270 */
[----:B---3--:R-:W-:-:S04]  /*a3840*/  IMAD.WIDE R18, R230, 0x4, R14 ;  /* 0x00000004e6127825 */ /* 0x008fc800078e020e */
[----:B-1----:R-:W-:Y:S01]  /*a3850*/  IMAD.WIDE R24, R230, 0x4, R16 ;  /* 0x00000004e6187825 */ /* 0x002fe200078e0210 */
[----:B------:R1:W-:Y:S01]  /*a3860*/  @P4 STG.E desc[UR58][R18.64], R134 ;  /* 0x0000008612004986 */ /* 0x0003e2000c10193a */
[----:B------:R-:W-:-:S03]  /*a3870*/  ISETP.LT.AND P4, PT, R212, UR4, !P3 ;  /* 0x00000004d4007c0c */ /* 0x000fc6000df81270 */
[----:B------:R3:W-:Y:S01]  /*a3880*/  @P5 STG.E desc[UR58][R24.64], R38 ;  /* 0x0000002618005986 */ /* 0x0007e2000c10193a */
[----:B------:R-:W-:Y:S01]  /*a3890*/  ISETP.LT.AND P5, PT, R211, UR4, !P3 ;  /* 0x00000004d3007c0c */ /* 0x000fe2000dfa1270 */
[----:B----4-:R-:W-:-:S04]  /*a38a0*/  IMAD.WIDE R26, R214, 0x4, R2 ;  /* 0x00000004d61a7825 */ /* 0x010fc800078e0202 */
[C---:B------:R-:W-:Y:S01]  /*a38b0*/  IMAD.WIDE R28, R214.reuse, 0x4, R4 ;  /* 0x00000004d61c7825 */ /* 0x040fe200078e0204 */
[----:B------:R4:W-:Y:S03]  /*a38c0*/  @P6 STG.E desc[UR58][R26.64], R83 ;  /* 0x000000531a006986 */ /* 0x0009e6000c10193a */
[----:B------:R-:W-:Y:S01]  /*a38d0*/  IMAD.WIDE R20, R214, 0x4, R6 ;  /* 0x00000004d6147825 */ /* 0x000fe200078e0206 */
[----:B--2---:R-:W-:Y:S01]  /*a38e0*/  ISETP.GE.AND P1, PT, R0, UR5, PT ;  /* 0x0000000500007c0c */ /* 0x004fe2000bf26270 */
[----:B------:R-:W-:Y:S01]  /*a38f0*/  @P0 STG.E desc[UR58][R28.64], R79 ;  /* 0x0000004f1c000986 */ /* 0x000fe2000c10193a */
[----:B------:R-:W-:-:S03]  /*a3900*/  ISETP.LT.AND P6, PT, R209, UR4, !P3 ;  /* 0x00000004d1007c0c */ /* 0x000fc6000dfc1270 */
[----:B------:R2:W-:Y:S01]  /*a3910*/  @P2 STG.E desc[UR58][R20.64], R67 ;  /* 0x0000004314002986 */ /* 0x0005e2000c10193a */
[----:B------:R-:W-:Y:S02]  /*a3920*/  ISETP.LT.AND P2, PT, R210, UR4, !P3 ;  /* 0x00000004d2007c0c */ /* 0x000fe4000df41270 */
[----:B------:R-:W-:Y:S02]  /*a3930*/  ISETP.LT.AND P3, PT, R208, UR4, !P3 ;  /* 0x00000004d0007c0c */ /* 0x000fe4000df61270 */
[----:B------:R-:W-:Y:S01]  /*a3940*/  ISETP.LT.AND P0, PT, R228, UR4, !P1 ;  /* 0x00000004e4007c0c */ /* 0x000fe2000cf01270 */
[----:B------:R-:W-:-:S04]  /*a3950*/  IMAD.WIDE R22, R214, 0x4, R8 ;  /* 0x00000004d6167825 */ /* 0x000fc800078e0208 */
[C---:B-1----:R-:W-:Y:S01]  /*a3960*/  IMAD.WIDE R18, R214.reuse, 0x4, R10 ;  /* 0x00000004d6127825 */ /* 0x042fe200078e020a */
[----:B------:R1:W-:Y:S03]  /*a3970*/  @P4 STG.E desc[UR58][R22.64], R59 ;  /* 0x0000003b16004986 */ /* 0x0003e6000c10193a */
[----:B---3--:R-:W-:Y:S01]  /*a3980*/  IMAD.WIDE R24, R214, 0x4, R12 ;  /* 0x00000004d6187825 */ /* 0x008fe200078e020c */
[----:B------:R-:W-:-:S03]  /*a3990*/  ISETP.LT.AND P4, PT, R215, UR4, !P1 ;  /* 0x00000004d7007c0c */ /* 0x000fc6000cf81270 */
[C---:B----4-:R-:W-:Y:S01]  /*a39a0*/  IMAD.WIDE R26, R214.reuse, 0x4, R14 ;  /* 0x00000004d61a7825 */ /* 0x050fe200078e020e */
[----:B------:R1:W-:Y:S03]  /*a39b0*/  @P5 STG.E desc[UR58][R18.64], R71 ;  /* 0x0000004712005986 */ /* 0x0003e6000c10193a */
[----:B--2---:R-:W-:Y:S01]  /*a39c0*/  IMAD.WIDE R20, R214, 0x4, R16 ;  /* 0x00000004d6147825 */ /* 0x004fe200078e0210 */
[----:B------:R-:W-:Y:S01]  /*a39d0*/  ISETP.LT.AND P5, PT, R213, UR4, !P1 ;  /* 0x00000004d5007c0c */ /* 0x000fe2000cfa1270 */
[----:B------:R1:W-:Y:S02]  /*a39e0*/  @P6 STG.E desc[UR58][R24.64], R75 ;  /* 0x0000004b18006986 */ /* 0x0003e4000c10193a */
[----:B------:R-:W-:Y:S01]  /*a39f0*/  IMAD.WIDE R2, R252, 0x4, R2 ;  /* 0x00000004fc027825 */ /* 0x000fe200078e0202 */
[----:B------:R-:W-:Y:S01]  /*a3a00*/  ISETP.LT.AND P6, PT, R212, UR4, !P1 ;  /* 0x00000004d4007c0c */ /* 0x000fe2000cfc1270 */
[----:B------:R1:W-:Y:S01]  /*a3a10*/  @P2 STG.E desc[UR58][R26.64], R95 ;  /* 0x0000005f1a002986 */ /* 0x0003e2000c10193a */
[----:B------:R-:W-:-:S03]  /*a3a20*/  ISETP.LT.AND P2, PT, R211, UR4, !P1 ;  /* 0x00000004d3007c0c */ /* 0x000fc6000cf41270 */
[----:B------:R1:W-:Y:S01]  /*a3a30*/  @P3 STG.E desc[UR58][R20.64], R63 ;  /* 0x0000003f14003986 */ /* 0x0003e2000c10193a */
[----:B------:R-:W-:-:S03]  /*a3a40*/  ISETP.LT.AND P3, PT, R209, UR4, !P1 ;  /* 0x00000004d1007c0c */ /* 0x000fc6000cf61270 */
[----:B------:R1:W-:Y:S01]  /*a3a50*/  @P0 STG.E desc[UR58][R2.64], R99 ;  /* 0x0000006302000986 */ /* 0x0003e2000c10193a */
[----:B------:R-:W-:Y:S02]  /*a3a60*/  ISETP.LT.AND P0, PT, R210, UR4, !P1 ;  /* 0x00000004d2007c0c */ /* 0x000fe4000cf01270 */
[----:B------:R-:W-:Y:S01]  /*a3a70*/  ISETP.LT.AND P1, PT, R208, UR4, !P1 ;  /* 0x00000004d0007c0c */ /* 0x000fe2000cf21270 */
[----:B------:R-:W-:-:S04]  /*a3a80*/  IMAD.WIDE R4, R252, 0x4, R4 ;  /* 0x00000004fc047825 */ /* 0x000fc800078e0204 */
[C---:B------:R-:W-:Y:S01]  /*a3a90*/  IMAD.WIDE R6, R252.reuse, 0x4, R6 ;  /* 0x00000004fc067825 */ /* 0x040fe200078e0206 */
[----:B------:R1:W-:Y:S03]  /*a3aa0*/  @P4 STG.E desc[UR58][R4.64], R103 ;  /* 0x0000006704004986 */ /* 0x0003e6000c10193a */
[C---:B------:R-:W-:Y:S01]  /*a3ab0*/  IMAD.WIDE R8, R252.reuse, 0x4, R8 ;  /* 0x00000004fc087825 */ /* 0x040fe200078e0208 */
[----:B------:R1:W-:Y:S03]  /*a3ac0*/  @P5 STG.E desc[UR58][R6.64], R107 ;  /* 0x0000006b06005986 */ /* 0x0003e6000c10193a */
[C---:B------:R-:W-:Y:S01]  /*a3ad0*/  IMAD.WIDE R10, R252.reuse, 0x4, R10 ;  /* 0x00000004fc0a7825 */ /* 0x040fe200078e020a */
[----:B------:R1:W-:Y:S03]  /*a3ae0*/  @P6 STG.E desc[UR58][R8.64], R111 ;  /* 0x0000006f08006986 */ /* 0x0003e6000c10193a */
[C---:B------:R-:W-:Y:S01]  /*a3af0*/  IMAD.WIDE R12, R252.reuse, 0x4, R12 ;  /* 0x00000004fc0c7825 */ /* 0x040fe200078e020c */
[----:B------:R1:W-:Y:S03]  /*a3b00*/  @P2 STG.E desc[UR58][R10.64], R119 ;  /* 0x000000770a002986 */ /* 0x0003e6000c10193a */
[C---:B------:R-:W-:Y:S01]  /*a3b10*/  IMAD.WIDE R14, R252.reuse, 0x4, R14 ;  /* 0x00000004fc0e7825 */ /* 0x040fe200078e020e */
[----:B------:R1:W-:Y:S04]  /*a3b20*/  @P3 STG.E desc[UR58][R12.64], R127 ;  /* 0x0000007f0c003986 */ /* 0x0003e8000c10193a */
[----:B------:R1:W-:Y:S01]  /*a3b30*/  @P0 STG.E desc[UR58][R14.64], R135 ;  /* 0x000000870e000986 */ /* 0x0003e2000c10193a */
[----:B------:R-:W-:Y:S01]  /*a3b40*/  IMAD.WIDE R16, R252, 0x4, R16 ;  /* 0x00000004fc107825 */ /* 0x000fe200078e0210 */
[----:B------:R-:W-:Y:S06]  /*a3b50*/  @!P1 EXIT ;  /* 0x000000000000994d */ /* 0x000fec0003800000 */
[----:B------:R-:W-:Y:S01]  /*a3b60*/  STG.E desc[UR58][R16.64], R39 ;  /* 0x0000002710007986 */ /* 0x000fe2000c10193a */
[----:B------:R-:W-:Y:S05]  /*a3b70*/  EXIT ;  /* 0x000000000000794d */ /* 0x000fea0003800000 */
.L_x_2:
[----:B------:R-:W-:-:S00]  /*a3b80*/  BRA `(.L_x_2) ;  /* 0xfffffffc00fc7947 */ /* 0x000fc0000383ffff */
[----:B------:R-:W-:-:S00]  /*a3b90*/  NOP ;  /* 0x0000000000007918 */ /* 0x000fc00000000000 */
        /* <DEDUP_REMOVED lines=14> */
.L_x_3:


//--------------------- .nv.shared.matmul_kernel  --------------------------
	.section	.nv.shared.matmul_kernel,"aw",@nobits
	.sectionflags	@""
	.align	16
	.zero		1024


//--------------------- .nv.shared.reserved.0     --------------------------
	.section	.nv.shared.reserved.0,"aw",@nobits
	.weak		__nv_reservedSMEM_offset_0_alias
	.size		__nv_reservedSMEM_offset_0_alias, 0, 0
	.other		__nv_reservedSMEM_offset_0_alias,@"STO_CUDA_RESERVED_SHARED STV_DEFAULT"
__nv_reservedSMEM_offset_0_alias:
	.zero		0


//--------------------- .nv.constant0.matmul_kernel --------------------------
	.section	.nv.constant0.matmul_kernel,"a",@progbits
	.sectionflags	@""
	.align	4
.nv.constant0.matmul_kernel:
	.zero		608


//--------------------- SYMBOLS --------------------------

	.type		.nv.reservedSmem.offset0,@object
	.size		.nv.reservedSmem.offset0,0x4
